def attn_fwd(
    Q,
    K,
    V,
    Out,
    Lse,
    sm_scale,
    stride_qz,
    stride_qh,
    stride_qm,
    stride_qk,
    stride_kz,
    stride_kh,
    stride_kn,
    stride_kk,
    stride_vz,
    stride_vh,
    stride_vn,
    stride_vk,
    stride_oz,
    stride_oh,
    stride_om,
    stride_ok,
    seqlen_q,
    seqlen_k,
    BLOCK_M: tl.constexpr,
    BLOCK_N: tl.constexpr,
    HEAD_DIM: tl.constexpr,
    CAUSAL: tl.constexpr,
):
    start_m = tl.program_id(0)
    off_hz = tl.program_id(1)
    q_off = off_hz * stride_qh
    k_off = off_hz * stride_kh
    v_off = off_hz * stride_vh
    offs_m = start_m * BLOCK_M + tl.arange(0, BLOCK_M)
    offs_d = tl.arange(0, HEAD_DIM)
    offs_n = tl.arange(0, BLOCK_N)
    q_ptrs = Q + q_off + offs_m[:, None] * stride_qm + offs_d[None, :] * stride_qk
    k_ptrs = K + k_off + offs_d[:, None] * stride_kk + offs_n[None, :] * stride_kn
    v_ptrs = V + v_off + offs_n[:, None] * stride_vn + offs_d[None, :] * stride_vk
    m_i = tl.full([BLOCK_M], float("-inf"), dtype=tl.float32)
    l_i = tl.zeros([BLOCK_M], dtype=tl.float32) + 1.0
    acc = tl.zeros([BLOCK_M, HEAD_DIM], dtype=tl.float32)
    q = tl.load(q_ptrs)
    acc, l_i, m_i = _attn_fwd_inner(
        acc,
        l_i,
        m_i,
        q,
        k_ptrs,
        v_ptrs,
        sm_scale,
        stride_kn,
        stride_vn,
        start_m,
        seqlen_k,
        BLOCK_M,
        BLOCK_N,
        HEAD_DIM,
        CAUSAL,
    )
    acc = acc / l_i[:, None]
    lse = m_i + tl.math.log2(l_i) / 1.4426950408889634
    o_ptrs = (
        Out
        + off_hz * stride_oh
        + offs_m[:, None] * stride_om
        + offs_d[None, :] * stride_ok
    )
    tl.store(o_ptrs, acc.to(Out.dtype.element_ty))
    tl.store(Lse + off_hz * seqlen_q + offs_m, lse)

# config = {"BLOCK_M": 32, "BLOCK_N": 64, "HEAD_DIM": 512, "arch": "sm_100", "causal": false, "dtype": "fp16", "num_stages": 3, "num_warps": 4}
# arch = sm_100


// ===== COMPILED SASS (sm_100a) =====

	.target	sm_100a

	.elftype	@"ET_EXEC"


//--------------------- .note.nv.tkinfo           --------------------------
	.section	.note.nv.tkinfo,"",@"SHT_NOTE"
	.sectionflags	@"SHF_NOTE_NV_TKINFO"
	.tkinfo
        /*0018*/ 	.word	0x00000081
        /*0030*/ 	.string	""
        /*0030*/ 	.string	"ptxas-blackwell"
        /*0030*/ 	.string	"Cuda compilation tools, release 12.9, V12.9.86"
        /*0030*/ 	.string	"Build cuda_12.9.r12.9/compiler.36037853_0"
        /*0030*/ 	.string	"-v  -suppress-debug-info  -lineinfo  -arch sm_100a "



//--------------------- .note.nv.cuver            --------------------------
	.section	.note.nv.cuver,"",@"SHT_NOTE"
	.sectionflags	@"SHF_NOTE_NV_CUVER"
        /*0018*/ 	.short	0x0001
        /*001a*/ 	.short	0x0064
        /*001c*/ 	.short	0x0001
        /*001e*/ 	.short	0x0000
        /*0020*/ 	.short	0x0001
        /*0022*/ 	.short	0x0000


//--------------------- .nv.info                  --------------------------
	.section	.nv.info,"",@"SHT_CUDA_INFO"
	.align	4


	//----- nvinfo : EIATTR_REGCOUNT
	.align		4
        /*0000*/ 	.byte	0x04, 0x2f
        /*0002*/ 	.short	(.L_2 - .L_1)
	.align		4
.L_1:
        /*0004*/ 	.word	index@(attn_fwd)
        /*0008*/ 	.word	0x00000020


	//----- nvinfo : EIATTR_FRAME_SIZE
	.align		4
.L_2:
        /*000c*/ 	.byte	0x04, 0x11
        /*000e*/ 	.short	(.L_4 - .L_3)
	.align		4
.L_3:
        /*0010*/ 	.word	index@(attn_fwd)
        /*0014*/ 	.word	0x000025d0


	//----- nvinfo : EIATTR_MIN_STACK_SIZE
	.align		4
.L_4:
        /*0018*/ 	.byte	0x04, 0x12
        /*001a*/ 	.short	(.L_6 - .L_5)
	.align		4
.L_5:
        /*001c*/ 	.word	index@(attn_fwd)
        /*0020*/ 	.word	0x000025d0
.L_6:


//--------------------- .nv.info.attn_fwd         --------------------------
	.section	.nv.info.attn_fwd,"",@"SHT_CUDA_INFO"
	.sectionflags	@""
	.align	4


	//----- nvinfo : EIATTR_CUDA_API_VERSION
	.align		4
        /*0000*/ 	.byte	0x04, 0x37
        /*0002*/ 	.short	(.L_8 - .L_7)
.L_7:
        /*0004*/ 	.word	0x00000081


	//----- nvinfo : EIATTR_KPARAM_INFO
	.align		4
.L_8:
        /*0008*/ 	.byte	0x04, 0x17
        /*000a*/ 	.short	(.L_10 - .L_9)
.L_9:
        /*000c*/ 	.word	0x00000000
        /*0010*/ 	.short	0x0019
        /*0012*/ 	.short	0x0080
        /*0014*/ 	.byte	0x00, 0xf4, 0x21, 0x00


	//----- nvinfo : EIATTR_KPARAM_INFO
	.align		4
.L_10:
        /*0018*/ 	.byte	0x04, 0x17
        /*001a*/ 	.short	(.L_12 - .L_11)
.L_11:
        /*001c*/ 	.word	0x00000000
        /*0020*/ 	.short	0x0018
        /*0022*/ 	.short	0x0078
        /*0024*/ 	.byte	0x00, 0xf4, 0x21, 0x00


	//----- nvinfo : EIATTR_KPARAM_INFO
	.align		4
.L_12:
        /*0028*/ 	.byte	0x04, 0x17
        /*002a*/ 	.short	(.L_14 - .L_13)
.L_13:
        /*002c*/ 	.word	0x00000000
        /*0030*/ 	.short	0x0017
        /*0032*/ 	.short	0x0070
        /*0034*/ 	.byte	0x00, 0xf0, 0x11, 0x00


	//----- nvinfo : EIATTR_KPARAM_INFO
	.align		4
.L_14:
        /*0038*/ 	.byte	0x04, 0x17
        /*003a*/ 	.short	(.L_16 - .L_15)
.L_15:
        /*003c*/ 	.word	0x00000000
        /*0040*/ 	.short	0x0016
        /*0042*/ 	.short	0x006c
        /*0044*/ 	.byte	0x00, 0xf0, 0x11, 0x00


	//----- nvinfo : EIATTR_KPARAM_INFO
	.align		4
.L_16:
        /*0048*/ 	.byte	0x04, 0x17
        /*004a*/ 	.short	(.L_18 - .L_17)
.L_17:
        /*004c*/ 	.word	0x00000000
        /*0050*/ 	.short	0x0015
        /*0052*/ 	.short	0x0068
        /*0054*/ 	.byte	0x00, 0xf0, 0x11, 0x00


	//----- nvinfo : EIATTR_KPARAM_INFO
	.align		4
.L_18:
        /*0058*/ 	.byte	0x04, 0x17
        /*005a*/ 	.short	(.L_20 - .L_19)
.L_19:
        /*005c*/ 	.word	0x00000000
        /*0060*/ 	.short	0x0014
        /*0062*/ 	.short	0x0064
        /*0064*/ 	.byte	0x00, 0xf0, 0x11, 0x00


	//----- nvinfo : EIATTR_KPARAM_INFO
	.align		4
.L_20:
        /*0068*/ 	.byte	0x04, 0x17
        /*006a*/ 	.short	(.L_22 - .L_21)
.L_21:
        /*006c*/ 	.word	0x00000000
        /*0070*/ 	.short	0x0013
        /*0072*/ 	.short	0x0060
        /*0074*/ 	.byte	0x00, 0xf0, 0x11, 0x00


	//----- nvinfo : EIATTR_KPARAM_INFO
	.align		4
.L_22:
        /*0078*/ 	.byte	0x04, 0x17
        /*007a*/ 	.short	(.L_24 - .L_23)
.L_23:
        /*007c*/ 	.word	0x00000000
        /*0080*/ 	.short	0x0012
        /*0082*/ 	.short	0x005c
        /*0084*/ 	.byte	0x00, 0xf0, 0x11, 0x00


	//----- nvinfo : EIATTR_KPARAM_INFO
	.align		4
.L_24:
        /*0088*/ 	.byte	0x04, 0x17
        /*008a*/ 	.short	(.L_26 - .L_25)
.L_25:
        /*008c*/ 	.word	0x00000000
        /*0090*/ 	.short	0x0011
        /*0092*/ 	.short	0x0058
        /*0094*/ 	.byte	0x00, 0xf0, 0x11, 0x00


	//----- nvinfo : EIATTR_KPARAM_INFO
	.align		4
.L_26:
        /*0098*/ 	.byte	0x04, 0x17
        /*009a*/ 	.short	(.L_28 - .L_27)
.L_27:
        /*009c*/ 	.word	0x00000000
        /*00a0*/ 	.short	0x0010
        /*00a2*/ 	.short	0x0054
        /*00a4*/ 	.byte	0x00, 0xf0, 0x11, 0x00


	//----- nvinfo : EIATTR_KPARAM_INFO
	.align		4
.L_28:
        /*00a8*/ 	.byte	0x04, 0x17
        /*00aa*/ 	.short	(.L_30 - .L_29)
.L_29:
        /*00ac*/ 	.word	0x00000000
        /*00b0*/ 	.short	0x000f
        /*00b2*/ 	.short	0x0050
        /*00b4*/ 	.byte	0x00, 0xf0, 0x11, 0x00


	//----- nvinfo : EIATTR_KPARAM_INFO
	.align		4
.L_30:
        /*00b8*/ 	.byte	0x04, 0x17
        /*00ba*/ 	.short	(.L_32 - .L_31)
.L_31:
        /*00bc*/ 	.word	0x00000000
        /*00c0*/ 	.short	0x000e
        /*00c2*/ 	.short	0x004c
        /*00c4*/ 	.byte	0x00, 0xf0, 0x11, 0x00


	//----- nvinfo : EIATTR_KPARAM_INFO
	.align		4
.L_32:
        /*00c8*/ 	.byte	0x04, 0x17
        /*00ca*/ 	.short	(.L_34 - .L_33)
.L_33:
        /*00cc*/ 	.word	0x00000000
        /*00d0*/ 	.short	0x000d
        /*00d2*/ 	.short	0x0048
        /*00d4*/ 	.byte	0x00, 0xf0, 0x11, 0x00


	//----- nvinfo : EIATTR_KPARAM_INFO
	.align		4
.L_34:
        /*00d8*/ 	.byte	0x04, 0x17
        /*00da*/ 	.short	(.L_36 - .L_35)
.L_35:
        /*00dc*/ 	.word	0x00000000
        /*00e0*/ 	.short	0x000c
        /*00e2*/ 	.short	0x0044
        /*00e4*/ 	.byte	0x00, 0xf0, 0x11, 0x00


	//----- nvinfo : EIATTR_KPARAM_INFO
	.align		4
.L_36:
        /*00e8*/ 	.byte	0x04, 0x17
        /*00ea*/ 	.short	(.L_38 - .L_37)
.L_37:
        /*00ec*/ 	.word	0x00000000
        /*00f0*/ 	.short	0x000b
        /*00f2*/ 	.short	0x0040
        /*00f4*/ 	.byte	0x00, 0xf0, 0x11, 0x00


	//----- nvinfo : EIATTR_KPARAM_INFO
	.align		4
.L_38:
        /*00f8*/ 	.byte	0x04, 0x17
        /*00fa*/ 	.short	(.L_40 - .L_39)
.L_39:
        /*00fc*/ 	.word	0x00000000
        /*0100*/ 	.short	0x000a
        /*0102*/ 	.short	0x003c
        /*0104*/ 	.byte	0x00, 0xf0, 0x11, 0x00


	//----- nvinfo : EIATTR_KPARAM_INFO
	.align		4
.L_40:
        /*0108*/ 	.byte	0x04, 0x17
        /*010a*/ 	.short	(.L_42 - .L_41)
.L_41:
        /*010c*/ 	.word	0x00000000
        /*0110*/ 	.short	0x0009
        /*0112*/ 	.short	0x0038
        /*0114*/ 	.byte	0x00, 0xf0, 0x11, 0x00


	//----- nvinfo : EIATTR_KPARAM_INFO
	.align		4
.L_42:
        /*0118*/ 	.byte	0x04, 0x17
        /*011a*/ 	.short	(.L_44 - .L_43)
.L_43:
        /*011c*/ 	.word	0x00000000
        /*0120*/ 	.short	0x0008
        /*0122*/ 	.short	0x0034
        /*0124*/ 	.byte	0x00, 0xf0, 0x11, 0x00


	//----- nvinfo : EIATTR_KPARAM_INFO
	.align		4
.L_44:
        /*0128*/ 	.byte	0x04, 0x17
        /*012a*/ 	.short	(.L_46 - .L_45)
.L_45:
        /*012c*/ 	.word	0x00000000
        /*0130*/ 	.short	0x0007
        /*0132*/ 	.short	0x0030
        /*0134*/ 	.byte	0x00, 0xf0, 0x11, 0x00


	//----- nvinfo : EIATTR_KPARAM_INFO
	.align		4
.L_46:
        /*0138*/ 	.byte	0x04, 0x17
        /*013a*/ 	.short	(.L_48 - .L_47)
.L_47:
        /*013c*/ 	.word	0x00000000
        /*0140*/ 	.short	0x0006
        /*0142*/ 	.short	0x002c
        /*0144*/ 	.byte	0x00, 0xf0, 0x11, 0x00


	//----- nvinfo : EIATTR_KPARAM_INFO
	.align		4
.L_48:
        /*0148*/ 	.byte	0x04, 0x17
        /*014a*/ 	.short	(.L_50 - .L_49)
.L_49:
        /*014c*/ 	.word	0x00000000
        /*0150*/ 	.short	0x0005
        /*0152*/ 	.short	0x0028
        /*0154*/ 	.byte	0x00, 0xf0, 0x11, 0x00


	//----- nvinfo : EIATTR_KPARAM_INFO
	.align		4
.L_50:
        /*0158*/ 	.byte	0x04, 0x17
        /*015a*/ 	.short	(.L_52 - .L_51)
.L_51:
        /*015c*/ 	.word	0x00000000
        /*0160*/ 	.short	0x0004
        /*0162*/ 	.short	0x0020
        /*0164*/ 	.byte	0x00, 0xf4, 0x21, 0x00


	//----- nvinfo : EIATTR_KPARAM_INFO
	.align		4
.L_52:
        /*0168*/ 	.byte	0x04, 0x17
        /*016a*/ 	.short	(.L_54 - .L_53)
.L_53:
        /*016c*/ 	.word	0x00000000
        /*0170*/ 	.short	0x0003
        /*0172*/ 	.short	0x0018
        /*0174*/ 	.byte	0x00, 0xf4, 0x21, 0x00


	//----- nvinfo : EIATTR_KPARAM_INFO
	.align		4
.L_54:
        /*0178*/ 	.byte	0x04, 0x17
        /*017a*/ 	.short	(.L_56 - .L_55)
.L_55:
        /*017c*/ 	.word	0x00000000
        /*0180*/ 	.short	0x0002
        /*0182*/ 	.short	0x0010
        /*0184*/ 	.byte	0x00, 0xf4, 0x21, 0x00


	//----- nvinfo : EIATTR_KPARAM_INFO
	.align		4
.L_56:
        /*0188*/ 	.byte	0x04, 0x17
        /*018a*/ 	.short	(.L_58 - .L_57)
.L_57:
        /*018c*/ 	.word	0x00000000
        /*0190*/ 	.short	0x0001
        /*0192*/ 	.short	0x0008
        /*0194*/ 	.byte	0x00, 0xf4, 0x21, 0x00


	//----- nvinfo : EIATTR_KPARAM_INFO
	.align		4
.L_58:
        /*0198*/ 	.byte	0x04, 0x17
        /*019a*/ 	.short	(.L_60 - .L_59)
.L_59:
        /*019c*/ 	.word	0x00000000
        /*01a0*/ 	.short	0x0000
        /*01a2*/ 	.short	0x0000
        /*01a4*/ 	.byte	0x00, 0xf4, 0x21, 0x00


	//----- nvinfo : EIATTR_SPARSE_MMA_MASK
	.align		4
.L_60:
        /*01a8*/ 	.byte	0x03, 0x50
        /*01aa*/ 	.short	0x0000


	//----- nvinfo : EIATTR_MAXREG_COUNT
	.align		4
        /*01ac*/ 	.byte	0x03, 0x1b
        /*01ae*/ 	.short	0x00ff


	//----- nvinfo : EIATTR_NUM_BARRIERS
	.align		4
        /*01b0*/ 	.byte	0x02, 0x4c
        /*01b2*/ 	.byte	0x01
	.zero		1


	//----- nvinfo : EIATTR_ANNOTATIONS
	.align		4
        /*01b4*/ 	.byte	0x04, 0x55
        /*01b6*/ 	.short	(.L_62 - .L_61)


	//   ....[0]....
.L_61:
        /*01b8*/ 	.word	0x00000001
        /*01bc*/ 	.byte	0xf0, 0x00, 0x00, 0x00, 0x01, 0x00, 0x00, 0x00, 0xe0, 0x03, 0x00, 0x00, 0x01, 0x00, 0x00, 0x00
        /* <DEDUP_REMOVED lines=3310> */
        /*d0ac*/ 	.byte	0xc0, 0x35, 0x03, 0x00, 0x01, 0x00, 0x00, 0x00, 0xb0, 0x37, 0x03, 0x00


	//----- nvinfo : EIATTR_COOP_GROUP_MASK_REGIDS
	.align		4
.L_62:
        /*d0b8*/ 	.byte	0x04, 0x29
        /*d0ba*/ 	.short	(.L_64 - .L_63)


	//   ....[0]....
.L_63:
        /*d0bc*/ 	.word	0xffffffff


	//   ....[1]....
        /*d0c0*/ 	.word	0xffffffff


	//   ....[2]....
        /*d0c4*/ 	.word	0xffffffff


	//   ....[3]....
        /*d0c8*/ 	.word	0xffffffff


	//   ....[4]....
        /*d0cc*/ 	.word	0xffffffff


	//   ....[5]....
        /*d0d0*/ 	.word	0xffffffff


	//   ....[6]....
        /*d0d4*/ 	.word	0xffffffff


	//   ....[7]....
        /*d0d8*/ 	.word	0xffffffff


	//   ....[8]....
        /*d0dc*/ 	.word	0xffffffff


	//   ....[9]....
        /*d0e0*/ 	.word	0xffffffff


	//   ....[10]....
        /*d0e4*/ 	.word	0xffffffff


	//   ....[11]....
        /*d0e8*/ 	.word	0xffffffff


	//   ....[12]....
        /*d0ec*/ 	.word	0xffffffff


	//   ....[13]....
        /*d0f0*/ 	.word	0xffffffff


	//   ....[14]....
        /*d0f4*/ 	.word	0xffffffff


	//   ....[15]....
        /*d0f8*/ 	.word	0xffffffff


	//   ....[16]....
        /*d0fc*/ 	.word	0xffffffff


	//   ....[17]....
        /*d100*/ 	.word	0xffffffff


	//   ....[18]....
        /*d104*/ 	.word	0xffffffff


	//   ....[19]....
        /*d108*/ 	.word	0xffffffff


	//----- nvinfo : EIATTR_COOP_GROUP_INSTR_OFFSETS
	.align		4
.L_64:
        /*d10c*/ 	.byte	0x04, 0x28
        /*d10e*/ 	.short	(.L_66 - .L_65)


	//   ....[0]....
.L_65:
        /*d110*/ 	.word	0x000193a0


	//   ....[1]....
        /*d114*/ 	.word	0x000193b0


	//   ....[2]....
        /*d118*/ 	.word	0x000193c0


	//   ....[3]....
        /*d11c*/ 	.word	0x000193d0


	//   ....[4]....
        /*d120*/ 	.word	0x00019430


	//   ....[5]....
        /*d124*/ 	.word	0x00019440


	//   ....[6]....
        /*d128*/ 	.word	0x00019450


	//   ....[7]....
        /*d12c*/ 	.word	0x00019460


	//   ....[8]....
        /*d130*/ 	.word	0x00019570


	//   ....[9]....
        /*d134*/ 	.word	0x00019590


	//   ....[10]....
        /*d138*/ 	.word	0x00019c00


	//   ....[11]....
        /*d13c*/ 	.word	0x00019c10


	//   ....[12]....
        /*d140*/ 	.word	0x00019c20


	//   ....[13]....
        /*d144*/ 	.word	0x00019c30


	//   ....[14]....
        /*d148*/ 	.word	0x00019c90


	//   ....[15]....
        /*d14c*/ 	.word	0x00019ca0


	//   ....[16]....
        /*d150*/ 	.word	0x00019cb0


	//   ....[17]....
        /*d154*/ 	.word	0x00019cc0


	//   ....[18]....
        /*d158*/ 	.word	0x00019df0


	//   ....[19]....
        /*d15c*/ 	.word	0x00019e10


	//----- nvinfo : EIATTR_VRC_CTA_INIT_COUNT
	.align		4
.L_66:
        /*d160*/ 	.byte	0x02, 0x4a
	.zero		1
	.zero		1


	//----- nvinfo : EIATTR_EXIT_INSTR_OFFSETS
	.align		4
        /*d164*/ 	.byte	0x04, 0x1c
        /*d166*/ 	.short	(.L_68 - .L_67)


	//   ....[0]....
.L_67:
        /*d168*/ 	.word	0x000337a0


	//   ....[1]....
        /*d16c*/ 	.word	0x000337e0


	//----- nvinfo : EIATTR_REQNTID
	.align		4
.L_68:
        /*d170*/ 	.byte	0x04, 0x10
        /*d172*/ 	.short	(.L_70 - .L_69)
.L_69:
        /*d174*/ 	.word	0x00000080
        /*d178*/ 	.word	0x00000001
        /*d17c*/ 	.word	0x00000001


	//----- nvinfo : EIATTR_CBANK_PARAM_SIZE
	.align		4
.L_70:
        /*d180*/ 	.byte	0x03, 0x19
        /*d182*/ 	.short	0x0088


	//----- nvinfo : EIATTR_PARAM_CBANK
	.align		4
        /*d184*/ 	.byte	0x04, 0x0a
        /*d186*/ 	.short	(.L_72 - .L_71)
	.align		4
.L_71:
        /*d188*/ 	.word	index@(.nv.constant0.attn_fwd)
        /*d18c*/ 	.short	0x0380
        /*d18e*/ 	.short	0x0088


	//----- nvinfo : EIATTR_SW_WAR
	.align		4
.L_72:
        /*d190*/ 	.byte	0x04, 0x36
        /*d192*/ 	.short	(.L_74 - .L_73)
.L_73:
        /*d194*/ 	.word	0x00000008
.L_74:


//--------------------- .nv.compat                --------------------------
	.section	.nv.compat,"",@"SHT_CUDA_COMPAT_INFO"
	.align	4
        /*0000*/ 	.byte	0x02, 0x02, 0x01, 0x00, 0x02, 0x05, 0x05, 0x00, 0x02, 0x03, 0x00, 0x00, 0x02, 0x06, 0x01, 0x00


//--------------------- .nv.callgraph             --------------------------
	.section	.nv.callgraph,"",@"SHT_CUDA_CALLGRAPH"
	.align	4
	.sectionentsize	8
	.align		4
        /*0000*/ 	.word	0x00000000
	.align		4
        /*0004*/ 	.word	0xffffffff
	.align		4
        /*0008*/ 	.word	0x00000000
	.align		4
        /*000c*/ 	.word	0xfffffffe
	.align		4
        /*0010*/ 	.word	0x00000000
	.align		4
        /*0014*/ 	.word	0xfffffffd
	.align		4
        /*0018*/ 	.word	0x00000000
	.align		4
        /*001c*/ 	.word	0xfffffffc


//--------------------- .nv.constant4             --------------------------
	.section	.nv.constant4,"a",@progbits
	.align	8
	.align		8
.nv.constant4:
        /*0000*/ 	.dword	_$_str


//--------------------- .text.attn_fwd            --------------------------
	.section	.text.attn_fwd,"ax",@progbits
	.align	128
        .global         attn_fwd
        .type           attn_fwd,@function
        .size           attn_fwd,(.L_x_3 - attn_fwd)
        .other          attn_fwd,@"STO_CUDA_ENTRY STV_DEFAULT"
attn_fwd:
.text.attn_fwd:
[----:B------:R-:W0:Y:S01]  /*0000*/  LDC R1, c[0x0][0x37c] ;  /* 0x0000df00ff017b82 */ /* 0x000e220000000800 */
[----:B------:R-:W1:Y:S07]  /*0010*/  S2R R2, SR_TID.X ;  /* 0x0000000000027919 */ /* 0x000e6e0000002100 */
[----:B------:R-:W2:Y:S01]  /*0020*/  S2UR UR7, SR_CTAID.Y ;  /* 0x00000000000779c3 */ /* 0x000ea20000002600 */
[----:B------:R-:W2:Y:S01]  /*0030*/  LDCU.64 UR4, c[0x0][0x3b0] ;  /* 0x00007600ff0477ac */ /* 0x000ea20008000a00 */
[----:B0-----:R-:W-:Y:S01]  /*0040*/  IADD3 R1, PT, PT, R1, -0x25d0, RZ ;  /* 0xffffda3001017810 */ /* 0x001fe20007ffe0ff */
[----:B------:R-:W0:Y:S01]  /*0050*/  S2R R3, SR_CTAID.X ;  /* 0x0000000000037919 */ /* 0x000e220000002500 */
[----:B------:R-:W3:Y:S04]  /*0060*/  LDCU.64 UR10, c[0x0][0x358] ;  /* 0x00006b00ff0a77ac */ /* 0x000ee80008000a00 */
[----:B------:R-:W4:Y:S08]  /*0070*/  LDC R9, c[0x0][0x3b8] ;  /* 0x0000ee00ff097b82 */ /* 0x000f300000000800 */
[----:B------:R-:W3:Y:S01]  /*0080*/  LDC.64 R4, c[0x0][0x380] ;  /* 0x0000e000ff047b82 */ /* 0x000ee20000000a00 */
[----:B--2---:R-:W-:-:S04]  /*0090*/  UIMAD UR4, UR7, UR4, URZ ;  /* 0x00000004070472a4 */ /* 0x004fc8000f8e02ff */
[----:B------:R-:W-:Y:S01]  /*00a0*/  USHF.L.U32 UR6, UR4, 0x1, URZ ;  /* 0x0000000104067899 */ /* 0x000fe200080006ff */
[----:B-1----:R-:W-:Y:S02]  /*00b0*/  LOP3.LUT R0, R2, 0x1f, RZ, 0xc0, !PT ;  /* 0x0000001f02007812 */ /* 0x002fe400078ec0ff */
[----:B------:R-:W-:-:S03]  /*00c0*/  SHF.R.U32.HI R2, RZ, 0x5, R2 ;  /* 0x00000005ff027819 */ /* 0x000fc60000011602 */
[----:B0-----:R-:W-:Y:S01]  /*00d0*/  IMAD R0, R3, 0x20, R0 ;  /* 0x0000002003007824 */ /* 0x001fe200078e0200 */
[----:B------:R-:W-:-:S04]  /*00e0*/  SGXT.U32 R2, R2, 0x2 ;  /* 0x000000020202781a */ /* 0x000fc80000000000 */
[----:B------:R0:W-:Y:S01]  /*00f0*/  STL [R1+0x1518], R0 ;  /* 0x0015180001007387 */ /* 0x0001e20000100800 */
[----:B----4-:R-:W-:Y:S02]  /*0100*/  IMAD R6, R2, R9, RZ ;  /* 0x0000000902067224 */ /* 0x010fe400078e02ff */
[----:B0-----:R-:W-:Y:S01]  /*0110*/  IMAD R0, R0, UR5, RZ ;  /* 0x0000000500007c24 */ /* 0x001fe2000f8e02ff */
[----:B------:R-:W-:-:S03]  /*0120*/  UIMAD.WIDE UR4, UR4, 0x2, URZ ;  /* 0x00000002040478a5 */ /* 0x000fc6000f8e02ff */
[C---:B------:R-:W-:Y:S01]  /*0130*/  IMAD.HI R2, R0.reuse, 0x2, RZ ;  /* 0x0000000200027827 */ /* 0x040fe200078e02ff */
[----:B------:R-:W-:-:S03]  /*0140*/  SHF.L.U32 R3, R0, 0x1, RZ ;  /* 0x0000000100037819 */ /* 0x000fc600000006ff */
[----:B------:R-:W-:Y:S01]  /*0150*/  IMAD R0, R9, 0x4, R6 ;  /* 0x0000000409007824 */ /* 0x000fe200078e0206 */
[----:B---3--:R-:W-:-:S04]  /*0160*/  IADD3 R3, P0, P1, R3, UR6, R4 ;  /* 0x0000000603037c10 */ /* 0x008fc8000f91e004 */
[----:B------:R-:W-:Y:S02]  /*0170*/  IADD3.X R2, PT, PT, R2, UR5, R5, P0, P1 ;  /* 0x0000000502027c10 */ /* 0x000fe400087e2405 */
[CC--:B------:R-:W-:Y:S02]  /*0180*/  LEA R10, P0, R6.reuse, R3.reuse, 0x1 ;  /* 0x00000003060a7211 */ /* 0x0c0fe400078008ff */
[C---:B------:R-:W-:Y:S02]  /*0190*/  LEA R8, R9.reuse, R0, 0x2 ;  /* 0x0000000009087211 */ /* 0x040fe400078e10ff */
[-C--:B------:R-:W-:Y:S02]  /*01a0*/  LEA.HI.X.SX32 R11, R6, R2.reuse, 0x1, P0 ;  /* 0x00000002060b7211 */ /* 0x080fe400000f0eff */
[-C--:B------:R-:W-:Y:S01]  /*01b0*/  LEA R4, P0, R0, R3.reuse, 0x1 ;  /* 0x0000000300047211 */ /* 0x080fe200078008ff */
[----:B------:R-:W-:Y:S01]  /*01c0*/  IMAD R16, R9, 0x4, R8 ;  /* 0x0000000409107824 */ /* 0x000fe200078e0208 */
[----:B------:R-:W-:Y:S01]  /*01d0*/  LEA R12, P1, R8, R3, 0x1 ;  /* 0x00000003080c7211 */ /* 0x000fe200078208ff */
[----:B------:R-:W2:Y:S01]  /*01e0*/  LDG.E.U16 R19, desc[UR10][R10.64] ;  /* 0x0000000a0a137981 */ /* 0x000ea2000c1e1500 */
[----:B------:R-:W-:-:S02]  /*01f0*/  LEA.HI.X.SX32 R5, R0, R2, 0x1, P0 ;  /* 0x0000000200057211 */ /* 0x000fc400000f0eff */
[C---:B------:R-:W-:Y:S02]  /*0200*/  LEA R0, R9.reuse, R16, 0x2 ;  /* 0x0000001009007211 */ /* 0x040fe400078e10ff */
[-C--:B------:R-:W-:Y:S01]  /*0210*/  LEA.HI.X.SX32 R13, R8, R2.reuse, 0x1, P1 ;  /* 0x00000002080d7211 */ /* 0x080fe200008f0eff */
[----:B------:R-:W3:Y:S01]  /*0220*/  LDG.E.U16 R23, desc[UR10][R4.64] ;  /* 0x0000000a04177981 */ /* 0x000ee2000c1e1500 */
[-C--:B------:R-:W-:Y:S01]  /*0230*/  LEA R6, P0, R16, R3.reuse, 0x1 ;  /* 0x0000000310067211 */ /* 0x080fe200078008ff */
[----:B------:R-:W-:Y:S01]  /*0240*/  IMAD R8, R9, 0x4, R0 ;  /* 0x0000000409087824 */ /* 0x000fe200078e0200 */
[-C--:B------:R-:W-:Y:S01]  /*0250*/  LEA R14, P1, R0, R3.reuse, 0x1 ;  /* 0x00000003000e7211 */ /* 0x080fe200078208ff */
[----:B------:R0:W4:Y:S01]  /*0260*/  LDG.E.U16 R24, desc[UR10][R12.64] ;  /* 0x0000000a0c187981 */ /* 0x000122000c1e1500 */
[----:B------:R-:W-:Y:S02]  /*0270*/  LEA.HI.X.SX32 R7, R16, R2, 0x1, P0 ;  /* 0x0000000210077211 */ /* 0x000fe400000f0eff */
[----:B------:R-:W-:-:S02]  /*0280*/  LEA R16, P0, R8, R3, 0x1 ;  /* 0x0000000308107211 */ /* 0x000fc400078008ff */
[----:B------:R-:W-:Y:S01]  /*0290*/  LEA.HI.X.SX32 R15, R0, R2, 0x1, P1 ;  /* 0x00000002000f7211 */ /* 0x000fe200008f0eff */
[----:B------:R1:W3:Y:S01]  /*02a0*/  LDG.E.U16 R22, desc[UR10][R6.64] ;  /* 0x0000000a06167981 */ /* 0x0002e2000c1e1500 */
[C---:B------:R-:W-:Y:S02]  /*02b0*/  LEA R0, R9.reuse, R8, 0x2 ;  /* 0x0000000809007211 */ /* 0x040fe400078e10ff */
[----:B------:R-:W-:Y:S01]  /*02c0*/  LEA.HI.X.SX32 R17, R8, R2, 0x1, P0 ;  /* 0x0000000208117211 */ /* 0x000fe200000f0eff */
[----:B------:R-:W3:Y:S01]  /*02d0*/  LDG.E.U16 R21, desc[UR10][R14.64] ;  /* 0x0000000a0e157981 */ /* 0x000ee2000c1e1500 */
[----:B0-----:R-:W-:Y:S01]  /*02e0*/  LEA R12, P0, R0, R3, 0x1 ;  /* 0x00000003000c7211 */ /* 0x001fe200078008ff */
[----:B------:R-:W-:-:S03]  /*02f0*/  IMAD R8, R9, 0x4, R0 ;  /* 0x0000000409087824 */ /* 0x000fc600078e0200 */
[----:B------:R-:W-:Y:S01]  /*0300*/  LEA.HI.X.SX32 R13, R0, R2, 0x1, P0 ;  /* 0x00000002000d7211 */ /* 0x000fe200000f0eff */
[----:B------:R-:W3:Y:S01]  /*0310*/  LDG.E.U16 R15, desc[UR10][R16.64] ;  /* 0x0000000a100f7981 */ /* 0x000ee2000c1e1500 */
[C---:B------:R-:W-:Y:S02]  /*0320*/  LEA R0, R9.reuse, R8, 0x2 ;  /* 0x0000000809007211 */ /* 0x040fe400078e10ff */
[-C--:B------:R-:W-:Y:S02]  /*0330*/  LEA R4, P0, R8, R3.reuse, 0x1 ;  /* 0x0000000308047211 */ /* 0x080fe400078008ff */
[----:B------:R-:W3:Y:S01]  /*0340*/  LDG.E.U16 R13, desc[UR10][R12.64] ;  /* 0x0000000a0c0d7981 */ /* 0x000ee2000c1e1500 */
[----:B------:R-:W-:Y:S01]  /*0350*/  IMAD R18, R9, 0x4, R0 ;  /* 0x0000000409127824 */ /* 0x000fe200078e0200 */
[----:B------:R-:W-:Y:S02]  /*0360*/  LEA R10, P1, R0, R3, 0x1 ;  /* 0x00000003000a7211 */ /* 0x000fe400078208ff */
[----:B------:R-:W-:-:S02]  /*0370*/  LEA.HI.X.SX32 R5, R8, R2, 0x1, P0 ;  /* 0x0000000208057211 */ /* 0x000fc400000f0eff */
[----:B-1----:R-:W-:Y:S02]  /*0380*/  LEA R6, P0, R18, R3, 0x1 ;  /* 0x0000000312067211 */ /* 0x002fe400078008ff */
[-C--:B------:R-:W-:Y:S01]  /*0390*/  LEA.HI.X.SX32 R11, R0, R2.reuse, 0x1, P1 ;  /* 0x00000002000b7211 */ /* 0x080fe200008f0eff */
[----:B------:R0:W3:Y:S01]  /*03a0*/  LDG.E.U16 R20, desc[UR10][R4.64] ;  /* 0x0000000a04147981 */ /* 0x0000e2000c1e1500 */
[----:B------:R-:W-:-:S05]  /*03b0*/  LEA.HI.X.SX32 R7, R18, R2, 0x1, P0 ;  /* 0x0000000212077211 */ /* 0x000fca00000f0eff */
[----:B------:R1:W3:Y:S01]  /*03c0*/  LDG.E.U16 R17, desc[UR10][R6.64] ;  /* 0x0000000a06117981 */ /* 0x0002e2000c1e1500 */
[----:B------:R-:W-:-:S03]  /*03d0*/  LEA R0, R9, R18, 0x2 ;  /* 0x0000001209007211 */ /* 0x000fc600078e10ff */
[----:B--2---:R2:W-:Y:S04]  /*03e0*/  STL [R1+0x194], R19 ;  /* 0x0001941301007387 */ /* 0x0045e80000100800 */
[----:B--2---:R2:W3:Y:S01]  /*03f0*/  LDG.E.U16 R19, desc[UR10][R10.64] ;  /* 0x0000000a0a137981 */ /* 0x0044e2000c1e1500 */
[----:B0-----:R-:W-:Y:S01]  /*0400*/  LEA R4, P0, R0, R3, 0x1 ;  /* 0x0000000300047211 */ /* 0x001fe200078008ff */
[----:B------:R-:W-:-:S03]  /*0410*/  IMAD R8, R9, 0x4, R0 ;  /* 0x0000000409087824 */ /* 0x000fc600078e0200 */
[----:B------:R-:W-:Y:S02]  /*0420*/  LEA.HI.X.SX32 R5, R0, R2, 0x1, P0 ;  /* 0x0000000200057211 */ /* 0x000fe400000f0eff */
[C---:B------:R-:W-:Y:S02]  /*0430*/  LEA R0, R9.reuse, R8, 0x2 ;  /* 0x0000000809007211 */ /* 0x040fe400078e10ff */
[-C--:B-1----:R-:W-:Y:S01]  /*0440*/  LEA R6, P0, R8, R3.reuse, 0x1 ;  /* 0x0000000308067211 */ /* 0x082fe200078008ff */
[----:B------:R0:W3:Y:S01]  /*0450*/  LDG.E.U16 R14, desc[UR10][R4.64] ;  /* 0x0000000a040e7981 */ /* 0x0000e2000c1e1500 */
[----:B--2---:R-:W-:Y:S01]  /*0460*/  LEA R10, P1, R0, R3, 0x1 ;  /* 0x00000003000a7211 */ /* 0x004fe200078208ff */
[----:B------:R-:W-:Y:S01]  /*0470*/  IMAD R12, R9, 0x4, R0 ;  /* 0x00000004090c7824 */ /* 0x000fe200078e0200 */
[-C--:B------:R-:W-:Y:S02]  /*0480*/  LEA.HI.X.SX32 R7, R8, R2.reuse, 0x1, P0 ;  /* 0x0000000208077211 */ /* 0x080fe400000f0eff */
[----:B------:R-:W-:-:S03]  /*0490*/  LEA.HI.X.SX32 R11, R0, R2, 0x1, P1 ;  /* 0x00000002000b7211 */ /* 0x000fc600008f0eff */
[----:B------:R1:W2:Y:S01]  /*04a0*/  LDG.E.U16 R18, desc[UR10][R6.64] ;  /* 0x0000000a06127981 */ /* 0x0002a2000c1e1500 */
[----:B0-----:R-:W-:-:S03]  /*04b0*/  LEA R4, P0, R12, R3, 0x1 ;  /* 0x000000030c047211 */ /* 0x001fc600078008ff */
[----:B------:R0:W2:Y:S01]  /*04c0*/  LDG.E.U16 R16, desc[UR10][R10.64] ;  /* 0x0000000a0a107981 */ /* 0x0000a2000c1e1500 */
[C---:B------:R-:W-:Y:S02]  /*04d0*/  LEA R0, R9.reuse, R12, 0x2 ;  /* 0x0000000c09007211 */ /* 0x040fe400078e10ff */
[----:B------:R-:W-:Y:S01]  /*04e0*/  LEA.HI.X.SX32 R5, R12, R2, 0x1, P0 ;  /* 0x000000020c057211 */ /* 0x000fe200000f0eff */
[----:B----4-:R-:W-:Y:S04]  /*04f0*/  STL [R1+0x190], R24 ;  /* 0x0001901801007387 */ /* 0x010fe80000100800 */
[----:B---3--:R-:W-:Y:S01]  /*0500*/  STL [R1+0x1b8], R23 ;  /* 0x0001b81701007387 */ /* 0x008fe20000100800 */
[----:B-1----:R-:W-:Y:S01]  /*0510*/  LEA R6, P0, R0, R3, 0x1 ;  /* 0x0000000300067211 */ /* 0x002fe200078008ff */
[----:B------:R-:W-:-:S02]  /*0520*/  IMAD R8, R9, 0x4, R0 ;  /* 0x0000000409087824 */ /* 0x000fc400078e0200 */
[----:B------:R-:W-:Y:S04]  /*0530*/  STL [R1+0x1b4], R22 ;  /* 0x0001b41601007387 */ /* 0x000fe80000100800 */
[----:B------:R-:W-:Y:S04]  /*0540*/  STL [R1+0x184], R21 ;  /* 0x0001841501007387 */ /* 0x000fe80000100800 */
[----:B------:R1:W-:Y:S01]  /*0550*/  STL [R1+0x1b0], R15 ;  /* 0x0001b00f01007387 */ /* 0x0003e20000100800 */
[----:B------:R-:W-:Y:S02]  /*0560*/  LEA.HI.X.SX32 R7, R0, R2, 0x1, P0 ;  /* 0x0000000200077211 */ /* 0x000fe400000f0eff */
[C---:B0-----:R-:W-:Y:S01]  /*0570*/  LEA R11, R9.reuse, R8, 0x2 ;  /* 0x00000008090b7211 */ /* 0x041fe200078e10ff */
[----:B-1----:R0:W3:Y:S04]  /*0580*/  LDG.E.U16 R15, desc[UR10][R4.64] ;  /* 0x0000000a040f7981 */ /* 0x0020e8000c1e1500 */
[----:B------:R-:W-:Y:S01]  /*0590*/  IMAD R0, R9, 0x4, R11 ;  /* 0x0000000409007824 */ /* 0x000fe200078e020b */
[----:B------:R1:W-:Y:S01]  /*05a0*/  STL [R1+0x180], R13 ;  /* 0x0001800d01007387 */ /* 0x0003e20000100800 */
[----:B0-----:R-:W-:-:S04]  /*05b0*/  LEA R4, P0, R8, R3, 0x1 ;  /* 0x0000000308047211 */ /* 0x001fc800078008ff */
[----:B------:R-:W-:Y:S01]  /*05c0*/  LEA.HI.X.SX32 R5, R8, R2, 0x1, P0 ;  /* 0x0000000208057211 */ /* 0x000fe200000f0eff */
[----:B-1----:R0:W4:Y:S01]  /*05d0*/  LDG.E.U16 R13, desc[UR10][R6.64] ;  /* 0x0000000a060d7981 */ /* 0x002122000c1e1500 */
[----:B------:R-:W-:-:S03]  /*05e0*/  LEA R10, P1, R11, R3, 0x1 ;  /* 0x000000030b0a7211 */ /* 0x000fc600078208ff */
[----:B------:R1:W4:Y:S01]  /*05f0*/  LDG.E.U16 R12, desc[UR10][R4.64] ;  /* 0x0000000a040c7981 */ /* 0x000322000c1e1500 */
[-C--:B------:R-:W-:Y:S02]  /*0600*/  LEA.HI.X.SX32 R11, R11, R2.reuse, 0x1, P1 ;  /* 0x000000020b0b7211 */ /* 0x080fe400008f0eff */
[C---:B0-----:R-:W-:Y:S01]  /*0610*/  LEA R6, P0, R0.reuse, R3, 0x1 ;  /* 0x0000000300067211 */ /* 0x041fe200078008ff */
[----:B------:R-:W-:Y:S03]  /*0620*/  STL [R1+0x1ac], R20 ;  /* 0x0001ac1401007387 */ /* 0x000fe60000100800 */
[----:B------:R-:W-:Y:S01]  /*0630*/  LEA.HI.X.SX32 R7, R0, R2, 0x1, P0 ;  /* 0x0000000200077211 */ /* 0x000fe200000f0eff */
[----:B------:R0:W-:Y:S04]  /*0640*/  STL [R1+0x174], R19 ;  /* 0x0001741301007387 */ /* 0x0001e80000100800 */
[----:B------:R1:W-:Y:S04]  /*0650*/  STL [R1+0x1a8], R17 ;  /* 0x0001a81101007387 */ /* 0x0003e80000100800 */
[----:B0-----:R0:W4:Y:S04]  /*0660*/  LDG.E.U16 R19, desc[UR10][R10.64] ;  /* 0x0000000a0a137981 */ /* 0x001128000c1e1500 */
[----:B-1----:R1:W4:Y:S01]  /*0670*/  LDG.E.U16 R17, desc[UR10][R6.64] ;  /* 0x0000000a06117981 */ /* 0x002322000c1e1500 */
[----:B------:R-:W-:-:S04]  /*0680*/  LEA R8, R9, R0, 0x2 ;  /* 0x0000000009087211 */ /* 0x000fc800078e10ff */
[----:B------:R-:W-:Y:S01]  /*0690*/  LEA R4, P0, R8, R3, 0x1 ;  /* 0x0000000308047211 */ /* 0x000fe200078008ff */
[----:B------:R-:W-:-:S03]  /*06a0*/  IMAD R0, R9, 0x4, R8 ;  /* 0x0000000409007824 */ /* 0x000fc600078e0208 */
[----:B------:R-:W-:Y:S02]  /*06b0*/  LEA.HI.X.SX32 R5, R8, R2, 0x1, P0 ;  /* 0x0000000208057211 */ /* 0x000fe400000f0eff */
[----:B0-----:R-:W-:Y:S01]  /*06c0*/  LEA R11, R9, R0, 0x2 ;  /* 0x00000000090b7211 */ /* 0x001fe200078e10ff */
[----:B------:R0:W-:Y:S01]  /*06d0*/  STL [R1+0x170], R14 ;  /* 0x0001700e01007387 */ /* 0x0001e20000100800 */
[CC--:B-1----:R-:W-:Y:S02]  /*06e0*/  LEA R6, P0, R0.reuse, R3.reuse, 0x1 ;  /* 0x0000000300067211 */ /* 0x0c2fe400078008ff */
[----:B------:R-:W-:Y:S01]  /*06f0*/  LEA R10, P1, R11, R3, 0x1 ;  /* 0x000000030b0a7211 */ /* 0x000fe200078208ff */
[----:B------:R-:W-:Y:S01]  /*0700*/  IMAD R8, R9, 0x4, R11 ;  /* 0x0000000409087824 */ /* 0x000fe200078e020b */
[-C--:B------:R-:W-:Y:S01]  /*0710*/  LEA.HI.X.SX32 R7, R0, R2.reuse, 0x1, P0 ;  /* 0x0000000200077211 */ /* 0x080fe200000f0eff */
[----:B0-----:R0:W4:Y:S01]  /*0720*/  LDG.E.U16 R14, desc[UR10][R4.64] ;  /* 0x0000000a040e7981 */ /* 0x001122000c1e1500 */
[----:B------:R-:W-:-:S03]  /*0730*/  LEA.HI.X.SX32 R11, R11, R2, 0x1, P1 ;  /* 0x000000020b0b7211 */ /* 0x000fc600008f0eff */
[----:B--2---:R1:W-:Y:S04]  /*0740*/  STL [R1+0x1a4], R18 ;  /* 0x0001a41201007387 */ /* 0x0043e80000100800 */
[----:B------:R2:W-:Y:S01]  /*0750*/  STL [R1+0x164], R16 ;  /* 0x0001641001007387 */ /* 0x0005e20000100800 */
[----:B0-----:R-:W-:-:S03]  /*0760*/  LEA R4, P0, R8, R3, 0x1 ;  /* 0x0000000308047211 */ /* 0x001fc600078008ff */
[----:B-1----:R0:W4:Y:S01]  /*0770*/  LDG.E.U16 R18, desc[UR10][R6.64] ;  /* 0x0000000a06127981 */ /* 0x002122000c1e1500 */
[----:B------:R-:W-:-:S03]  /*0780*/  LEA R0, R9, R8, 0x2 ;  /* 0x0000000809007211 */ /* 0x000fc600078e10ff */
[----:B--2---:R1:W2:Y:S01]  /*0790*/  LDG.E.U16 R16, desc[UR10][R10.64] ;  /* 0x0000000a0a107981 */ /* 0x0042a2000c1e1500 */
[----:B------:R-:W-:Y:S01]  /*07a0*/  LEA.HI.X.SX32 R5, R8, R2, 0x1, P0 ;  /* 0x0000000208057211 */ /* 0x000fe200000f0eff */
[----:B------:R-:W-:Y:S02]  /*07b0*/  IMAD R8, R9, 0x4, R0 ;  /* 0x0000000409087824 */ /* 0x000fe400078e0200 */
[----:B---3--:R3:W-:Y:S01]  /*07c0*/  STL [R1+0x1a0], R15 ;  /* 0x0001a00f01007387 */ /* 0x0087e20000100800 */
[----:B0-----:R-:W-:-:S04]  /*07d0*/  LEA R6, P0, R0, R3, 0x1 ;  /* 0x0000000300067211 */ /* 0x001fc800078008ff */
[----:B------:R-:W-:Y:S01]  /*07e0*/  LEA.HI.X.SX32 R7, R0, R2, 0x1, P0 ;  /* 0x0000000200077211 */ /* 0x000fe200000f0eff */
[----:B---3--:R0:W3:Y:S01]  /*07f0*/  LDG.E.U16 R15, desc[UR10][R4.64] ;  /* 0x0000000a040f7981 */ /* 0x0080e2000c1e1500 */
[----:B-1----:R-:W-:-:S03]  /*0800*/  LEA R11, R9, R8, 0x2 ;  /* 0x00000008090b7211 */ /* 0x002fc600078e10ff */
[----:B----4-:R1:W-:Y:S01]  /*0810*/  STL [R1+0x160], R13 ;  /* 0x0001600d01007387 */ /* 0x0103e20000100800 */
[----:B0-----:R-:W-:Y:S01]  /*0820*/  LEA R4, P0, R8, R3, 0x1 ;  /* 0x0000000308047211 */ /* 0x001fe200078008ff */
[----:B------:R-:W-:-:S03]  /*0830*/  IMAD R0, R9, 0x4, R11 ;  /* 0x0000000409007824 */ /* 0x000fc600078e020b */
[----:B------:R-:W-:Y:S01]  /*0840*/  LEA.HI.X.SX32 R5, R8, R2, 0x1, P0 ;  /* 0x0000000208057211 */ /* 0x000fe200000f0eff */
[----:B-1----:R0:W4:Y:S01]  /*0850*/  LDG.E.U16 R13, desc[UR10][R6.64] ;  /* 0x0000000a060d7981 */ /* 0x002122000c1e1500 */
[----:B------:R-:W-:-:S03]  /*0860*/  LEA R10, P1, R11, R3, 0x1 ;  /* 0x000000030b0a7211 */ /* 0x000fc600078208ff */
[----:B------:R1:W-:Y:S01]  /*0870*/  STL [R1+0x19c], R12 ;  /* 0x00019c0c01007387 */ /* 0x0003e20000100800 */
[-C--:B------:R-:W-:Y:S02]  /*0880*/  LEA.HI.X.SX32 R11, R11, R2.reuse, 0x1, P1 ;  /* 0x000000020b0b7211 */ /* 0x080fe400008f0eff */
[C---:B0-----:R-:W-:Y:S01]  /*0890*/  LEA R6, P0, R0.reuse, R3, 0x1 ;  /* 0x0000000300067211 */ /* 0x041fe200078008ff */
[----:B-1----:R0:W4:Y:S03]  /*08a0*/  LDG.E.U16 R12, desc[UR10][R4.64] ;  /* 0x0000000a040c7981 */ /* 0x002126000c1e1500 */
[----:B------:R-:W-:Y:S01]  /*08b0*/  LEA.HI.X.SX32 R7, R0, R2, 0x1, P0 ;  /* 0x0000000200077211 */ /* 0x000fe200000f0eff */
[----:B------:R1:W-:Y:S04]  /*08c0*/  STL [R1+0x154], R19 ;  /* 0x0001541301007387 */ /* 0x0003e80000100800 */
[----:B------:R0:W-:Y:S04]  /*08d0*/  STL [R1+0x198], R17 ;  /* 0x0001981101007387 */ /* 0x0001e80000100800 */
[----:B-1----:R1:W4:Y:S04]  /*08e0*/  LDG.E.U16 R19, desc[UR10][R10.64] ;  /* 0x0000000a0a137981 */ /* 0x002328000c1e1500 */
[----:B0-----:R0:W4:Y:S01]  /*08f0*/  LDG.E.U16 R17, desc[UR10][R6.64] ;  /* 0x0000000a06117981 */ /* 0x001122000c1e1500 */
[----:B------:R-:W-:-:S04]  /*0900*/  LEA R8, R9, R0, 0x2 ;  /* 0x0000000009087211 */ /* 0x000fc800078e10ff */
[----:B------:R-:W-:Y:S01]  /*0910*/  LEA R4, P0, R8, R3, 0x1 ;  /* 0x0000000308047211 */ /* 0x000fe200078008ff */
[----:B------:R-:W-:-:S03]  /*0920*/  IMAD R0, R9, 0x4, R8 ;  /* 0x0000000409007824 */ /* 0x000fc600078e0208 */
[----:B------:R-:W-:Y:S02]  /*0930*/  LEA.HI.X.SX32 R5, R8, R2, 0x1, P0 ;  /* 0x0000000208057211 */ /* 0x000fe400000f0eff */
[----:B-1----:R-:W-:Y:S01]  /*0940*/  LEA R11, R9, R0, 0x2 ;  /* 0x00000000090b7211 */ /* 0x002fe200078e10ff */
[----:B------:R1:W-:Y:S01]  /*0950*/  STL [R1+0x150], R14 ;  /* 0x0001500e01007387 */ /* 0x0003e20000100800 */
[CC--:B0-----:R-:W-:Y:S02]  /*0960*/  LEA R6, P0, R0.reuse, R3.reuse, 0x1 ;  /* 0x0000000300067211 */ /* 0x0c1fe400078008ff */
[----:B------:R-:W-:Y:S01]  /*0970*/  LEA R10, P1, R11, R3, 0x1 ;  /* 0x000000030b0a7211 */ /* 0x000fe200078208ff */
[----:B------:R-:W-:Y:S01]  /*0980*/  IMAD R8, R9, 0x4, R11 ;  /* 0x0000000409087824 */ /* 0x000fe200078e020b */
[-C--:B------:R-:W-:Y:S01]  /*0990*/  LEA.HI.X.SX32 R7, R0, R2.reuse, 0x1, P0 ;  /* 0x0000000200077211 */ /* 0x080fe200000f0eff */
[----:B-1----:R0:W4:Y:S01]  /*09a0*/  LDG.E.U16 R14, desc[UR10][R4.64] ;  /* 0x0000000a040e7981 */ /* 0x002122000c1e1500 */
[----:B------:R-:W-:-:S03]  /*09b0*/  LEA.HI.X.SX32 R11, R11, R2, 0x1, P1 ;  /* 0x000000020b0b7211 */ /* 0x000fc600008f0eff */
[----:B------:R1:W-:Y:S04]  /*09c0*/  STL [R1+0x18c], R18 ;  /* 0x00018c1201007387 */ /* 0x0003e80000100800 */
[----:B--2---:R2:W-:Y:S01]  /*09d0*/  STL [R1+0x144], R16 ;  /* 0x0001441001007387 */ /* 0x0045e20000100800 */
        /* <DEDUP_REMOVED lines=10> */
[----:B-1----:R-:W-:Y:S02]  /*0a80*/  LEA R11, R9, R8, 0x2 ;  /* 0x00000008090b7211 */ /* 0x002fe400078e10ff */
[----:B0-----:R-:W-:-:S03]  /*0a90*/  LEA R4, P0, R8, R3, 0x1 ;  /* 0x0000000308047211 */ /* 0x001fc600078008ff */
[----:B------:R-:W-:Y:S01]  /*0aa0*/  IMAD R0, R9, 0x4, R11 ;  /* 0x0000000409007824 */ /* 0x000fe200078e020b */
[----:B----4-:R0:W-:Y:S01]  /*0ab0*/  STL [R1+0x140], R13 ;  /* 0x0001400d01007387 */ /* 0x0101e20000100800 */
[-C--:B------:R-:W-:Y:S02]  /*0ac0*/  LEA.HI.X.SX32 R5, R8, R2.reuse, 0x1, P0 ;  /* 0x0000000208057211 */ /* 0x080fe400000f0eff */
[C---:B------:R-:W-:Y:S01]  /*0ad0*/  LEA R10, P1, R11.reuse, R3, 0x1 ;  /* 0x000000030b0a7211 */ /* 0x040fe200078208ff */
[----:B------:R1:W-:Y:S04]  /*0ae0*/  STL [R1+0x17c], R12 ;  /* 0x00017c0c01007387 */ /* 0x0003e80000100800 */
[----:B0-----:R0:W4:Y:S01]  /*0af0*/  LDG.E.U16 R13, desc[UR10][R6.64] ;  /* 0x0000000a060d7981 */ /* 0x001122000c1e1500 */
[----:B------:R-:W-:-:S03]  /*0b00*/  LEA.HI.X.SX32 R11, R11, R2, 0x1, P1 ;  /* 0x000000020b0b7211 */ /* 0x000fc600008f0eff */
[----:B-1----:R1:W4:Y:S01]  /*0b10*/  LDG.E.U16 R12, desc[UR10][R4.64] ;  /* 0x0000000a040c7981 */ /* 0x002322000c1e1500 */
[----:B0-----:R-:W-:-:S04]  /*0b20*/  LEA R6, P0, R0, R3, 0x1 ;  /* 0x0000000300067211 */ /* 0x001fc800078008ff */
        /* <DEDUP_REMOVED lines=32> */
[----:B------:R-:W-:Y:S01]  /*0d30*/  LEA.HI.X.SX32 R5, R8, R2, 0x1, P0 ;  /* 0x0000000208057211 */ /* 0x000fe200000f0eff */
[----:B----4-:R0:W-:Y:S01]  /*0d40*/  STL [R1+0x120], R13 ;  /* 0x0001200d01007387 */ /* 0x0101e20000100800 */
[----:B------:R-:W-:-:S03]  /*0d50*/  LEA R10, P1, R11, R3, 0x1 ;  /* 0x000000030b0a7211 */ /* 0x000fc600078208ff */
[----:B------:R1:W-:Y:S04]  /*0d60*/  STL [R1+0x15c], R12 ;  /* 0x00015c0c01007387 */ /* 0x0003e80000100800 */
[----:B0-----:R0:W4:Y:S04]  /*0d70*/  LDG.E.U16 R13, desc[UR10][R6.64] ;  /* 0x0000000a060d7981 */ /* 0x001128000c1e1500 */
[----:B-1----:R1:W4:Y:S01]  /*0d80*/  LDG.E.U16 R12, desc[UR10][R4.64] ;  /* 0x0000000a040c7981 */ /* 0x002322000c1e1500 */
[----:B------:R-:W-:Y:S02]  /*0d90*/  LEA.HI.X.SX32 R11, R11, R2, 0x1, P1 ;  /* 0x000000020b0b7211 */ /* 0x000fe400008f0eff */
        /* <DEDUP_REMOVED lines=58> */
[----:B------:R1:W-:Y:S01]  /*1140*/  STL [R1+0x12c], R18 ;  /* 0x00012c1201007387 */ /* 0x0003e20000100800 */
[----:B------:R-:W-:-:S03]  /*1150*/  LEA R0, R9, R8, 0x2 ;  /* 0x0000000809007211 */ /* 0x000fc600078e10ff */
[----:B--2---:R2:W-:Y:S01]  /*1160*/  STL [R1+0xe4], R16 ;  /* 0x0000e41001007387 */ /* 0x0045e20000100800 */
[----:B0-----:R-:W-:-:S03]  /*1170*/  LEA R4, P0, R8, R3, 0x1 ;  /* 0x0000000308047211 */ /* 0x001fc600078008ff */
[----:B-1----:R0:W4:Y:S04]  /*1180*/  LDG.E.U16 R18, desc[UR10][R6.64] ;  /* 0x0000000a06127981 */ /* 0x002128000c1e1500 */
[----:B--2---:R1:W2:Y:S01]  /*1190*/  LDG.E.U16 R16, desc[UR10][R10.64] ;  /* 0x0000000a0a107981 */ /* 0x0042a2000c1e1500 */
[----:B------:R-:W-:Y:S01]  /*11a0*/  LEA.HI.X.SX32 R5, R8, R2, 0x1, P0 ;  /* 0x0000000208057211 */ /* 0x000fe200000f0eff */
[C---:B------:R-:W-:Y:S02]  /*11b0*/  IMAD R8, R9.reuse, 0x4, R0 ;  /* 0x0000000409087824 */ /* 0x040fe400078e0200 */
[----:B---3--:R3:W-:Y:S01]  /*11c0*/  STL [R1+0x128], R15 ;  /* 0x0001280f01007387 */ /* 0x0087e20000100800 */
[C---:B0-----:R-:W-:Y:S02]  /*11d0*/  LEA R6, P0, R0.reuse, R3, 0x1 ;  /* 0x0000000300067211 */ /* 0x041fe400078008ff */
[----:B-1----:R-:W-:Y:S01]  /*11e0*/  LEA R11, R9, R8, 0x2 ;  /* 0x00000008090b7211 */ /* 0x002fe200078e10ff */
[----:B---3--:R0:W3:Y:S01]  /*11f0*/  LDG.E.U16 R15, desc[UR10][R4.64] ;  /* 0x0000000a040f7981 */ /* 0x0080e2000c1e1500 */
[----:B------:R-:W-:-:S02]  /*1200*/  LEA.HI.X.SX32 R7, R0, R2, 0x1, P0 ;  /* 0x0000000200077211 */ /* 0x000fc400000f0eff */
[-C--:B------:R-:W-:Y:S01]  /*1210*/  LEA R10, P1, R11, R3.reuse, 0x1 ;  /* 0x000000030b0a7211 */ /* 0x080fe200078208ff */
[----:B------:R-:W-:Y:S01]  /*1220*/  IMAD R0, R9, 0x4, R11 ;  /* 0x0000000409007824 */ /* 0x000fe200078e020b */
[CC--:B0-----:R-:W-:Y:S02]  /*1230*/  LEA R4, P0, R8.reuse, R3.reuse, 0x1 ;  /* 0x0000000308047211 */ /* 0x0c1fe400078008ff */
[-C--:B------:R-:W-:Y:S02]  /*1240*/  LEA.HI.X.SX32 R11, R11, R2.reuse, 0x1, P1 ;  /* 0x000000020b0b7211 */ /* 0x080fe400008f0eff */
[----:B------:R-:W-:Y:S01]  /*1250*/  LEA.HI.X.SX32 R5, R8, R2, 0x1, P0 ;  /* 0x0000000208057211 */ /* 0x000fe200000f0eff */
[----:B----4-:R0:W-:Y:S04]  /*1260*/  STL [R1+0xe0], R13 ;  /* 0x0000e00d01007387 */ /* 0x0101e80000100800 */
[----:B------:R1:W-:Y:S04]  /*1270*/  STL [R1+0x11c], R12 ;  /* 0x00011c0c01007387 */ /* 0x0003e80000100800 */
[----:B------:R-:W4:Y:S04]  /*1280*/  LDG.E.U16 R20, desc[UR10][R10.64] ;  /* 0x0000000a0a147981 */ /* 0x000f28000c1e1500 */
[----:B0-----:R0:W4:Y:S04]  /*1290*/  LDG.E.U16 R13, desc[UR10][R6.64] ;  /* 0x0000000a060d7981 */ /* 0x001128000c1e1500 */
[----:B-1----:R1:W4:Y:S01]  /*12a0*/  LDG.E.U16 R12, desc[UR10][R4.64] ;  /* 0x0000000a040c7981 */ /* 0x002322000c1e1500 */
[----:B0-----:R-:W-:-:S04]  /*12b0*/  LEA R6, P0, R0, R3, 0x1 ;  /* 0x0000000300067211 */ /* 0x001fc800078008ff */
[----:B------:R-:W-:Y:S01]  /*12c0*/  LEA.HI.X.SX32 R7, R0, R2, 0x1, P0 ;  /* 0x0000000200077211 */ /* 0x000fe200000f0eff */
[----:B------:R-:W-:Y:S04]  /*12d0*/  STL [R1+0xdc], R19 ;  /* 0x0000dc1301007387 */ /* 0x000fe80000100800 */
[----:B------:R0:W-:Y:S04]  /*12e0*/  STL [R1+0x118], R17 ;  /* 0x0001181101007387 */ /* 0x0001e80000100800 */
[----:B0-----:R0:W4:Y:S01]  /*12f0*/  LDG.E.U16 R17, desc[UR10][R6.64] ;  /* 0x0000000a06117981 */ /* 0x001122000c1e1500 */
[----:B------:R-:W-:-:S05]  /*1300*/  LEA R8, R9, R0, 0x2 ;  /* 0x0000000009087211 */ /* 0x000fca00078e10ff */
[----:B------:R-:W-:Y:S01]  /*1310*/  IMAD R0, R9, 0x4, R8 ;  /* 0x0000000409007824 */ /* 0x000fe200078e0208 */
[----:B-1----:R-:W-:-:S04]  /*1320*/  LEA R4, P0, R8, R3, 0x1 ;  /* 0x0000000308047211 */ /* 0x002fc800078008ff */
[C---:B------:R-:W-:Y:S02]  /*1330*/  LEA R11, R9.reuse, R0, 0x2 ;  /* 0x00000000090b7211 */ /* 0x040fe400078e10ff */
[-C--:B------:R-:W-:Y:S02]  /*1340*/  LEA.HI.X.SX32 R5, R8, R2.reuse, 0x1, P0 ;  /* 0x0000000208057211 */ /* 0x080fe400000f0eff */
[C---:B0-----:R-:W-:Y:S01]  /*1350*/  LEA R6, P0, R0.reuse, R3, 0x1 ;  /* 0x0000000300067211 */ /* 0x041fe200078008ff */
[C---:B------:R-:W-:Y:S01]  /*1360*/  IMAD R8, R9.reuse, 0x4, R11 ;  /* 0x0000000409087824 */ /* 0x040fe200078e020b */
[----:B------:R0:W-:Y:S02]  /*1370*/  STL [R1+0xd0], R14 ;  /* 0x0000d00e01007387 */ /* 0x0001e40000100800 */
[----:B------:R-:W-:Y:S02]  /*1380*/  LEA.HI.X.SX32 R7, R0, R2, 0x1, P0 ;  /* 0x0000000200077211 */ /* 0x000fe400000f0eff */
[----:B------:R-:W-:-:S02]  /*1390*/  LEA R0, R9, R8, 0x2 ;  /* 0x0000000809007211 */ /* 0x000fc400078e10ff */
[CC--:B------:R-:W-:Y:S01]  /*13a0*/  LEA R10, P1, R11.reuse, R3.reuse, 0x1 ;  /* 0x000000030b0a7211 */ /* 0x0c0fe200078208ff */
[----:B------:R-:W4:Y:S04]  /*13b0*/  LDG.E.U16 R19, desc[UR10][R6.64] ;  /* 0x0000000a06137981 */ /* 0x000f28000c1e1500 */
[----:B0-----:R0:W4:Y:S01]  /*13c0*/  LDG.E.U16 R14, desc[UR10][R4.64] ;  /* 0x0000000a040e7981 */ /* 0x001122000c1e1500 */
[-C--:B------:R-:W-:Y:S02]  /*13d0*/  LEA.HI.X.SX32 R11, R11, R2.reuse, 0x1, P1 ;  /* 0x000000020b0b7211 */ /* 0x080fe400008f0eff */
[CC--:B0-----:R-:W-:Y:S01]  /*13e0*/  LEA R4, P0, R8.reuse, R3.reuse, 0x1 ;  /* 0x0000000308047211 */ /* 0x0c1fe200078008ff */
[----:B------:R0:W-:Y:S03]  /*13f0*/  STL [R1+0x10c], R18 ;  /* 0x00010c1201007387 */ /* 0x0001e60000100800 */
[-C--:B------:R-:W-:Y:S01]  /*1400*/  LEA.HI.X.SX32 R5, R8, R2.reuse, 0x1, P0 ;  /* 0x0000000208057211 */ /* 0x080fe200000f0eff */
[----:B------:R-:W-:Y:S01]  /*1410*/  IMAD R8, R9, 0x4, R0 ;  /* 0x0000000409087824 */ /* 0x000fe200078e0200 */
[CC--:B------:R-:W-:Y:S01]  /*1420*/  LEA R6, P0, R0.reuse, R3.reuse, 0x1 ;  /* 0x0000000300067211 */ /* 0x0c0fe200078008ff */
[----:B--2---:R1:W-:Y:S03]  /*1430*/  STL [R1+0xcc], R16 ;  /* 0x0000cc1001007387 */ /* 0x0043e60000100800 */
[----:B------:R-:W-:Y:S01]  /*1440*/  LEA.HI.X.SX32 R7, R0, R2, 0x1, P0 ;  /* 0x0000000200077211 */ /* 0x000fe200000f0eff */
[----:B0-----:R-:W2:Y:S04]  /*1450*/  LDG.E.U16 R18, desc[UR10][R10.64] ;  /* 0x0000000a0a127981 */ /* 0x001ea8000c1e1500 */
[----:B-1----:R0:W2:Y:S02]  /*1460*/  LDG.E.U16 R16, desc[UR10][R4.64] ;  /* 0x0000000a04107981 */ /* 0x0020a4000c1e1500 */
[----:B0-----:R-:W-:-:S02]  /*1470*/  LEA R4, P0, R8, R3, 0x1 ;  /* 0x0000000308047211 */ /* 0x001fc400078008ff */
[----:B---3--:R0:W-:Y:S02]  /*1480*/  STL [R1+0x108], R15 ;  /* 0x0001080f01007387 */ /* 0x0081e40000100800 */
[----:B------:R-:W-:Y:S02]  /*1490*/  LEA.HI.X.SX32 R5, R8, R2, 0x1, P0 ;  /* 0x0000000208057211 */ /* 0x000fe400000f0eff */
[----:B------:R-:W-:-:S03]  /*14a0*/  LEA R11, R9, R8, 0x2 ;  /* 0x00000008090b7211 */ /* 0x000fc600078e10ff */
[----:B------:R-:W3:Y:S04]  /*14b0*/  LDG.E.U16 R21, desc[UR10][R4.64] ;  /* 0x0000000a04157981 */ /* 0x000ee8000c1e1500 */
[----:B0-----:R0:W3:Y:S01]  /*14c0*/  LDG.E.U16 R15, desc[UR10][R6.64] ;  /* 0x0000000a060f7981 */ /* 0x0010e2000c1e1500 */
[----:B------:R-:W-:Y:S01]  /*14d0*/  IMAD R0, R9, 0x4, R11 ;  /* 0x0000000409007824 */ /* 0x000fe200078e020b */
[C---:B------:R-:W-:Y:S02]  /*14e0*/  LEA R10, P1, R11.reuse, R3, 0x1 ;  /* 0x000000030b0a7211 */ /* 0x040fe400078208ff */
[----:B----4-:R1:W-:Y:S02]  /*14f0*/  STL [R1+0xc8], R13 ;  /* 0x0000c80d01007387 */ /* 0x0103e40000100800 */
[----:B------:R-:W-:-:S02]  /*1500*/  LEA.HI.X.SX32 R11, R11, R2, 0x1, P1 ;  /* 0x000000020b0b7211 */ /* 0x000fc400008f0eff */
[----:B------:R-:W-:Y:S01]  /*1510*/  STL [R1+0xfc], R12 ;  /* 0x0000fc0c01007387 */ /* 0x000fe20000100800 */
[----:B0-----:R-:W-:-:S03]  /*1520*/  LEA R6, P0, R0, R3, 0x1 ;  /* 0x0000000300067211 */ /* 0x001fc600078008ff */
[----:B------:R0:W-:Y:S01]  /*1530*/  STL [R1+0xc4], R20 ;  /* 0x0000c41401007387 */ /* 0x0001e20000100800 */
[----:B-1----:R-:W-:Y:S02]  /*1540*/  LEA R13, R9, R0, 0x2 ;  /* 0x00000000090d7211 */ /* 0x002fe400078e10ff */
[-C--:B------:R-:W-:Y:S02]  /*1550*/  LEA.HI.X.SX32 R7, R0, R2.reuse, 0x1, P0 ;  /* 0x0000000200077211 */ /* 0x080fe400000f0eff */
[C---:B------:R-:W-:Y:S01]  /*1560*/  LEA R4, P0, R13.reuse, R3, 0x1 ;  /* 0x000000030d047211 */ /* 0x040fe200078008ff */
[----:B0-----:R0:W4:Y:S03]  /*1570*/  LDG.E.U16 R20, desc[UR10][R10.64] ;  /* 0x0000000a0a147981 */ /* 0x001126000c1e1500 */
[----:B------:R-:W-:-:S05]  /*1580*/  LEA.HI.X.SX32 R5, R13, R2, 0x1, P0 ;  /* 0x000000020d057211 */ /* 0x000fca00000f0eff */
[----:B------:R-:W4:Y:S04]  /*1590*/  LDG.E.U16 R24, desc[UR10][R4.64] ;  /* 0x0000000a04187981 */ /* 0x000f28000c1e1500 */
[----:B------:R1:W-:Y:S04]  /*15a0*/  STL [R1+0xf8], R17 ;  /* 0x0000f81101007387 */ /* 0x0003e80000100800 */
[----:B-1----:R1:W4:Y:S01]  /*15b0*/  LDG.E.U16 R17, desc[UR10][R6.64] ;  /* 0x0000000a06117981 */ /* 0x002322000c1e1500 */
[----:B------:R-:W-:-:S05]  /*15c0*/  IMAD R12, R9, 0x4, R13 ;  /* 0x00000004090c7824 */ /* 0x000fca00078e020d */
[----:B------:R-:W-:-:S05]  /*15d0*/  LEA R8, R9, R12, 0x2 ;  /* 0x0000000c09087211 */ /* 0x000fca00078e10ff */
[----:B------:R-:W-:Y:S01]  /*15e0*/  IMAD R0, R9, 0x4, R8 ;  /* 0x0000000409007824 */ /* 0x000fe200078e0208 */
[----:B0-----:R-:W-:-:S04]  /*15f0*/  LEA R10, P0, R12, R3, 0x1 ;  /* 0x000000030c0a7211 */ /* 0x001fc800078008ff */
[C---:B------:R-:W-:Y:S01]  /*1600*/  LEA R13, R9.reuse, R0, 0x2 ;  /* 0x00000000090d7211 */ /* 0x040fe200078e10ff */
[----:B------:R0:W-:Y:S01]  /*1610*/  STL [R1+0xb8], R14 ;  /* 0x0000b80e01007387 */ /* 0x0001e20000100800 */
[-C--:B-1----:R-:W-:Y:S02]  /*1620*/  LEA R6, P1, R8, R3.reuse, 0x1 ;  /* 0x0000000308067211 */ /* 0x082fe400078208ff */
[-C--:B------:R-:W-:Y:S02]  /*1630*/  LEA.HI.X.SX32 R11, R12, R2.reuse, 0x1, P0 ;  /* 0x000000020c0b7211 */ /* 0x080fe400000f0eff */
[----:B------:R-:W-:Y:S02]  /*1640*/  LEA R4, P0, R0, R3, 0x1 ;  /* 0x0000000300047211 */ /* 0x000fe400078008ff */
[-C--:B------:R-:W-:Y:S01]  /*1650*/  LEA.HI.X.SX32 R7, R8, R2.reuse, 0x1, P1 ;  /* 0x0000000208077211 */ /* 0x080fe200008f0eff */
[----:B------:R1:W4:Y:S01]  /*1660*/  LDG.E.U16 R22, desc[UR10][R10.64] ;  /* 0x0000000a0a167981 */ /* 0x000322000c1e1500 */
[----:B0-----:R-:W-:Y:S01]  /*1670*/  IMAD R14, R9, 0x4, R13 ;  /* 0x00000004090e7824 */ /* 0x001fe200078e020d */
[----:B------:R-:W-:-:S02]  /*1680*/  LEA.HI.X.SX32 R5, R0, R2, 0x1, P0 ;  /* 0x0000000200057211 */ /* 0x000fc400000f0eff */
[----:B------:R0:W-:Y:S02]  /*1690*/  STL [R1+0xec], R19 ;  /* 0x0000ec1301007387 */ /* 0x0001e40000100800 */
[----:B------:R-:W-:Y:S02]  /*16a0*/  LEA R12, R9, R14, 0x2 ;  /* 0x0000000e090c7211 */ /* 0x000fe400078e10ff */
[C---:B-1----:R-:W-:Y:S01]  /*16b0*/  LEA R10, P0, R13.reuse, R3, 0x1 ;  /* 0x000000030d0a7211 */ /* 0x042fe200078008ff */
[----:B--2---:R1:W-:Y:S03]  /*16c0*/  STL [R1+0xb4], R18 ;  /* 0x0000b41201007387 */ /* 0x0043e60000100800 */
[----:B------:R-:W-:Y:S01]  /*16d0*/  LEA.HI.X.SX32 R11, R13, R2, 0x1, P0 ;  /* 0x000000020d0b7211 */ /* 0x000fe200000f0eff */
[C---:B------:R-:W-:Y:S01]  /*16e0*/  IMAD R8, R9.reuse, 0x4, R12 ;  /* 0x0000000409087824 */ /* 0x040fe200078e020c */
[----:B0-----:R0:W2:Y:S04]  /*16f0*/  LDG.E.U16 R19, desc[UR10][R6.64] ;  /* 0x0000000a06137981 */ /* 0x0010a8000c1e1500 */
[----:B------:R3:W-:Y:S04]  /*1700*/  STL [R1+0xe8], R16 ;  /* 0x0000e81001007387 */ /* 0x0007e80000100800 */
[----:B-1----:R1:W2:Y:S01]  /*1710*/  LDG.E.U16 R18, desc[UR10][R4.64] ;  /* 0x0000000a04127981 */ /* 0x0022a2000c1e1500 */
[----:B------:R-:W-:-:S02]  /*1720*/  LEA R0, R9, R8, 0x2 ;  /* 0x0000000809007211 */ /* 0x000fc400078e10ff */
[-C--:B0-----:R-:W-:Y:S02]  /*1730*/  LEA R6, P1, R12, R3.reuse, 0x1 ;  /* 0x000000030c067211 */ /* 0x081fe400078208ff */
[----:B-1----:R-:W-:-:S04]  /*1740*/  LEA R4, P0, R14, R3, 0x1 ;  /* 0x000000030e047211 */ /* 0x002fc800078008ff */
[-C--:B------:R-:W-:Y:S01]  /*1750*/  LEA.HI.X.SX32 R5, R14, R2.reuse, 0x1, P0 ;  /* 0x000000020e057211 */ /* 0x080fe200000f0eff */
[----:B---3--:R-:W-:Y:S04]  /*1760*/  STL [R1+0xb0], R15 ;  /* 0x0000b00f01007387 */ /* 0x008fe80000100800 */
[----:B------:R0:W-:Y:S01]  /*1770*/  STL [R1+0xd8], R21 ;  /* 0x0000d81501007387 */ /* 0x0001e20000100800 */
[----:B------:R-:W-:-:S03]  /*1780*/  LEA.HI.X.SX32 R7, R12, R2, 0x1, P1 ;  /* 0x000000020c077211 */ /* 0x000fc600008f0eff */
[----:B------:R-:W3:Y:S01]  /*1790*/  LDG.E.U16 R25, desc[UR10][R4.64] ;  /* 0x0000000a04197981 */ /* 0x000ee2000c1e1500 */
[----:B------:R-:W-:-:S03]  /*17a0*/  IMAD R16, R9, 0x4, R0 ;  /* 0x0000000409107824 */ /* 0x000fc600078e0200 */
[----:B------:R-:W3:Y:S04]  /*17b0*/  LDG.E.U16 R23, desc[UR10][R6.64] ;  /* 0x0000000a06177981 */ /* 0x000ee8000c1e1500 */
[----:B0-----:R0:W3:Y:S02]  /*17c0*/  LDG.E.U16 R21, desc[UR10][R10.64] ;  /* 0x0000000a0a157981 */ /* 0x0010e4000c1e1500 */
[----:B0-----:R-:W-:-:S04]  /*17d0*/  LEA R10, P0, R8, R3, 0x1 ;  /* 0x00000003080a7211 */ /* 0x001fc800078008ff */
[-C--:B------:R-:W-:Y:S02]  /*17e0*/  LEA.HI.X.SX32 R11, R8, R2.reuse, 0x1, P0 ;  /* 0x00000002080b7211 */ /* 0x080fe400000f0eff */
[C---:B------:R-:W-:Y:S01]  /*17f0*/  LEA R4, P0, R0.reuse, R3, 0x1 ;  /* 0x0000000300047211 */ /* 0x040fe200078008ff */
[----:B----4-:R0:W-:Y:S03]  /*1800*/  STL [R1+0xa4], R20 ;  /* 0x0000a41401007387 */ /* 0x0101e60000100800 */
[----:B------:R-:W-:-:S05]  /*1810*/  LEA.HI.X.SX32 R5, R0, R2, 0x1, P0 ;  /* 0x0000000200057211 */ /* 0x000fca00000f0eff */
[----:B------:R-:W4:Y:S04]  /*1820*/  LDG.E.U16 R27, desc[UR10][R4.64] ;  /* 0x0000000a041b7981 */ /* 0x000f28000c1e1500 */
[----:B0-----:R0:W4:Y:S02]  /*1830*/  LDG.E.U16 R20, desc[UR10][R10.64] ;  /* 0x0000000a0a147981 */ /* 0x001124000c1e1500 */
[----:B0-----:R-:W-:-:S04]  /*1840*/  LEA R10, P0, R16, R3, 0x1 ;  /* 0x00000003100a7211 */ /* 0x001fc800078008ff */
[----:B------:R-:W-:Y:S01]  /*1850*/  LEA.HI.X.SX32 R11, R16, R2, 0x1, P0 ;  /* 0x00000002100b7211 */ /* 0x000fe200000f0eff */
[----:B------:R-:W-:Y:S04]  /*1860*/  STL [R1+0xd4], R17 ;  /* 0x0000d41101007387 */ /* 0x000fe80000100800 */
[----:B------:R0:W-:Y:S04]  /*1870*/  STL [R1+0xa0], R24 ;  /* 0x0000a01801007387 */ /* 0x0001e80000100800 */
[----:B0-----:R0:W4:Y:S01]  /*1880*/  LDG.E.U16 R24, desc[UR10][R10.64] ;  /* 0x0000000a0a187981 */ /* 0x001122000c1e1500 */
[----:B------:R-:W-:-:S05]  /*1890*/  LEA R13, R9, R16, 0x2 ;  /* 0x00000010090d7211 */ /* 0x000fca00078e10ff */
[----:B------:R-:W-:-:S05]  /*18a0*/  IMAD R15, R9, 0x4, R13 ;  /* 0x00000004090f7824 */ /* 0x000fca00078e020d */
[----:B------:R-:W-:-:S05]  /*18b0*/  LEA R14, R9, R15, 0x2 ;  /* 0x0000000f090e7211 */ /* 0x000fca00078e10ff */
[----:B------:R-:W-:Y:S01]  /*18c0*/  IMAD R8, R9, 0x4, R14 ;  /* 0x0000000409087824 */ /* 0x000fe200078e020e */
[----:B------:R-:W-:-:S04]  /*18d0*/  LEA R4, P0, R15, R3, 0x1 ;  /* 0x000000030f047211 */ /* 0x000fc800078008ff */
[----:B------:R-:W-:Y:S02]  /*18e0*/  LEA R7, R9, R8, 0x2 ;  /* 0x0000000809077211 */ /* 0x000fe400078e10ff */
[-C--:B------:R-:W-:Y:S01]  /*18f0*/  LEA.HI.X.SX32 R5, R15, R2.reuse, 0x1, P0 ;  /* 0x000000020f057211 */ /* 0x080fe200000f0eff */
[----:B------:R1:W-:Y:S01]  /*1900*/  STL [R1+0xc0], R22 ;  /* 0x0000c01601007387 */ /* 0x0003e20000100800 */
[CC--:B0-----:R-:W-:Y:S01]  /*1910*/  LEA R10, P0, R14.reuse, R3.reuse, 0x1 ;  /* 0x000000030e0a7211 */ /* 0x0c1fe200078008ff */
[----:B------:R-:W-:Y:S01]  /*1920*/  IMAD R17, R9, 0x4, R7 ;  /* 0x0000000409117824 */ /* 0x000fe200078e0207 */
[----:B------:R-:W-:Y:S01]  /*1930*/  LEA R12, P1, R13, R3, 0x1 ;  /* 0x000000030d0c7211 */ /* 0x000fe200078208ff */
[----:B--2---:R0:W-:Y:S01]  /*1940*/  STL [R1+0x9c], R19 ;  /* 0x00009c1301007387 */ /* 0x0041e20000100800 */
[----:B------:R-:W-:Y:S02]  /*1950*/  LEA.HI.X.SX32 R11, R14, R2, 0x1, P0 ;  /* 0x000000020e0b7211 */ /* 0x000fe400000f0eff */
[----:B------:R-:W-:-:S02]  /*1960*/  LEA R0, R9, R17, 0x2 ;  /* 0x0000001109007211 */ /* 0x000fc400078e10ff */
[----:B------:R-:W-:Y:S01]  /*1970*/  LEA.HI.X.SX32 R13, R13, R2, 0x1, P1 ;  /* 0x000000020d0d7211 */ /* 0x000fe200008f0eff */
[----:B-1----:R-:W2:Y:S04]  /*1980*/  LDG.E.U16 R22, desc[UR10][R10.64] ;  /* 0x0000000a0a167981 */ /* 0x002ea8000c1e1500 */
[----:B------:R1:W-:Y:S01]  /*1990*/  STL [R1+0xbc], R18 ;  /* 0x0000bc1201007387 */ /* 0x0003e20000100800 */
[----:B------:R-:W-:-:S03]  /*19a0*/  IMAD R16, R9, 0x4, R0 ;  /* 0x0000000409107824 */ /* 0x000fc600078e0200 */
[----:B0-----:R-:W2:Y:S04]  /*19b0*/  LDG.E.U16 R19, desc[UR10][R12.64] ;  /* 0x0000000a0c137981 */ /* 0x001ea8000c1e1500 */
[----:B-1----:R0:W2:Y:S02]  /*19c0*/  LDG.E.U16 R18, desc[UR10][R4.64] ;  /* 0x0000000a04127981 */ /* 0x0020a4000c1e1500 */
[----:B0-----:R-:W-:-:S04]  /*19d0*/  LEA R4, P0, R8, R3, 0x1 ;  /* 0x0000000308047211 */ /* 0x001fc800078008ff */
[-C--:B------:R-:W-:Y:S02]  /*19e0*/  LEA.HI.X.SX32 R5, R8, R2.reuse, 0x1, P0 ;  /* 0x0000000208057211 */ /* 0x080fe400000f0eff */
[-C--:B------:R-:W-:Y:S02]  /*19f0*/  LEA R10, P0, R17, R3.reuse, 0x1 ;  /* 0x00000003110a7211 */ /* 0x080fe400078008ff */
[----:B------:R-:W-:Y:S01]  /*1a00*/  LEA R12, P1, R7, R3, 0x1 ;  /* 0x00000003070c7211 */ /* 0x000fe200078208ff */
[----:B---3--:R-:W-:Y:S01]  /*1a10*/  STL [R1+0x90], R21 ;  /* 0x0000901501007387 */ /* 0x008fe20000100800 */
[----:B------:R-:W-:-:S03]  /*1a20*/  LEA.HI.X.SX32 R11, R17, R2, 0x1, P0 ;  /* 0x00000002110b7211 */ /* 0x000fc600000f0eff */
[----:B------:R0:W-:Y:S01]  /*1a30*/  STL [R1+0xac], R25 ;  /* 0x0000ac1901007387 */ /* 0x0001e20000100800 */
[----:B------:R-:W-:Y:S02]  /*1a40*/  LEA R6, R9, R16, 0x2 ;  /* 0x0000001009067211 */ /* 0x000fe400078e10ff */
[----:B------:R-:W-:Y:S01]  /*1a50*/  LEA.HI.X.SX32 R13, R7, R2, 0x1, P1 ;  /* 0x00000002070d7211 */ /* 0x000fe200008f0eff */
[----:B------:R1:W-:Y:S04]  /*1a60*/  STL [R1+0x8c], R23 ;  /* 0x00008c1701007387 */ /* 0x0003e80000100800 */
[----:B0-----:R0:W3:Y:S01]  /*1a70*/  LDG.E.U16 R25, desc[UR10][R4.64] ;  /* 0x0000000a04197981 */ /* 0x0010e2000c1e1500 */
[----:B------:R-:W-:-:S03]  /*1a80*/  IMAD R15, R9, 0x4, R6 ;  /* 0x00000004090f7824 */ /* 0x000fc600078e0206 */
[----:B-1----:R1:W3:Y:S04]  /*1a90*/  LDG.E.U16 R23, desc[UR10][R10.64] ;  /* 0x0000000a0a177981 */ /* 0x0022e8000c1e1500 */
[----:B------:R4:W3:Y:S01]  /*1aa0*/  LDG.E.U16 R26, desc[UR10][R12.64] ;  /* 0x0000000a0c1a7981 */ /* 0x0008e2000c1e1500 */
[----:B0-----:R-:W-:-:S04]  /*1ab0*/  LEA R4, P0, R0, R3, 0x1 ;  /* 0x0000000300047211 */ /* 0x001fc800078008ff */
[-C--:B------:R-:W-:Y:S02]  /*1ac0*/  LEA.HI.X.SX32 R5, R0, R2.reuse, 0x1, P0 ;  /* 0x0000000200057211 */ /* 0x080fe400000f0eff */
[-C--:B-1----:R-:W-:Y:S01]  /*1ad0*/  LEA R10, P0, R16, R3.reuse, 0x1 ;  /* 0x00000003100a7211 */ /* 0x082fe200078008ff */
[----:B----4-:R-:W-:Y:S01]  /*1ae0*/  STL [R1+0xa8], R20 ;  /* 0x0000a81401007387 */ /* 0x010fe20000100800 */
[----:B------:R-:W-:Y:S02]  /*1af0*/  LEA R12, P1, R6, R3, 0x1 ;  /* 0x00000003060c7211 */ /* 0x000fe400078208ff */
[-C--:B------:R-:W-:Y:S01]  /*1b00*/  LEA.HI.X.SX32 R11, R16, R2.reuse, 0x1, P0 ;  /* 0x00000002100b7211 */ /* 0x080fe200000f0eff */
[----:B------:R0:W-:Y:S01]  /*1b10*/  STL [R1+0x88], R27 ;  /* 0x0000881b01007387 */ /* 0x0001e20000100800 */
[----:B------:R-:W-:-:S05]  /*1b20*/  LEA.HI.X.SX32 R13, R6, R2, 0x1, P1 ;  /* 0x00000002060d7211 */ /* 0x000fca00008f0eff */
[----:B------:R-:W4:Y:S04]  /*1b30*/  LDG.E.U16 R28, desc[UR10][R12.64] ;  /* 0x0000000a0c1c7981 */ /* 0x000f28000c1e1500 */
[----:B0-----:R0:W4:Y:S02]  /*1b40*/  LDG.E.U16 R27, desc[UR10][R4.64] ;  /* 0x0000000a041b7981 */ /* 0x001124000c1e1500 */
[----:B0-----:R-:W-:-:S04]  /*1b50*/  LEA R4, P0, R15, R3, 0x1 ;  /* 0x000000030f047211 */ /* 0x001fc800078008ff */
[----:B------:R-:W-:-:S05]  /*1b60*/  LEA.HI.X.SX32 R5, R15, R2, 0x1, P0 ;  /* 0x000000020f057211 */ /* 0x000fca00000f0eff */
[----:B------:R-:W4:Y:S04]  /*1b70*/  LDG.E.U16 R29, desc[UR10][R4.64] ;  /* 0x0000000a041d7981 */ /* 0x000f28000c1e1500 */
[----:B------:R0:W-:Y:S04]  /*1b80*/  STL [R1+0x98], R24 ;  /* 0x0000981801007387 */ /* 0x0001e80000100800 */
[----:B0-----:R0:W4:Y:S01]  /*1b90*/  LDG.E.U16 R24, desc[UR10][R10.64] ;  /* 0x0000000a0a187981 */ /* 0x001122000c1e1500 */
[----:B------:R-:W-:-:S05]  /*1ba0*/  LEA R14, R9, R15, 0x2 ;  /* 0x0000000f090e7211 */ /* 0x000fca00078e10ff */
[----:B------:R-:W-:Y:S01]  /*1bb0*/  IMAD R21, R9, 0x4, R14 ;  /* 0x0000000409157824 */ /* 0x000fe200078e020e */
[----:B0-----:R-:W-:-:S04]  /*1bc0*/  LEA R10, P0, R14, R3, 0x1 ;  /* 0x000000030e0a7211 */ /* 0x001fc800078008ff */
[----:B------:R-:W-:Y:S02]  /*1bd0*/  LEA R8, R9, R21, 0x2 ;  /* 0x0000001509087211 */ /* 0x000fe400078e10ff */
[-C--:B------:R-:W-:Y:S02]  /*1be0*/  LEA.HI.X.SX32 R11, R14, R2.reuse, 0x1, P0 ;  /* 0x000000020e0b7211 */ /* 0x080fe400000f0eff */
[-C--:B------:R-:W-:Y:S01]  /*1bf0*/  LEA R4, P0, R21, R3.reuse, 0x1 ;  /* 0x0000000315047211 */ /* 0x080fe200078008ff */
[----:B------:R-:W-:Y:S01]  /*1c00*/  IMAD R7, R9, 0x4, R8 ;  /* 0x0000000409077824 */ /* 0x000fe200078e0208 */
[----:B------:R-:W-:Y:S02]  /*1c10*/  LEA R12, P1, R8, R3, 0x1 ;  /* 0x00000003080c7211 */ /* 0x000fe400078208ff */
[----:B------:R-:W-:Y:S02]  /*1c20*/  LEA.HI.X.SX32 R5, R21, R2, 0x1, P0 ;  /* 0x0000000215057211 */ /* 0x000fe400000f0eff */
[----:B------:R-:W-:-:S02]  /*1c30*/  LEA R20, R9, R7, 0x2 ;  /* 0x0000000709147211 */ /* 0x000fc400078e10ff */
[----:B------:R-:W-:Y:S01]  /*1c40*/  LEA.HI.X.SX32 R13, R8, R2, 0x1, P1 ;  /* 0x00000002080d7211 */ /* 0x000fe200008f0eff */
[----:B--2---:R-:W-:Y:S04]  /*1c50*/  STL [R1+0x84], R19 ;  /* 0x0000841301007387 */ /* 0x004fe80000100800 */
[----:B------:R-:W-:Y:S04]  /*1c60*/  STL [R1+0x94], R18 ;  /* 0x0000941201007387 */ /* 0x000fe80000100800 */
[----:B------:R0:W-:Y:S01]  /*1c70*/  STL [R1+0x78], R22 ;  /* 0x0000781601007387 */ /* 0x0001e20000100800 */
[----:B------:R-:W-:-:S03]  /*1c80*/  IMAD R0, R9, 0x4, R20 ;  /* 0x0000000409007824 */ /* 0x000fc600078e0214 */
[----:B0-----:R0:W2:Y:S02]  /*1c90*/  LDG.E.U16 R22, desc[UR10][R10.64] ;  /* 0x0000000a0a167981 */ /* 0x0010a4000c1e1500 */
[----:B0-----:R-:W-:-:S04]  /*1ca0*/  LEA R10, P0, R7, R3, 0x1 ;  /* 0x00000003070a7211 */ /* 0x001fc800078008ff */
[----:B------:R-:W-:Y:S01]  /*1cb0*/  LEA.HI.X.SX32 R11, R7, R2, 0x1, P0 ;  /* 0x00000002070b7211 */ /* 0x000fe200000f0eff */
[----:B---3--:R0:W-:Y:S04]  /*1cc0*/  STL [R1+0x80], R25 ;  /* 0x0000801901007387 */ /* 0x0081e80000100800 */
[----:B0-----:R0:W3:Y:S04]  /*1cd0*/  LDG.E.U16 R25, desc[UR10][R4.64] ;  /* 0x0000000a04197981 */ /* 0x0010e8000c1e1500 */
[----:B------:R1:W-:Y:S01]  /*1ce0*/  STL [R1+0x74], R26 ;  /* 0x0000741a01007387 */ /* 0x0003e20000100800 */
[----:B0-----:R-:W-:-:S03]  /*1cf0*/  LEA R4, P0, R20, R3, 0x1 ;  /* 0x0000000314047211 */ /* 0x001fc600078008ff */
[----:B-1----:R0:W3:Y:S01]  /*1d00*/  LDG.E.U16 R26, desc[UR10][R12.64] ;  /* 0x0000000a0c1a7981 */ /* 0x0020e2000c1e1500 */
[----:B------:R-:W-:-:S03]  /*1d10*/  LEA.HI.X.SX32 R5, R20, R2, 0x1, P0 ;  /* 0x0000000214057211 */ /* 0x000fc600000f0eff */
[----:B------:R1:W-:Y:S01]  /*1d20*/  STL [R1+0x7c], R23 ;  /* 0x00007c1701007387 */ /* 0x0003e20000100800 */
[----:B0-----:R-:W-:-:S03]  /*1d30*/  LEA R12, P0, R0, R3, 0x1 ;  /* 0x00000003000c7211 */ /* 0x001fc600078008ff */
[----:B----4-:R-:W-:Y:S01]  /*1d40*/  STL [R1+0x70], R27 ;  /* 0x0000701b01007387 */ /* 0x010fe20000100800 */
[----:B------:R-:W-:-:S03]  /*1d50*/  LEA.HI.X.SX32 R13, R0, R2, 0x1, P0 ;  /* 0x00000002000d7211 */ /* 0x000fc600000f0eff */
[----:B-1----:R0:W4:Y:S04]  /*1d60*/  LDG.E.U16 R23, desc[UR10][R10.64] ;  /* 0x0000000a0a177981 */ /* 0x002128000c1e1500 */
[----:B------:R1:W-:Y:S04]  /*1d70*/  STL [R1+0x6c], R24 ;  /* 0x00006c1801007387 */ /* 0x0003e80000100800 */
[----:B------:R-:W-:Y:S04]  /*1d80*/  STL [R1+0x68], R28 ;  /* 0x0000681c01007387 */ /* 0x000fe80000100800 */
[----:B------:R0:W-:Y:S04]  /*1d90*/  STL [R1+0x64], R29 ;  /* 0x0000641d01007387 */ /* 0x0001e80000100800 */
[----:B-1----:R1:W4:Y:S04]  /*1da0*/  LDG.E.U16 R24, desc[UR10][R4.64] ;  /* 0x0000000a04187981 */ /* 0x002328000c1e1500 */
[----:B0-----:R0:W4:Y:S01]  /*1db0*/  LDG.E.U16 R29, desc[UR10][R12.64] ;  /* 0x0000000a0c1d7981 */ /* 0x001122000c1e1500 */
[----:B------:R-:W-:-:S05]  /*1dc0*/  LEA R17, R9, R0, 0x2 ;  /* 0x0000000009117211 */ /* 0x000fca00078e10ff */
[----:B------:R-:W-:Y:S01]  /*1dd0*/  IMAD R16, R9, 0x4, R17 ;  /* 0x0000000409107824 */ /* 0x000fe200078e0211 */
[----:B------:R-:W-:-:S04]  /*1de0*/  LEA R10, P1, R17, R3, 0x1 ;  /* 0x00000003110a7211 */ /* 0x000fc800078208ff */
[----:B------:R-:W-:Y:S02]  /*1df0*/  LEA R6, R9, R16, 0x2 ;  /* 0x0000001009067211 */ /* 0x000fe400078e10ff */
[----:B-1----:R-:W-:-:S03]  /*1e00*/  LEA R4, P0, R16, R3, 0x1 ;  /* 0x0000000310047211 */ /* 0x002fc600078008ff */
[----:B------:R-:W-:Y:S01]  /*1e10*/  IMAD R19, R9, 0x4, R6 ;  /* 0x0000000409137824 */ /* 0x000fe200078e0206 */
[-C--:B------:R-:W-:Y:S02]  /*1e20*/  LEA.HI.X.SX32 R11, R17, R2.reuse, 0x1, P1 ;  /* 0x00000002110b7211 */ /* 0x080fe400008f0eff */
[-C--:B------:R-:W-:Y:S02]  /*1e30*/  LEA.HI.X.SX32 R5, R16, R2.reuse, 0x1, P0 ;  /* 0x0000000210057211 */ /* 0x080fe400000f0eff */
[C---:B0-----:R-:W-:Y:S02]  /*1e40*/  LEA R12, P0, R6.reuse, R3, 0x1 ;  /* 0x00000003060c7211 */ /* 0x041fe400078008ff */
[----:B------:R-:W-:Y:S02]  /*1e50*/  LEA R15, R9, R19, 0x2 ;  /* 0x00000013090f7211 */ /* 0x000fe400078e10ff */
[----:B------:R-:W-:Y:S01]  /*1e60*/  LEA.HI.X.SX32 R13, R6, R2, 0x1, P0 ;  /* 0x00000002060d7211 */ /* 0x000fe200000f0eff */
[----:B--2---:R0:W-:Y:S04]  /*1e70*/  STL [R1+0x60], R22 ;  /* 0x0000601601007387 */ /* 0x0041e80000100800 */
[----:B0-----:R0:W2:Y:S02]  /*1e80*/  LDG.E.U16 R22, desc[UR10][R10.64] ;  /* 0x0000000a0a167981 */ /* 0x0010a4000c1e1500 */
[----:B0-----:R-:W-:-:S04]  /*1e90*/  LEA R10, P0, R15, R3, 0x1 ;  /* 0x000000030f0a7211 */ /* 0x001fc800078008ff */
[----:B------:R-:W-:Y:S01]  /*1ea0*/  LEA.HI.X.SX32 R11, R15, R2, 0x1, P0 ;  /* 0x000000020f0b7211 */ /* 0x000fe200000f0eff */
[----:B---3--:R-:W-:Y:S04]  /*1eb0*/  STL [R1+0x5c], R25 ;  /* 0x00005c1901007387 */ /* 0x008fe80000100800 */
[----:B------:R0:W-:Y:S04]  /*1ec0*/  STL [R1+0x58], R26 ;  /* 0x0000581a01007387 */ /* 0x0001e80000100800 */
[----:B0-----:R0:W3:Y:S04]  /*1ed0*/  LDG.E.U16 R26, desc[UR10][R4.64] ;  /* 0x0000000a041a7981 */ /* 0x0010e8000c1e1500 */
[----:B----4-:R-:W-:Y:S04]  /*1ee0*/  STL [R1+0x54], R23 ;  /* 0x0000541701007387 */ /* 0x010fe80000100800 */
[----:B------:R1:W-:Y:S04]  /*1ef0*/  STL [R1+0x50], R24 ;  /* 0x0000501801007387 */ /* 0x0003e80000100800 */
[----:B------:R4:W-:Y:S04]  /*1f00*/  STL [R1+0x4c], R29 ;  /* 0x00004c1d01007387 */ /* 0x0009e80000100800 */
[----:B-1----:R1:W3:Y:S04]  /*1f10*/  LDG.E.U16 R24, desc[UR10][R12.64] ;  /* 0x0000000a0c187981 */ /* 0x0022e8000c1e1500 */
[----:B----4-:R4:W3:Y:S01]  /*1f20*/  LDG.E.U16 R29, desc[UR10][R10.64] ;  /* 0x0000000a0a1d7981 */ /* 0x0108e2000c1e1500 */
[----:B------:R-:W-:-:S05]  /*1f30*/  IMAD R18, R9, 0x4, R15 ;  /* 0x0000000409127824 */ /* 0x000fca00078e020f */
[----:B------:R-:W-:-:S05]  /*1f40*/  LEA R14, R9, R18, 0x2 ;  /* 0x00000012090e7211 */ /* 0x000fca00078e10ff */
[----:B------:R-:W-:-:S05]  /*1f50*/  IMAD R21, R9, 0x4, R14 ;  /* 0x0000000409157824 */ /* 0x000fca00078e020e */
[----:B------:R-:W-:-:S05]  /*1f60*/  LEA R8, R9, R21, 0x2 ;  /* 0x0000001509087211 */ /* 0x000fca00078e10ff */
[----:B------:R-:W-:Y:S01]  /*1f70*/  IMAD R7, R9, 0x4, R8 ;  /* 0x0000000409077824 */ /* 0x000fe200078e0208 */
[----:B0-----:R-:W-:-:S04]  /*1f80*/  LEA R4, P1, R14, R3, 0x1 ;  /* 0x000000030e047211 */ /* 0x001fc800078208ff */
[----:B------:R-:W-:Y:S02]  /*1f90*/  LEA R20, R9, R7, 0x2 ;  /* 0x0000000709147211 */ /* 0x000fe400078e10ff */
[----:B------:R-:W-:-:S03]  /*1fa0*/  LEA.HI.X.SX32 R5, R14, R2, 0x1, P1 ;  /* 0x000000020e057211 */ /* 0x000fc600008f0eff */
[----:B------:R-:W-:Y:S01]  /*1fb0*/  IMAD R27, R9, 0x4, R20 ;  /* 0x00000004091b7824 */ /* 0x000fe200078e0214 */
[----:B------:R-:W-:-:S04]  /*1fc0*/  LEA R14, P0, R8, R3, 0x1 ;  /* 0x00000003080e7211 */ /* 0x000fc800078008ff */
[C---:B------:R-:W-:Y:S02]  /*1fd0*/  LEA R0, R9.reuse, R27, 0x2 ;  /* 0x0000001b09007211 */ /* 0x040fe400078e10ff */
[-C--:B------:R-:W-:Y:S02]  /*1fe0*/  LEA.HI.X.SX32 R15, R8, R2.reuse, 0x1, P0 ;  /* 0x00000002080f7211 */ /* 0x080fe400000f0eff */
[-C--:B-1----:R-:W-:Y:S02]  /*1ff0*/  LEA R12, P0, R20, R3.reuse, 0x1 ;  /* 0x00000003140c7211 */ /* 0x082fe400078008ff */
[----:B----4-:R-:W-:Y:S01]  /*2000*/  LEA R10, P1, R0, R3, 0x1 ;  /* 0x00000003000a7211 */ /* 0x010fe200078208ff */
[----:B--2---:R-:W-:Y:S01]  /*2010*/  STL [R1+0x48], R22 ;  /* 0x0000481601007387 */ /* 0x004fe20000100800 */
[-C--:B------:R-:W-:Y:S02]  /*2020*/  LEA.HI.X.SX32 R13, R20, R2.reuse, 0x1, P0 ;  /* 0x00000002140d7211 */ /* 0x080fe400000f0eff */
[----:B------:R-:W-:Y:S01]  /*2030*/  LEA.HI.X.SX32 R11, R0, R2, 0x1, P1 ;  /* 0x00000002000b7211 */ /* 0x000fe200008f0eff */
[----:B------:R0:W2:Y:S04]  /*2040*/  LDG.E.U16 R20, desc[UR10][R14.64] ;  /* 0x0000000a0e147981 */ /* 0x0000a8000c1e1500 */
[----:B---3--:R1:W-:Y:S04]  /*2050*/  STL [R1+0x44], R26 ;  /* 0x0000441a01007387 */ /* 0x0083e80000100800 */
[----:B-1----:R-:W3:Y:S04]  /*2060*/  LDG.E.U16 R26, desc[UR10][R4.64] ;  /* 0x0000000a041a7981 */ /* 0x002ee8000c1e1500 */
[----:B------:R1:W-:Y:S04]  /*2070*/  STL [R1+0x40], R24 ;  /* 0x0000401801007387 */ /* 0x0003e80000100800 */
[----:B------:R4:W-:Y:S04]  /*2080*/  STL [R1+0x3c], R29 ;  /* 0x00003c1d01007387 */ /* 0x0009e80000100800 */
[----:B-1----:R1:W2:Y:S04]  /*2090*/  LDG.E.U16 R24, desc[UR10][R12.64] ;  /* 0x0000000a0c187981 */ /* 0x0022a8000c1e1500 */
[----:B----4-:R4:W2:Y:S01]  /*20a0*/  LDG.E.U16 R29, desc[UR10][R10.64] ;  /* 0x0000000a0a1d7981 */ /* 0x0108a2000c1e1500 */
[----:B------:R-:W-:-:S05]  /*20b0*/  IMAD R28, R9, 0x4, R0 ;  /* 0x00000004091c7824 */ /* 0x000fca00078e0200 */
[----:B------:R-:W-:-:S05]  /*20c0*/  LEA R16, R9, R28, 0x2 ;  /* 0x0000001c09107211 */ /* 0x000fca00078e10ff */
[----:B------:R-:W-:-:S05]  /*20d0*/  IMAD R25, R9, 0x4, R16 ;  /* 0x0000000409197824 */ /* 0x000fca00078e0210 */
[----:B------:R-:W-:Y:S02]  /*20e0*/  LEA R6, R9, R25, 0x2 ;  /* 0x0000001909067211 */ /* 0x000fe400078e10ff */
[----:B0-----:R-:W-:-:S03]  /*20f0*/  LEA R14, P0, R16, R3, 0x1 ;  /* 0x00000003100e7211 */ /* 0x001fc600078008ff */
[----:B------:R-:W-:Y:S01]  /*2100*/  IMAD R23, R9, 0x4, R6 ;  /* 0x0000000409177824 */ /* 0x000fe200078e0206 */
[----:B------:R-:W-:-:S04]  /*2110*/  LEA.HI.X.SX32 R15, R16, R2, 0x1, P0 ;  /* 0x00000002100f7211 */ /* 0x000fc800000f0eff */
[----:B------:R-:W-:Y:S02]  /*2120*/  LEA R17, R9, R23, 0x2 ;  /* 0x0000001709117211 */ /* 0x000fe400078e10ff */
[CC--:B-1----:R-:W-:Y:S02]  /*2130*/  LEA R12, P0, R6.reuse, R3.reuse, 0x1 ;  /* 0x00000003060c7211 */ /* 0x0c2fe400078008ff */
[C---:B----4-:R-:W-:Y:S02]  /*2140*/  LEA R10, P1, R17.reuse, R3, 0x1 ;  /* 0x00000003110a7211 */ /* 0x050fe400078208ff */
[-C--:B------:R-:W-:Y:S02]  /*2150*/  LEA.HI.X.SX32 R13, R6, R2.reuse, 0x1, P0 ;  /* 0x00000002060d7211 */ /* 0x080fe400000f0eff */
[----:B------:R-:W-:Y:S01]  /*2160*/  LEA.HI.X.SX32 R11, R17, R2, 0x1, P1 ;  /* 0x00000002110b7211 */ /* 0x000fe200008f0eff */
[----:B---3--:R0:W-:Y:S04]  /*2170*/  STL [R1+0x38], R26 ;  /* 0x0000381a01007387 */ /* 0x0081e80000100800 */
[----:B--2---:R-:W-:Y:S04]  /*2180*/  STL [R1+0x34], R20 ;  /* 0x0000341401007387 */ /* 0x004fe80000100800 */
[----:B0-----:R0:W2:Y:S04]  /*2190*/  LDG.E.U16 R26, desc[UR10][R14.64] ;  /* 0x0000000a0e1a7981 */ /* 0x0010a8000c1e1500 */
[----:B------:R1:W-:Y:S04]  /*21a0*/  STL [R1+0x30], R24 ;  /* 0x0000301801007387 */ /* 0x0003e80000100800 */
[----:B------:R3:W-:Y:S04]  /*21b0*/  STL [R1+0x2c], R29 ;  /* 0x00002c1d01007387 */ /* 0x0007e80000100800 */
[----:B-1----:R-:W4:Y:S04]  /*21c0*/  LDG.E.U16 R24, desc[UR10][R12.64] ;  /* 0x0000000a0c187981 */ /* 0x002f28000c1e1500 */
[----:B---3--:R1:W3:Y:S01]  /*21d0*/  LDG.E.U16 R29, desc[UR10][R10.64] ;  /* 0x0000000a0a1d7981 */ /* 0x0082e2000c1e1500 */
[----:B------:R-:W-:-:S05]  /*21e0*/  IMAD R22, R9, 0x4, R17 ;  /* 0x0000000409167824 */ /* 0x000fca00078e0211 */
[----:B------:R-:W-:-:S05]  /*21f0*/  LEA R8, R9, R22, 0x2 ;  /* 0x0000001609087211 */ /* 0x000fca00078e10ff */
[----:B------:R-:W-:Y:S01]  /*2200*/  IMAD R5, R9, 0x4, R8 ;  /* 0x0000000409057824 */ /* 0x000fe200078e0208 */
[----:B0-----:R-:W-:-:S04]  /*2210*/  LEA R14, P0, R8, R3, 0x1 ;  /* 0x00000003080e7211 */ /* 0x001fc800078008ff */
[----:B------:R-:W-:Y:S02]  /*2220*/  LEA R0, R9, R5, 0x2 ;  /* 0x0000000509007211 */ /* 0x000fe400078e10ff */
[----:B------:R-:W-:Y:S02]  /*2230*/  LEA.HI.X.SX32 R15, R8, R2, 0x1, P0 ;  /* 0x00000002080f7211 */ /* 0x000fe400000f0eff */
[----:B-1----:R-:W-:-:S04]  /*2240*/  LEA R10, P0, R0, R3, 0x1 ;  /* 0x00000003000a7211 */ /* 0x002fc800078008ff */
[----:B------:R-:W-:Y:S01]  /*2250*/  LEA.HI.X.SX32 R11, R0, R2, 0x1, P0 ;  /* 0x00000002000b7211 */ /* 0x000fe200000f0eff */
[----:B--2---:R0:W-:Y:S04]  /*2260*/  STL [R1+0x28], R26 ;  /* 0x0000281a01007387 */ /* 0x0041e80000100800 */
[----:B0-----:R0:W2:Y:S04]  /*2270*/  LDG.E.U16 R26, desc[UR10][R14.64] ;  /* 0x0000000a0e1a7981 */ /* 0x0010a8000c1e1500 */
[----:B----4-:R-:W-:Y:S04]  /*2280*/  STL [R1+0x24], R24 ;  /* 0x0000241801007387 */ /* 0x010fe80000100800 */
[----:B---3--:R1:W-:Y:S04]  /*2290*/  STL [R1+0x20], R29 ;  /* 0x0000201d01007387 */ /* 0x0083e80000100800 */
[----:B-1----:R-:W3:Y:S01]  /*22a0*/  LDG.E.U16 R29, desc[UR10][R10.64] ;  /* 0x0000000a0a1d7981 */ /* 0x002ee2000c1e1500 */
[----:B------:R-:W-:-:S05]  /*22b0*/  IMAD R4, R9, 0x4, R0 ;  /* 0x0000000409047824 */ /* 0x000fca00078e0200 */
[----:B------:R-:W-:-:S05]  /*22c0*/  LEA R16, R9, R4, 0x2 ;  /* 0x0000000409107211 */ /* 0x000fca00078e10ff */
[----:B------:R-:W-:Y:S01]  /*22d0*/  IMAD R6, R9, 0x4, R16 ;  /* 0x0000000409067824 */ /* 0x000fe200078e0210 */
[----:B------:R-:W-:-:S04]  /*22e0*/  LEA R12, P1, R16, R3, 0x1 ;  /* 0x00000003100c7211 */ /* 0x000fc800078208ff */
[----:B------:R-:W-:-:S04]  /*22f0*/  LEA R20, R9, R6, 0x2 ;  /* 0x0000000609147211 */ /* 0x000fc800078e10ff */
[----:B0-----:R-:W-:Y:S02]  /*2300*/  LEA R14, P0, R20, R3, 0x1 ;  /* 0x00000003140e7211 */ /* 0x001fe400078008ff */
[-C--:B------:R-:W-:Y:S02]  /*2310*/  LEA.HI.X.SX32 R13, R16, R2.reuse, 0x1, P1 ;  /* 0x00000002100d7211 */ /* 0x080fe400008f0eff */
[----:B------:R-:W-:Y:S01]  /*2320*/  LEA.HI.X.SX32 R15, R20, R2, 0x1, P0 ;  /* 0x00000002140f7211 */ /* 0x000fe200000f0eff */
[C---:B------:R-:W-:Y:S02]  /*2330*/  IMAD R8, R9.reuse, 0x4, R20 ;  /* 0x0000000409087824 */ /* 0x040fe400078e0214 */
[----:B------:R0:W4:Y:S04]  /*2340*/  LDG.E.U16 R20, desc[UR10][R12.64] ;  /* 0x0000000a0c147981 */ /* 0x000128000c1e1500 */
[----:B--2---:R-:W-:Y:S04]  /*2350*/  STL [R1+0x1c], R26 ;  /* 0x00001c1a01007387 */ /* 0x004fe80000100800 */
[----:B---3--:R1:W-:Y:S04]  /*2360*/  STL [R1+0x18], R29 ;  /* 0x0000181d01007387 */ /* 0x0083e80000100800 */
[----:B-1----:R-:W2:Y:S01]  /*2370*/  LDG.E.U16 R29, desc[UR10][R14.64] ;  /* 0x0000000a0e1d7981 */ /* 0x002ea2000c1e1500 */
[----:B------:R-:W-:-:S05]  /*2380*/  LEA R17, R9, R8, 0x2 ;  /* 0x0000000809117211 */ /* 0x000fca00078e10ff */
[----:B------:R-:W-:Y:S01]  /*2390*/  IMAD R0, R9, 0x4, R17 ;  /* 0x0000000409007824 */ /* 0x000fe200078e0211 */
[----:B------:R-:W-:-:S04]  /*23a0*/  LEA R16, P0, R17, R3, 0x1 ;  /* 0x0000000311107211 */ /* 0x000fc800078008ff */
[----:B------:R-:W-:-:S04]  /*23b0*/  LEA R24, R9, R0, 0x2 ;  /* 0x0000000009187211 */ /* 0x000fc800078e10ff */
[C---:B0-----:R-:W-:Y:S02]  /*23c0*/  LEA R12, P1, R24.reuse, R3, 0x1 ;  /* 0x00000003180c7211 */ /* 0x041fe400078208ff */
[-C--:B------:R-:W-:Y:S02]  /*23d0*/  LEA.HI.X.SX32 R17, R17, R2.reuse, 0x1, P0 ;  /* 0x0000000211117211 */ /* 0x080fe400000f0eff */
[----:B------:R-:W-:Y:S01]  /*23e0*/  LEA.HI.X.SX32 R13, R24, R2, 0x1, P1 ;  /* 0x00000002180d7211 */ /* 0x000fe200008f0eff */
[C---:B------:R-:W-:Y:S01]  /*23f0*/  IMAD R10, R9.reuse, 0x4, R24 ;  /* 0x00000004090a7824 */ /* 0x040fe200078e0218 */
[----:B----4-:R-:W-:Y:S04]  /*2400*/  STL [R1+0x14], R20 ;  /* 0x0000141401007387 */ /* 0x010fe80000100800 */
[----:B------:R-:W3:Y:S04]  /*2410*/  LDG.E.U16 R24, desc[UR10][R16.64] ;  /* 0x0000000a10187981 */ /* 0x000ee8000c1e1500 */
[----:B--2---:R0:W-:Y:S04]  /*2420*/  STL [R1+0x10], R29 ;  /* 0x0000101d01007387 */ /* 0x0041e80000100800 */
[----:B0-----:R0:W2:Y:S01]  /*2430*/  LDG.E.U16 R29, desc[UR10][R12.64] ;  /* 0x0000000a0c1d7981 */ /* 0x0010a2000c1e1500 */
[----:B------:R-:W-:-:S04]  /*2440*/  LEA R26, R9, R10, 0x2 ;  /* 0x0000000a091a7211 */ /* 0x000fc800078e10ff */
[----:B------:R-:W-:-:S04]  /*2450*/  LEA R14, P0, R26, R3, 0x1 ;  /* 0x000000031a0e7211 */ /* 0x000fc800078008ff */
[----:B------:R-:W-:Y:S02]  /*2460*/  LEA.HI.X.SX32 R15, R26, R2, 0x1, P0 ;  /* 0x000000021a0f7211 */ /* 0x000fe400000f0eff */
[----:B0-----:R-:W-:-:S04]  /*2470*/  LEA R12, P0, R19, R3, 0x1 ;  /* 0x00000003130c7211 */ /* 0x001fc800078008ff */
[----:B------:R-:W-:Y:S01]  /*2480*/  LEA.HI.X.SX32 R13, R19, R2, 0x1, P0 ;  /* 0x00000002130d7211 */ /* 0x000fe200000f0eff */
[----:B---3--:R-:W-:Y:S01]  /*2490*/  STL [R1+0xc], R24 ;  /* 0x00000c1801007387 */ /* 0x008fe20000100800 */
[----:B------:R-:W-:-:S03]  /*24a0*/  IMAD R11, R9, 0x4, R26 ;  /* 0x00000004090b7824 */ /* 0x000fc600078e021a */
[----:B------:R0:W3:Y:S04]  /*24b0*/  LDG.E.U16 R26, desc[UR10][R14.64] ;  /* 0x0000000a0e1a7981 */ /* 0x0000e8000c1e1500 */
[----:B--2---:R1:W-:Y:S04]  /*24c0*/  STL [R1+0x8], R29 ;  /* 0x0000081d01007387 */ /* 0x0043e80000100800 */
[----:B-1----:R-:W2:Y:S01]  /*24d0*/  LDG.E.U16 R29, desc[UR10][R12.64] ;  /* 0x0000000a0c1d7981 */ /* 0x002ea2000c1e1500 */
[----:B------:R-:W-:-:S04]  /*24e0*/  LEA R20, R9, R11, 0x2 ;  /* 0x0000000b09147211 */ /* 0x000fc800078e10ff */
[----:B------:R-:W-:-:S04]  /*24f0*/  LEA R16, P1, R20, R3, 0x1 ;  /* 0x0000000314107211 */ /* 0x000fc800078208ff */
[----:B------:R-:W-:Y:S02]  /*2500*/  LEA.HI.X.SX32 R17, R20, R2, 0x1, P1 ;  /* 0x0000000214117211 */ /* 0x000fe400008f0eff */
[----:B0-----:R-:W-:-:S03]  /*2510*/  LEA R14, P1, R18, R3, 0x1 ;  /* 0x00000003120e7211 */ /* 0x001fc600078208ff */
[----:B------:R0:W4:Y:S01]  /*2520*/  LDG.E.U16 R24, desc[UR10][R16.64] ;  /* 0x0000000a10187981 */ /* 0x000122000c1e1500 */
[----:B------:R-:W-:-:S03]  /*2530*/  LEA.HI.X.SX32 R15, R18, R2, 0x1, P1 ;  /* 0x00000002120f7211 */ /* 0x000fc600008f0eff */
[----:B--2---:R1:W-:Y:S04]  /*2540*/  STL [R1+0x151c], R29 ;  /* 0x00151c1d01007387 */ /* 0x0043e80000100800 */
[----:B-1----:R-:W2:Y:S04]  /*2550*/  LDL.LU R29, [R1+0x114] ;  /* 0x00011400011d7983 */ /* 0x002ea80000300800 */
[----:B---3--:R1:W-:Y:S04]  /*2560*/  STL [R1+0x4], R26 ;  /* 0x0000041a01007387 */ /* 0x0083e80000100800 */
[----:B-1----:R1:W3:Y:S01]  /*2570*/  LDG.E.U16 R26, desc[UR10][R14.64] ;  /* 0x0000000a0e1a7981 */ /* 0x0022e2000c1e1500 */
[----:B0-----:R-:W-:-:S02]  /*2580*/  LEA R16, P0, R21, R3, 0x1 ;  /* 0x0000000315107211 */ /* 0x001fc400078008ff */
[-C--:B------:R-:W-:Y:S02]  /*2590*/  LEA R18, P1, R7, R3.reuse, 0x1 ;  /* 0x0000000307127211 */ /* 0x080fe400078208ff */
[-C--:B------:R-:W-:Y:S02]  /*25a0*/  LEA.HI.X.SX32 R17, R21, R2.reuse, 0x1, P0 ;  /* 0x0000000215117211 */ /* 0x080fe400000f0eff */
[----:B------:R-:W-:Y:S02]  /*25b0*/  LEA R12, P0, R27, R3, 0x1 ;  /* 0x000000031b0c7211 */ /* 0x000fe400078008ff */
[-C--:B------:R-:W-:Y:S02]  /*25c0*/  LEA.HI.X.SX32 R19, R7, R2.reuse, 0x1, P1 ;  /* 0x0000000207137211 */ /* 0x080fe400008f0eff */
[----:B------:R-:W-:-:S03]  /*25d0*/  LEA.HI.X.SX32 R13, R27, R2, 0x1, P0 ;  /* 0x000000021b0d7211 */ /* 0x000fc600000f0eff */
[----:B------:R-:W2:Y:S04]  /*25e0*/  LDG.E.U16 R18, desc[UR10][R18.64] ;  /* 0x0000000a12127981 */ /* 0x000ea8000c1e1500 */
[----:B------:R-:W2:Y:S01]  /*25f0*/  LDG.E.U16 R7, desc[UR10][R12.64] ;  /* 0x0000000a0c077981 */ /* 0x000ea2000c1e1500 */
[----:B-1----:R-:W-:Y:S01]  /*2600*/  LEA R14, P0, R28, R3, 0x1 ;  /* 0x000000031c0e7211 */ /* 0x002fe200078008ff */
[----:B------:R-:W-:-:S03]  /*2610*/  IMAD R20, R9, 0x4, R20 ;  /* 0x0000000409147824 */ /* 0x000fc600078e0214 */
[----:B------:R-:W-:-:S05]  /*2620*/  LEA.HI.X.SX32 R15, R28, R2, 0x1, P0 ;  /* 0x000000021c0f7211 */ /* 0x000fca00000f0eff */
[----:B------:R0:W2:Y:S04]  /*2630*/  LDG.E.U16 R9, desc[UR10][R14.64] ;  /* 0x0000000a0e097981 */ /* 0x0000a8000c1e1500 */
[----:B---3--:R1:W-:Y:S04]  /*2640*/  STL [R1+0x1520], R26 ;  /* 0x0015201a01007387 */ /* 0x0083e80000100800 */
[----:B-1----:R-:W3:Y:S04]  /*2650*/  LDL.LU R26, [R1+0x190] ;  /* 0x00019000011a7983 */ /* 0x002ee80000300800 */
[----:B----4-:R1:W-:Y:S04]  /*2660*/  STL [R1], R24 ;  /* 0x0000001801007387 */ /* 0x0103e80000100800 */
[----:B-1----:R1:W4:Y:S01]  /*2670*/  LDG.E.U16 R24, desc[UR10][R16.64] ;  /* 0x0000000a10187981 */ /* 0x002322000c1e1500 */
[----:B0-----:R-:W-:-:S02]  /*2680*/  LEA R14, P0, R23, R3, 0x1 ;  /* 0x00000003170e7211 */ /* 0x001fc400078008ff */
[----:B-1----:R-:W-:-:S04]  /*2690*/  LEA R16, P1, R25, R3, 0x1 ;  /* 0x0000000319107211 */ /* 0x002fc800078208ff */
[-C--:B------:R-:W-:Y:S02]  /*26a0*/  LEA.HI.X.SX32 R17, R25, R2.reuse, 0x1, P1 ;  /* 0x0000000219117211 */ /* 0x080fe400008f0eff */
[C---:B------:R-:W-:Y:S02]  /*26b0*/  LEA R12, P1, R20.reuse, R3, 0x1 ;  /* 0x00000003140c7211 */ /* 0x040fe400078208ff */
[-C--:B------:R-:W-:Y:S01]  /*26c0*/  LEA.HI.X.SX32 R15, R23, R2.reuse, 0x1, P0 ;  /* 0x00000002170f7211 */ /* 0x080fe200000f0eff */
[----:B------:R0:W3:Y:S01]  /*26d0*/  LDG.E.U16 R19, desc[UR10][R16.64] ;  /* 0x0000000a10137981 */ /* 0x0000e2000c1e1500 */
[----:B------:R-:W-:-:S05]  /*26e0*/  LEA.HI.X.SX32 R13, R20, R2, 0x1, P1 ;  /* 0x00000002140d7211 */ /* 0x000fca00008f0eff */
[----:B------:R1:W3:Y:S01]  /*26f0*/  LDG.E.U16 R23, desc[UR10][R12.64] ;  /* 0x0000000a0c177981 */ /* 0x0002e2000c1e1500 */
[----:B0-----:R-:W-:-:S04]  /*2700*/  LEA R16, P1, R22, R3, 0x1 ;  /* 0x0000000316107211 */ /* 0x001fc800078208ff */
[-C--:B------:R-:W-:Y:S02]  /*2710*/  LEA.HI.X.SX32 R17, R22, R2.reuse, 0x1, P1 ;  /* 0x0000000216117211 */ /* 0x080fe400008f0eff */
[CC--:B-1----:R-:W-:Y:S01]  /*2720*/  LEA R12, P0, R5.reuse, R3.reuse, 0x1 ;  /* 0x00000003050c7211 */ /* 0x0c2fe200078008ff */
[----:B------:R0:W3:Y:S03]  /*2730*/  LDG.E.U16 R22, desc[UR10][R14.64] ;  /* 0x0000000a0e167981 */ /* 0x0000e6000c1e1500 */
[----:B------:R-:W-:Y:S01]  /*2740*/  LEA.HI.X.SX32 R13, R5, R2, 0x1, P0 ;  /* 0x00000002050d7211 */ /* 0x000fe200000f0eff */
[----:B------:R-:W3:Y:S01]  /*2750*/  LDG.E.U16 R25, desc[UR10][R16.64] ;  /* 0x0000000a10197981 */ /* 0x000ee2000c1e1500 */
[-C--:B------:R-:W-:Y:S02]  /*2760*/  LEA R20, P0, R6, R3.reuse, 0x1 ;  /* 0x0000000306147211 */ /* 0x080fe400078008ff */
[----:B0-----:R-:W-:-:S02]  /*2770*/  LEA R14, P1, R4, R3, 0x1 ;  /* 0x00000003040e7211 */ /* 0x001fc400078208ff */
[-C--:B------:R-:W-:Y:S02]  /*2780*/  LEA.HI.X.SX32 R21, R6, R2.reuse, 0x1, P0 ;  /* 0x0000000206157211 */ /* 0x080fe400000f0eff */
[----:B------:R-:W-:Y:S01]  /*2790*/  LEA.HI.X.SX32 R15, R4, R2, 0x1, P1 ;  /* 0x00000002040f7211 */ /* 0x000fe200008f0eff */
[----:B------:R0:W3:Y:S01]  /*27a0*/  LDG.E.U16 R6, desc[UR10][R12.64] ;  /* 0x0000000a0c067981 */ /* 0x0000e2000c1e1500 */
[----:B------:R-:W-:-:S03]  /*27b0*/  LEA R4, P0, R8, R3, 0x1 ;  /* 0x0000000308047211 */ /* 0x000fc600078008ff */
[----:B------:R1:W3:Y:S01]  /*27c0*/  LDG.E.U16 R27, desc[UR10][R14.64] ;  /* 0x0000000a0e1b7981 */ /* 0x0002e2000c1e1500 */
[----:B------:R-:W-:-:S03]  /*27d0*/  LEA.HI.X.SX32 R5, R8, R2, 0x1, P0 ;  /* 0x0000000208057211 */ /* 0x000fc600000f0eff */
[----:B------:R-:W3:Y:S01]  /*27e0*/  LDG.E.U16 R20, desc[UR10][R20.64] ;  /* 0x0000000a14147981 */ /* 0x000ee2000c1e1500 */
[----:B0-----:R-:W-:-:S03]  /*27f0*/  LEA R12, P1, R0, R3, 0x1 ;  /* 0x00000003000c7211 */ /* 0x001fc600078208ff */
[----:B------:R-:W3:Y:S01]  /*2800*/  LDG.E.U16 R4, desc[UR10][R4.64] ;  /* 0x0000000a04047981 */ /* 0x000ee2000c1e1500 */
[-C--:B-1----:R-:W-:Y:S02]  /*2810*/  LEA R14, P0, R10, R3.reuse, 0x1 ;  /* 0x000000030a0e7211 */ /* 0x082fe400078008ff */
[-C--:B------:R-:W-:Y:S02]  /*2820*/  LEA.HI.X.SX32 R13, R0, R2.reuse, 0x1, P1 ;  /* 0x00000002000d7211 */ /* 0x080fe400008f0eff */
[C---:B------:R-:W-:Y:S02]  /*2830*/  LEA R16, P1, R11.reuse, R3, 0x1 ;  /* 0x000000030b107211 */ /* 0x040fe400078208ff */
[-C--:B------:R-:W-:Y:S01]  /*2840*/  LEA.HI.X.SX32 R15, R10, R2.reuse, 0x1, P0 ;  /* 0x000000020a0f7211 */ /* 0x080fe200000f0eff */
[----:B------:R-:W3:Y:S01]  /*2850*/  LDG.E.U16 R12, desc[UR10][R12.64] ;  /* 0x0000000a0c0c7981 */ /* 0x000ee2000c1e1500 */
[----:B------:R-:W-:-:S03]  /*2860*/  LEA.HI.X.SX32 R17, R11, R2, 0x1, P1 ;  /* 0x000000020b117211 */ /* 0x000fc600008f0eff */
[----:B------:R-:W3:Y:S04]  /*2870*/  LDG.E.U16 R14, desc[UR10][R14.64] ;  /* 0x0000000a0e0e7981 */ /* 0x000ee8000c1e1500 */
[----:B------:R-:W3:Y:S04]  /*2880*/  LDG.E.U16 R16, desc[UR10][R16.64] ;  /* 0x0000000a10107981 */ /* 0x000ee8000c1e1500 */
[----:B----4-:R0:W-:Y:S04]  /*2890*/  STL [R1+0x1524], R24 ;  /* 0x0015241801007387 */ /* 0x0101e80000100800 */
[----:B0-----:R-:W4:Y:S04]  /*28a0*/  LDL.LU R24, [R1+0x110] ;  /* 0x0001100001187983 */ /* 0x001f280000300800 */
[----:B--2---:R0:W-:Y:S04]  /*28b0*/  STL [R1+0x1528], R18 ;  /* 0x0015281201007387 */ /* 0x0041e80000100800 */
[----:B0-----:R-:W2:Y:S04]  /*28c0*/  LDL.LU R18, [R1+0x120] ;  /* 0x0001200001127983 */ /* 0x001ea80000300800 */
[----:B------:R0:W-:Y:S04]  /*28d0*/  STL [R1+0x152c], R7 ;  /* 0x00152c0701007387 */ /* 0x0001e80000100800 */
[----:B0-----:R-:W2:Y:S01]  /*28e0*/  LDL.LU R7, [R1+0x194] ;  /* 0x0001940001077983 */ /* 0x001ea20000300800 */
[----:B------:R-:W0:Y:S01]  /*28f0*/  S2R R28, SR_TID.X ;  /* 0x00000000001c7919 */ /* 0x000e220000002100 */
[----:B------:R-:W1:Y:S02]  /*2900*/  S2UR UR6, SR_CgaCtaId ;  /* 0x00000000000679c3 */ /* 0x000e640000008800 */
[----:B------:R3:W-:Y:S04]  /*2910*/  STL [R1+0x1530], R9 ;  /* 0x0015300901007387 */ /* 0x0007e80000100800 */
[----:B---3--:R-:W3:Y:S04]  /*2920*/  LDL.LU R9, [R1+0x124] ;  /* 0x0001240001097983 */ /* 0x008ee80000300800 */
[----:B------:R1:W-:Y:S04]  /*2930*/  STL [R1+0x1534], R19 ;  /* 0x0015341301007387 */ /* 0x0003e80000100800 */
[----:B-1----:R-:W3:Y:S04]  /*2940*/  LDL.LU R19, [R1+0x130] ;  /* 0x0001300001137983 */ /* 0x002ee80000300800 */
[----:B------:R1:W-:Y:S01]  /*2950*/  STL [R1+0x1538], R23 ;  /* 0x0015381701007387 */ /* 0x0003e20000100800 */
[----:B0-----:R-:W-:-:S03]  /*2960*/  SHF.R.S32.HI R2, RZ, 0x6, R28 ;  /* 0x00000006ff027819 */ /* 0x001fc6000001141c */
[----:B-1----:R-:W3:Y:S04]  /*2970*/  LDL.LU R23, [R1+0x134] ;  /* 0x0001340001177983 */ /* 0x002ee80000300800 */
[----:B------:R0:W-:Y:S01]  /*2980*/  STL [R1+0x153c], R22 ;  /* 0x00153c1601007387 */ /* 0x0001e20000100800 */
[----:B------:R-:W-:Y:S01]  /*2990*/  LOP3.LUT R3, R28, 0x3f, RZ, 0xc0, !PT ;  /* 0x0000003f1c037812 */ /* 0x000fe200078ec0ff */
[----:B------:R-:W-:Y:S02]  /*29a0*/  UMOV UR4, 0x400 ;  /* 0x0000040000047882 */ /* 0x000fe40000000000 */
[----:B0-----:R-:W3:Y:S04]  /*29b0*/  LDL.LU R22, [R1+0x140] ;  /* 0x0001400001167983 */ /* 0x001ee80000300800 */
[----:B------:R0:W-:Y:S01]  /*29c0*/  STL [R1+0x1540], R25 ;  /* 0x0015401901007387 */ /* 0x0001e20000100800 */
[----:B------:R-:W-:Y:S01]  /*29d0*/  ULEA UR6, UR6, UR4, 0x18 ;  /* 0x0000000406067291 */ /* 0x000fe2000f8ec0ff */
[----:B------:R-:W-:Y:S01]  /*29e0*/  SGXT R2, R2, 0x1 ;  /* 0x000000010202781a */ /* 0x000fe20000000200 */
[----:B------:R-:W1:Y:S01]  /*29f0*/  LDCU UR4, c[0x0][0x3f0] ;  /* 0x00007e00ff0477ac */ /* 0x000e620008000800 */
[----:B0-----:R-:W3:Y:S04]  /*2a00*/  LDL.LU R25, [R1+0x144] ;  /* 0x0001440001197983 */ /* 0x001ee80000300800 */
[----:B------:R0:W-:Y:S01]  /*2a10*/  STL [R1+0x1544], R6 ;  /* 0x0015440601007387 */ /* 0x0001e20000100800 */
[----:B------:R-:W-:-:S03]  /*2a20*/  SHF.L.U32 R0, R3, 0x1, RZ ;  /* 0x0000000103007819 */ /* 0x000fc600000006ff */
[----:B0-----:R-:W3:Y:S04]  /*2a30*/  LDL.LU R6, [R1+0x150] ;  /* 0x0001500001067983 */ /* 0x001ee80000300800 */
[----:B------:R0:W-:Y:S01]  /*2a40*/  STL [R1+0x1548], R27 ;  /* 0x0015481b01007387 */ /* 0x0001e20000100800 */
[----:B------:R-:W-:-:S03]  /*2a50*/  LOP3.LUT R0, R0, 0x90, R2, 0x78, !PT ;  /* 0x0000009000007812 */ /* 0x000fc600078e7802 */
[----:B0-----:R-:W3:Y:S04]  /*2a60*/  LDL.LU R27, [R1+0x154] ;  /* 0x00015400011b7983 */ /* 0x001ee80000300800 */
[----:B------:R-:W3:Y:S04]  /*2a70*/  LDL.LU R8, [R1+0x160] ;  /* 0x0001600001087983 */ /* 0x000ee80000300800 */
[----:B------:R-:W3:Y:S04]  /*2a80*/  LDL.LU R21, [R1+0x164] ;  /* 0x0001640001157983 */ /* 0x000ee80000300800 */
[----:B------:R0:W-:Y:S04]  /*2a90*/  STL [R1+0x154c], R20 ;  /* 0x00154c1401007387 */ /* 0x0001e80000100800 */
[----:B0-----:R-:W3:Y:S04]  /*2aa0*/  LDL.LU R20, [R1+0x170] ;  /* 0x0001700001147983 */ /* 0x001ee80000300800 */
[----:B------:R-:W3:Y:S04]  /*2ab0*/  LDL.LU R10, [R1+0x174] ;  /* 0x00017400010a7983 */ /* 0x000ee80000300800 */
[----:B------:R-:W3:Y:S04]  /*2ac0*/  LDL.LU R5, [R1+0x180] ;  /* 0x0001800001057983 */ /* 0x000ee80000300800 */
[----:B------:R0:W-:Y:S04]  /*2ad0*/  STL [R1+0x1550], R4 ;  /* 0x0015500401007387 */ /* 0x0001e80000100800 */
[----:B------:R-:W-:Y:S04]  /*2ae0*/  STS.U16 [R0+UR6+0x10200], R26 ;  /* 0x0102001a00007988 */ /* 0x000fe80008000406 */
[----:B0-----:R-:W3:Y:S04]  /*2af0*/  LDL.LU R4, [R1+0x184] ;  /* 0x0001840001047983 */ /* 0x001ee80000300800 */
[----:B------:R-:W-:Y:S04]  /*2b00*/  STL [R1+0x1554], R12 ;  /* 0x0015540c01007387 */ /* 0x000fe80000100800 */
[----:B------:R-:W-:Y:S04]  /*2b10*/  STL [R1+0x1558], R14 ;  /* 0x0015580e01007387 */ /* 0x000fe80000100800 */
[----:B------:R-:W-:Y:S04]  /*2b20*/  STL [R1+0x155c], R16 ;  /* 0x00155c1001007387 */ /* 0x000fe80000100800 */
[----:B------:R-:W-:Y:S04]  /*2b30*/  STL [R1+0x1560], R28 ;  /* 0x0015601c01007387 */ /* 0x000fe80000100800 */
[----:B------:R-:W-:Y:S04]  /*2b40*/  STL [R1+0x1564], R3 ;  /* 0x0015640301007387 */ /* 0x000fe80000100800 */
[----:B------:R-:W-:Y:S04]  /*2b50*/  STS.U16 [R0+UR6+0x12000], R29 ;  /* 0x0120001d00007988 */ /* 0x000fe80008000406 */
[----:B--2---:R0:W-:Y:S04]  /*2b60*/  STS.U16 [R0+UR6+0x10000], R7 ;  /* 0x0100000700007988 */ /* 0x0041e80008000406 */
[----:B0-----:R-:W2:Y:S04]  /*2b70*/  LDL.LU R7, [R1+0x104] ;  /* 0x0001040001077983 */ /* 0x001ea80000300800 */
[----:B------:R-:W2:Y:S04]  /*2b80*/  LDL.LU R26, [R1+0x100] ;  /* 0x00010000011a7983 */ /* 0x000ea80000300800 */
        /* <DEDUP_REMOVED lines=10> */
[----:B------:R0:W-:Y:S04]  /*2c30*/  STS.U16 [R0+UR6+0x11e00], R18 ;  /* 0x011e001200007988 */ /* 0x0001e80008000406 */
[----:B------:R-:W2:Y:S04]  /*2c40*/  LDL.LU R11, [R1+0xb4] ;  /* 0x0000b400010b7983 */ /* 0x000ea80000300800 */
[----:B----4-:R4:W-:Y:S04]  /*2c50*/  STS.U16 [R0+UR6+0x12200], R24 ;  /* 0x0122001800007988 */ /* 0x0109e80008000406 */
[----:B0-----:R-:W2:Y:S04]  /*2c60*/  LDL.LU R18, [R1+0xb0] ;  /* 0x0000b00001127983 */ /* 0x001ea80000300800 */
[----:B----4-:R-:W4:Y:S04]  /*2c70*/  LDL.LU R24, [R1+0xa4] ;  /* 0x0000a40001187983 */ /* 0x010f280000300800 */
[----:B---3--:R-:W-:Y:S04]  /*2c80*/  STS.U16 [R0+UR6+0x11400], R25 ;  /* 0x0114001900007988 */ /* 0x008fe80008000406 */
[----:B------:R-:W-:Y:S04]  /*2c90*/  STS.U16 [R0+UR6+0x11600], R22 ;  /* 0x0116001600007988 */ /* 0x000fe80008000406 */
        /* <DEDUP_REMOVED lines=10> */
[----:B------:R0:W-:Y:S04]  /*2d40*/  STS.U16 [R0+UR6+0x10400], R4 ;  /* 0x0104000400007988 */ /* 0x0001e80008000406 */
[----:B0-----:R-:W3:Y:S04]  /*2d50*/  LDL.LU R4, [R1+0xa0] ;  /* 0x0000a00001047983 */ /* 0x001ee80000300800 */
[----:B------:R-:W3:Y:S04]  /*2d60*/  LDL.LU R5, [R1+0x9c] ;  /* 0x00009c0001057983 */ /* 0x000ee80000300800 */
        /* <DEDUP_REMOVED lines=11> */
[----:B--2---:R0:W-:Y:S04]  /*2e20*/  STS.U16 [R0+UR6+0x12400], R7 ;  /* 0x0124000700007988 */ /* 0x0041e80008000406 */
[----:B------:R2:W-:Y:S04]  /*2e30*/  STS.U16 [R0+UR6+0x12600], R26 ;  /* 0x0126001a00007988 */ /* 0x0005e80008000406 */
[----:B0-----:R-:W3:Y:S04]  /*2e40*/  LDL.LU R7, [R1+0x48] ;  /* 0x0000480001077983 */ /* 0x001ee80000300800 */
[----:B--2---:R-:W2:Y:S04]  /*2e50*/  LDL.LU R26, [R1+0x40] ;  /* 0x00004000011a7983 */ /* 0x004ea80000300800 */
[----:B------:R0:W-:Y:S04]  /*2e60*/  STS.U16 [R0+UR6+0x13800], R29 ;  /* 0x0138001d00007988 */ /* 0x0001e80008000406 */
[----:B0-----:R-:W2:Y:S04]  /*2e70*/  LDL.LU R29, [R1+0x3c] ;  /* 0x00003c00011d7983 */ /* 0x001ea80000300800 */
[----:B------:R-:W-:Y:S04]  /*2e80*/  STS.U16 [R0+UR6+0x12800], R2 ;  /* 0x0128000200007988 */ /* 0x000fe80008000406 */
[----:B------:R0:W-:Y:S04]  /*2e90*/  STS.U16 [R0+UR6+0x13e00], R18 ;  /* 0x013e001200007988 */ /* 0x0001e80008000406 */
[----:B------:R-:W-:Y:S04]  /*2ea0*/  STS.U16 [R0+UR6+0x12a00], R3 ;  /* 0x012a000300007988 */ /* 0x000fe80008000406 */
[----:B----4-:R4:W-:Y:S04]  /*2eb0*/  STS.U16 [R0+UR6+0x14000], R24 ;  /* 0x0140001800007988 */ /* 0x0109e80008000406 */
[----:B0-----:R-:W2:Y:S04]  /*2ec0*/  LDL.LU R18, [R1+0x38] ;  /* 0x0000380001127983 */ /* 0x001ea80000300800 */
[----:B------:R0:W-:Y:S04]  /*2ed0*/  STS.U16 [R0+UR6+0x12c00], R28 ;  /* 0x012c001c00007988 */ /* 0x0001e80008000406 */
[----:B----4-:R-:W4:Y:S04]  /*2ee0*/  LDL.LU R24, [R1+0x34] ;  /* 0x0000340001187983 */ /* 0x010f280000300800 */
[----:B------:R-:W4:Y:S04]  /*2ef0*/  LDL.LU R2, [R1+0x30] ;  /* 0x0000300001027983 */ /* 0x000f280000300800 */
[----:B------:R-:W4:Y:S04]  /*2f00*/  LDL.LU R3, [R1+0x2c] ;  /* 0x00002c0001037983 */ /* 0x000f280000300800 */
[----:B------:R1:W-:Y:S04]  /*2f10*/  STS.U16 [R0+UR6+0x12e00], R16 ;  /* 0x012e001000007988 */ /* 0x0003e80008000406 */
[----:B0-----:R-:W4:Y:S04]  /*2f20*/  LDL.LU R28, [R1+0x28] ;  /* 0x00002800011c7983 */ /* 0x001f280000300800 */
[----:B------:R0:W-:Y:S04]  /*2f30*/  STS.U16 [R0+UR6+0x13000], R17 ;  /* 0x0130001100007988 */ /* 0x0001e80008000406 */
[----:B-1----:R-:W4:Y:S04]  /*2f40*/  LDL.LU R16, [R1+0x24] ;  /* 0x0000240001107983 */ /* 0x002f280000300800 */
        /* <DEDUP_REMOVED lines=10> */
[----:B---3--:R0:W-:Y:S04]  /*2ff0*/  STS.U16 [R0+UR6+0x14200], R4 ;  /* 0x0142000400007988 */ /* 0x0081e80008000406 */
[----:B-1----:R-:W3:Y:S04]  /*3000*/  LDL.LU R11, [R1+0xc] ;  /* 0x00000c00010b7983 */ /* 0x002ee80000300800 */
[----:B0-----:R-:W3:Y:S04]  /*3010*/  LDL.LU R4, [R1+0x8] ;  /* 0x0000080001047983 */ /* 0x001ee80000300800 */
[----:B--2---:R0:W-:Y:S04]  /*3020*/  STS.U16 [R0+UR6+0x15e00], R26 ;  /* 0x015e001a00007988 */ /* 0x0041e80008000406 */
[----:B0-----:R-:W2:Y:S04]  /*3030*/  LDL.LU R26, [R1+0x4] ;  /* 0x00000400011a7983 */ /* 0x001ea80000300800 */
[----:B------:R0:W-:Y:S04]  /*3040*/  STS.U16 [R0+UR6+0x16000], R29 ;  /* 0x0160001d00007988 */ /* 0x0001e80008000406 */
[----:B0-----:R-:W3:Y:S04]  /*3050*/  LDL.LU R29, [R1] ;  /* 0x00000000011d7983 */ /* 0x001ee80000300800 */
[----:B------:R0:W-:Y:S04]  /*3060*/  STS.U16 [R0+UR6+0x14400], R5 ;  /* 0x0144000500007988 */ /* 0x0001e80008000406 */
[----:B------:R1:W-:Y:S04]  /*3070*/  STS.U16 [R0+UR6+0x14600], R10 ;  /* 0x0146000a00007988 */ /* 0x0003e80008000406 */
[----:B------:R1:W-:Y:S04]  /*3080*/  STS.U16 [R0+UR6+0x14800], R20 ;  /* 0x0148001400007988 */ /* 0x0003e80008000406 */
[----:B0-----:R-:W3:Y:S04]  /*3090*/  LDL.LU R5, [R1+0x1b8] ;  /* 0x0001b80001057983 */ /* 0x001ee80000300800 */
[----:B-1----:R-:W3:Y:S04]  /*30a0*/  LDL.LU R10, [R1+0x1b4] ;  /* 0x0001b400010a7983 */ /* 0x002ee80000300800 */
[----:B------:R0:W-:Y:S04]  /*30b0*/  STS.U16 [R0+UR6+0x14a00], R21 ;  /* 0x014a001500007988 */ /* 0x0001e80008000406 */
[----:B------:R-:W3:Y:S04]  /*30c0*/  LDL.LU R20, [R1+0x1b0] ;  /* 0x0001b00001147983 */ /* 0x000ee80000300800 */
[----:B------:R1:W-:Y:S04]  /*30d0*/  STS.U16 [R0+UR6+0x14c00], R8 ;  /* 0x014c000800007988 */ /* 0x0003e80008000406 */
[----:B0-----:R-:W3:Y:S04]  /*30e0*/  LDL.LU R21, [R1+0x1ac] ;  /* 0x0001ac0001157983 */ /* 0x001ee80000300800 */
[----:B------:R0:W-:Y:S04]  /*30f0*/  STS.U16 [R0+UR6+0x14e00], R27 ;  /* 0x014e001b00007988 */ /* 0x0001e80008000406 */
[----:B-1----:R-:W3:Y:S04]  /*3100*/  LDL.LU R8, [R1+0x1a8] ;  /* 0x0001a80001087983 */ /* 0x002ee80000300800 */
        /* <DEDUP_REMOVED lines=16> */
[----:B----4-:R1:W-:Y:S04]  /*3210*/  STS.U16 [R0+UR6+0x16400], R24 ;  /* 0x0164001800007988 */ /* 0x0103e80008000406 */
[----:B0-----:R-:W4:Y:S04]  /*3220*/  LDL.LU R18, [R1+0x16c] ;  /* 0x00016c0001127983 */ /* 0x001f280000300800 */
[----:B------:R-:W-:Y:S04]  /*3230*/  STS.U16 [R0+UR6+0x16800], R3 ;  /* 0x0168000300007988 */ /* 0x000fe80008000406 */
[----:B-1----:R-:W4:Y:S04]  /*3240*/  LDL.LU R24, [R1+0x168] ;  /* 0x0001680001187983 */ /* 0x002f280000300800 */
[----:B--2---:R0:W-:Y:S04]  /*3250*/  STS.U16 [R0+UR6+0x17c00], R26 ;  /* 0x017c001a00007988 */ /* 0x0041e80008000406 */
[----:B0-----:R-:W2:Y:S04]  /*3260*/  LDL.LU R26, [R1+0x15c] ;  /* 0x00015c00011a7983 */ /* 0x001ea80000300800 */
[----:B---3--:R0:W-:Y:S04]  /*3270*/  STS.U16 [R0+UR6+0x17e00], R29 ;  /* 0x017e001d00007988 */ /* 0x0081e80008000406 */
[----:B0-----:R-:W3:Y:S04]  /*3280*/  LDL.LU R29, [R1+0x158] ;  /* 0x00015800011d7983 */ /* 0x001ee80000300800 */
[----:B------:R-:W2:Y:S04]  /*3290*/  LDL.LU R3, [R1+0x148] ;  /* 0x0001480001037983 */ /* 0x000ea80000300800 */
[----:B------:R0:W-:Y:S04]  /*32a0*/  STS.U16 [R0+UR6+0x16600], R2 ;  /* 0x0166000200007988 */ /* 0x0001e80008000406 */
[----:B------:R-:W-:Y:S04]  /*32b0*/  STS.U16 [R0+UR6+0x16a00], R28 ;  /* 0x016a001c00007988 */ /* 0x000fe80008000406 */
[----:B------:R-:W-:Y:S01]  /*32c0*/  STS.U16 [R0+UR6+0x16c00], R16 ;  /* 0x016c001000007988 */ /* 0x000fe20008000406 */
[----:B0-----:R-:W-:-:S03]  /*32d0*/  LOP3.LUT R2, R0, 0x20, RZ, 0x3c, !PT ;  /* 0x0000002000027812 */ /* 0x001fc600078e3cff */
[----:B------:R-:W-:Y:S04]  /*32e0*/  STS.U16 [R0+UR6+0x17000], R14 ;  /* 0x0170000e00007988 */ /* 0x000fe80008000406 */
[----:B------:R-:W-:Y:S04]  /*32f0*/  STS.U16 [R0+UR6+0x17400], R12 ;  /* 0x0174000c00007988 */ /* 0x000fe80008000406 */
[----:B--2---:R0:W-:Y:S04]  /*3300*/  STL [R1+0x1568], R3 ;  /* 0x0015680301007387 */ /* 0x0041e80000100800 */
[----:B0-----:R-:W2:Y:S04]  /*3310*/  LDL.LU R3, [R1+0x14c] ;  /* 0x00014c0001037983 */ /* 0x001ea80000300800 */
[----:B------:R-:W2:Y:S04]  /*3320*/  LDL.LU R28, [R1+0x13c] ;  /* 0x00013c00011c7983 */ /* 0x000ea80000300800 */
[----:B------:R-:W2:Y:S04]  /*3330*/  LDL.LU R16, [R1+0x138] ;  /* 0x0001380001107983 */ /* 0x000ea80000300800 */
[----:B------:R-:W2:Y:S04]  /*3340*/  LDL.LU R14, [R1+0x12c] ;  /* 0x00012c00010e7983 */ /* 0x000ea80000300800 */
[----:B------:R-:W-:Y:S04]  /*3350*/  STS.U16 [R0+UR6+0x16e00], R17 ;  /* 0x016e001100007988 */ /* 0x000fe80008000406 */
[----:B------:R-:W-:Y:S04]  /*3360*/  STS.U16 [R0+UR6+0x17200], R15 ;  /* 0x0172000f00007988 */ /* 0x000fe80008000406 */
[----:B------:R-:W-:Y:S04]  /*3370*/  STS.U16 [R0+UR6+0x17600], R13 ;  /* 0x0176000d00007988 */ /* 0x000fe80008000406 */
[----:B------:R-:W-:Y:S04]  /*3380*/  STS.U16 [R0+UR6+0x17800], R11 ;  /* 0x0178000b00007988 */ /* 0x000fe80008000406 */
[----:B------:R0:W-:Y:S04]  /*3390*/  STS.U16 [R0+UR6+0x17a00], R4 ;  /* 0x017a000400007988 */ /* 0x0001e80008000406 */
[----:B------:R-:W2:Y:S04]  /*33a0*/  LDL.LU R12, [R1+0x128] ;  /* 0x00012800010c7983 */ /* 0x000ea80000300800 */
[----:B------:R1:W-:Y:S04]  /*33b0*/  STS.U16 [R2+UR6+0x10500], R20 ;  /* 0x0105001402007988 */ /* 0x0003e80008000406 */
[----:B0-----:R-:W2:Y:S04]  /*33c0*/  LDL.LU R4, [R1+0x11c] ;  /* 0x00011c0001047983 */ /* 0x001ea80000300800 */
[----:B------:R0:W-:Y:S04]  /*33d0*/  STS.U16 [R2+UR6+0x10b00], R27 ;  /* 0x010b001b02007988 */ /* 0x0001e80008000406 */
[----:B-1----:R-:W2:Y:S04]  /*33e0*/  LDL.LU R20, [R1+0x118] ;  /* 0x0001180001147983 */ /* 0x002ea80000300800 */
        /* <DEDUP_REMOVED lines=14> */
[----:B----4-:R0:W-:Y:S04]  /*34d0*/  STS.U16 [R2+UR6+0x11b00], R18 ;  /* 0x011b001202007988 */ /* 0x0101e80008000406 */
[----:B-1----:R-:W4:Y:S04]  /*34e0*/  LDL.LU R7, [R1+0xd4] ;  /* 0x0000d40001077983 */ /* 0x002f280000300800 */
[----:B------:R1:W-:Y:S04]  /*34f0*/  STS.U16 [R2+UR6+0x11d00], R24 ;  /* 0x011d001802007988 */ /* 0x0003e80008000406 */
[----:B0-----:R-:W4:Y:S04]  /*3500*/  LDL.LU R18, [R1+0xc0] ;  /* 0x0000c00001127983 */ /* 0x001f280000300800 */
[----:B------:R0:W-:Y:S04]  /*3510*/  STS.U16 [R2+UR6+0x11f00], R26 ;  /* 0x011f001a02007988 */ /* 0x0001e80008000406 */
[----:B-1----:R-:W4:Y:S04]  /*3520*/  LDL.LU R24, [R1+0xbc] ;  /* 0x0000bc0001187983 */ /* 0x002f280000300800 */
[----:B---3--:R1:W-:Y:S04]  /*3530*/  STS.U16 [R2+UR6+0x12100], R29 ;  /* 0x0121001d02007988 */ /* 0x0083e80008000406 */
[----:B0-----:R-:W3:Y:S04]  /*3540*/  LDL.LU R26, [R1+0xac] ;  /* 0x0000ac00011a7983 */ /* 0x001ee80000300800 */
[----:B-1----:R-:W3:Y:S04]  /*3550*/  LDL.LU R29, [R1+0xa8] ;  /* 0x0000a800011d7983 */ /* 0x002ee80000300800 */
[----:B------:R-:W3:Y:S04]  /*3560*/  LDL.LU R0, [R1+0x94] ;  /* 0x0000940001007983 */ /* 0x000ee80000300800 */
[----:B------:R-:W3:Y:S04]  /*3570*/  LDL.LU R17, [R1+0x80] ;  /* 0x0000800001117983 */ /* 0x000ee80000300800 */
[----:B------:R-:W3:Y:S04]  /*3580*/  LDL.LU R15, [R1+0x7c] ;  /* 0x00007c00010f7983 */ /* 0x000ee80000300800 */
[----:B------:R-:W3:Y:S04]  /*3590*/  LDL.LU R13, [R1+0x6c] ;  /* 0x00006c00010d7983 */ /* 0x000ee80000300800 */
        /* <DEDUP_REMOVED lines=8> */
[----:B-1----:R-:W3:Y:S04]  /*3620*/  LDL.LU R8, [R1+0x44] ;  /* 0x0000440001087983 */ /* 0x002ee80000300800 */
[----:B--2---:R0:W-:Y:S04]  /*3630*/  STS.U16 [R2+UR6+0x12300], R3 ;  /* 0x0123000302007988 */ /* 0x0041e80008000406 */
[----:B0-----:R-:W2:Y:S04]  /*3640*/  LDL.LU R3, [R1+0x1568] ;  /* 0x0015680001037983 */ /* 0x001ea80000300800 */
        /* <DEDUP_REMOVED lines=11> */
[----:B--2---:R0:W-:Y:S04]  /*3700*/  STS.U16 [R2+UR6+0x12500], R3 ;  /* 0x0125000302007988 */ /* 0x0041e80008000406 */
[----:B0-----:R0:W5:Y:S04]  /*3710*/  LDL.LU R3, [R1+0x1564] ;  /* 0x0015640001037983 */ /* 0x0011680000300800 */
        /* <DEDUP_REMOVED lines=11> */
[----:B------:R-:W-:Y:S04]  /*37d0*/  STS.U16 [R2+UR6+0x13d00], R19 ;  /* 0x013d001302007988 */ /* 0x000fe80008000406 */
[----:B------:R-:W-:Y:S04]  /*37e0*/  STS.U16 [R2+UR6+0x13f00], R9 ;  /* 0x013f000902007988 */ /* 0x000fe80008000406 */
[----:B----4-:R-:W-:Y:S04]  /*37f0*/  STS.U16 [R2+UR6+0x14100], R7 ;  /* 0x0141000702007988 */ /* 0x010fe80008000406 */
[----:B------:R-:W-:Y:S04]  /*3800*/  STS.U16 [R2+UR6+0x14300], R18 ;  /* 0x0143001202007988 */ /* 0x000fe80008000406 */
[----:B------:R-:W-:Y:S04]  /*3810*/  STS.U16 [R2+UR6+0x14500], R24 ;  /* 0x0145001802007988 */ /* 0x000fe80008000406 */
[----:B---3--:R-:W-:Y:S04]  /*3820*/  STS.U16 [R2+UR6+0x14700], R26 ;  /* 0x0147001a02007988 */ /* 0x008fe80008000406 */
[----:B------:R-:W-:Y:S04]  /*3830*/  STS.U16 [R2+UR6+0x14900], R29 ;  /* 0x0149001d02007988 */ /* 0x000fe80008000406 */
[----:B--2---:R1:W-:Y:S04]  /*3840*/  STS.U16 [R2+UR6+0x17f00], R23 ;  /* 0x017f001702007988 */ /* 0x0043e80008000406 */
[----:B-1----:R-:W2:Y:S04]  /*3850*/  LDL.LU R23, [R1+0x98] ;  /* 0x0000980001177983 */ /* 0x002ea80000300800 */
[----:B------:R-:W3:Y:S04]  /*3860*/  LDL.LU R19, [R1+0x1534] ;  /* 0x0015340001137983 */ /* 0x000ee80000300800 */
[----:B------:R-:W4:Y:S04]  /*3870*/  LDL.LU R9, [R1+0x1530] ;  /* 0x0015300001097983 */ /* 0x000f280000300800 */
[----:B------:R-:W4:Y:S04]  /*3880*/  LDL.LU R7, [R1+0x152c] ;  /* 0x00152c0001077983 */ /* 0x000f280000300800 */
[----:B------:R-:W4:Y:S04]  /*3890*/  LDL.LU R18, [R1+0x1528] ;  /* 0x0015280001127983 */ /* 0x000f280000300800 */
[----:B------:R-:W4:Y:S04]  /*38a0*/  LDL.LU R24, [R1+0x1524] ;  /* 0x0015240001187983 */ /* 0x000f280000300800 */
[----:B------:R-:W4:Y:S04]  /*38b0*/  LDL.LU R26, [R1+0x1520] ;  /* 0x00152000011a7983 */ /* 0x000f280000300800 */
[----:B------:R-:W4:Y:S04]  /*38c0*/  LDL.LU R29, [R1+0x151c] ;  /* 0x00151c00011d7983 */ /* 0x000f280000300800 */
[----:B------:R1:W-:Y:S04]  /*38d0*/  STS.U16 [R2+UR6+0x14d00], R0 ;  /* 0x014d000002007988 */ /* 0x0003e80008000406 */
[----:B------:R0:W-:Y:S04]  /*38e0*/  STS.U16 [R2+UR6+0x17700], R4 ;  /* 0x0177000402007988 */ /* 0x0001e80008000406 */
[----:B------:R-:W-:Y:S01]  /*38f0*/  STS.U16 [R2+UR6+0x14f00], R17 ;  /* 0x014f001102007988 */ /* 0x000fe20008000406 */
[----:B-1----:R-:W-:-:S03]  /*3900*/  IMAD.MOV.U32 R0, RZ, RZ, -0x800000 ;  /* 0xff800000ff007424 */ /* 0x002fc600078e00ff */
[----:B------:R-:W-:Y:S01]  /*3910*/  STS.U16 [R2+UR6+0x15100], R15 ;  /* 0x0151000f02007988 */ /* 0x000fe20008000406 */
[----:B0-----:R-:W-:-:S03]  /*3920*/  MOV R4, 0xff800000 ;  /* 0xff80000000047802 */ /* 0x001fc60000000f00 */
        /* <DEDUP_REMOVED lines=9> */
[----:B------:R-:W-:Y:S04]  /*39c0*/  STS.U16 [R2+UR6+0x17300], R27 ;  /* 0x0173001b02007988 */ /* 0x000fe80008000406 */
[----:B------:R-:W-:Y:S04]  /*39d0*/  STS.U16 [R2+UR6+0x17500], R20 ;  /* 0x0175001402007988 */ /* 0x000fe80008000406 */
[----:B------:R-:W-:Y:S01]  /*39e0*/  STS.U16 [R2+UR6+0x17900], R12 ;  /* 0x0179000c02007988 */ /* 0x000fe20008000406 */
[----:B0-----:R-:W-:-:S03]  /*39f0*/  MOV R6, 0x3f800000 ;  /* 0x3f80000000067802 */ /* 0x001fc60000000f00 */
[----:B------:R-:W-:Y:S04]  /*3a00*/  STS.U16 [R2+UR6+0x17b00], R14 ;  /* 0x017b000e02007988 */ /* 0x000fe80008000406 */
[----:B------:R-:W-:Y:S01]  /*3a10*/  STS.U16 [R2+UR6+0x17d00], R16 ;  /* 0x017d001002007988 */ /* 0x000fe20008000406 */
[----:B------:R-:W-:-:S03]  /*3a20*/  IMAD.MOV.U32 R5, RZ, RZ, 0x3f800000 ;  /* 0x3f800000ff057424 */ /* 0x000fc600078e00ff */
[----:B------:R-:W-:Y:S04]  /*3a30*/  STL [R1+0x464], R0 ;  /* 0x0004640001007387 */ /* 0x000fe80000100800 */
[----:B------:R0:W-:Y:S02]  /*3a40*/  STL [R1+0x460], R4 ;  /* 0x0004600401007387 */ /* 0x0001e40000100800 */
[----:B0-----:R-:W-:Y:S01]  /*3a50*/  MOV R4, 0x3f800000 ;  /* 0x3f80000000047802 */ /* 0x001fe20000000f00 */
[----:B------:R-:W-:Y:S01]  /*3a60*/  UISETP.GE.AND UP0, UPT, UR4, 0x1, UPT ;  /* 0x000000010400788c */ /* 0x000fe2000bf06270 */
[----:B--2---:R-:W-:Y:S04]  /*3a70*/  STS.U16 [R2+UR6+0x14b00], R23 ;  /* 0x014b001702007988 */ /* 0x004fe80008000406 */
[----:B---3--:R-:W-:Y:S04]  /*3a80*/  STS.U16 [R2+UR6+0x16b00], R19 ;  /* 0x016b001302007988 */ /* 0x008fe80008000406 */
[----:B----4-:R-:W-:Y:S04]  /*3a90*/  STS.U16 [R2+UR6+0x16900], R9 ;  /* 0x0169000902007988 */ /* 0x010fe80008000406 */
[----:B------:R0:W-:Y:S04]  /*3aa0*/  STS.U16 [R2+UR6+0x16700], R7 ;  /* 0x0167000702007988 */ /* 0x0001e80008000406 */
[----:B------:R-:W-:Y:S04]  /*3ab0*/  STS.U16 [R2+UR6+0x16500], R18 ;  /* 0x0165001202007988 */ /* 0x000fe80008000406 */
[----:B------:R-:W-:Y:S04]  /*3ac0*/  STS.U16 [R2+UR6+0x16300], R24 ;  /* 0x0163001802007988 */ /* 0x000fe80008000406 */
[----:B------:R-:W-:Y:S01]  /*3ad0*/  STS.U16 [R2+UR6+0x16100], R26 ;  /* 0x0161001a02007988 */ /* 0x000fe20008000406 */
[----:B0-----:R-:W-:-:S03]  /*3ae0*/  IMAD.MOV.U32 R7, RZ, RZ, 0x3f800000 ;  /* 0x3f800000ff077424 */ /* 0x001fc600078e00ff */
[----:B------:R0:W-:Y:S02]  /*3af0*/  STS.U16 [R2+UR6+0x15f00], R29 ;  /* 0x015f001d02007988 */ /* 0x0001e40008000406 */
[----:B0-----:R-:W-:-:S05]  /*3b00*/  IMAD.MOV.U32 R2, RZ, RZ, -0x800000 ;  /* 0xff800000ff027424 */ /* 0x001fca00078e00ff */
[----:B------:R-:W-:Y:S04]  /*3b10*/  STL [R1+0x45c], R2 ;  /* 0x00045c0201007387 */ /* 0x000fe80000100800 */
[----:B------:R0:W-:Y:S04]  /*3b20*/  STL [R1+0x458], R0 ;  /* 0x0004580001007387 */ /* 0x0001e80000100800 */
[----:B------:R1:W-:Y:S04]  /*3b30*/  STL.64 [R1+0x630], R6 ;  /* 0x0006300601007387 */ /* 0x0003e80000100a00 */
[----:B------:R1:W-:Y:S04]  /*3b40*/  STL [R1+0x2b0], RZ ;  /* 0x0002b0ff01007387 */ /* 0x0003e80000100800 */
[----:B------:R1:W-:Y:S04]  /*3b50*/  STL.64 [R1+0x640], R4 ;  /* 0x0006400401007387 */ /* 0x0003e80000100a00 */
[----:B------:R1:W-:Y:S04]  /*3b60*/  STL [R1+0x2b4], RZ ;  /* 0x0002b4ff01007387 */ /* 0x0003e80000100800 */
        /* <DEDUP_REMOVED lines=125> */
[----:B------:R1:W-:Y:S01]  /*4340*/  STL [R1+0x49c], RZ ;  /* 0x00049cff01007387 */ /* 0x0003e20000100800 */
[----:B0-----:R-:W-:Y:S01]  /*4350*/  LOP3.LUT R0, R28, 0x7f, RZ, 0xc0, !PT ;  /* 0x0000007f1c007812 */ /* 0x001fe200078ec0ff */
[----:B------:R-:W-:Y:S06]  /*4360*/  BRA.U !UP0, `(.L_x_0) ;  /* 0x0000024508d07547 */ /* 0x000fec000b800000 */
[----:B------:R-:W0:Y:S01]  /*4370*/  LDCU.64 UR4, c[0x0][0x3d0] ;  /* 0x00007a00ff0477ac */ /* 0x000e220008000a00 */
[----:B------:R-:W2:Y:S01]  /*4380*/  LDC R24, c[0x0][0x3d8] ;  /* 0x0000f600ff187b82 */ /* 0x000ea20000000800 */
[----:B------:R-:W-:Y:S01]  /*4390*/  SHF.R.U32.HI R2, RZ, 0x6, R28 ;  /* 0x00000006ff027819 */ /* 0x000fe2000001161c */
[----:B------:R-:W3:Y:S01]  /*43a0*/  LDCU UR12, c[0x0][0x3f0] ;  /* 0x00007e00ff0c77ac */ /* 0x000ee20008000800 */
[----:B------:R-:W4:Y:S05]  /*43b0*/  LDCU UR9, c[0x0][0x3a8] ;  /* 0x00007500ff0977ac */ /* 0x000f2a0008000800 */
[----:B------:R-:W1:Y:S08]  /*43c0*/  LDC.64 R10, c[0x0][0x3c0] ;  /* 0x0000f000ff0a7b82 */ /* 0x000e700000000a00 */
[----:B------:R-:W3:Y:S01]  /*43d0*/  LDC R9, c[0x0][0x3c8] ;  /* 0x0000f200ff097b82 */ /* 0x000ee20000000800 */
[----:B0----5:R-:W-:Y:S01]  /*43e0*/  IMAD R8, R3, UR5, RZ ;  /* 0x0000000503087c24 */ /* 0x021fe2000f8e02ff */
[----:B------:R-:W-:Y:S01]  /*43f0*/  SGXT.U32 R3, R2, 0x1 ;  /* 0x000000010203781a */ /* 0x000fe20000000000 */
[----:B------:R-:W-:-:S03]  /*4400*/  UIMAD UR4, UR7, UR4, URZ ;  /* 0x00000004070472a4 */ /* 0x000fc6000f8e02ff */
[----:B------:R-:W-:Y:S01]  /*4410*/  SHF.L.U32 R13, R8, 0x1, RZ ;  /* 0x00000001080d7819 */ /* 0x000fe200000006ff */
[----:B------:R-:W-:Y:S01]  /*4420*/  USHF.L.U32 UR5, UR4, 0x1, URZ ;  /* 0x0000000104057899 */ /* 0x000fe200080006ff */
[----:B-1----:R-:W0:Y:S01]  /*4430*/  LDC.64 R6, c[0x0][0x388] ;  /* 0x0000e200ff067b82 */ /* 0x002e220000000a00 */
[----:B--2---:R-:W-:-:S07]  /*4440*/  IMAD R3, R3, R24, RZ ;  /* 0x0000001803037224 */ /* 0x004fce00078e02ff */
[----:B------:R-:W1:Y:S01]  /*4450*/  LDC.64 R4, c[0x0][0x390] ;  /* 0x0000e400ff047b82 */ /* 0x000e620000000a00 */
[----:B------:R2:W-:Y:S01]  /*4460*/  STL [R1+0x1620], R11 ;  /* 0x0016200b01007387 */ /* 0x0005e20000100800 */
[----:B------:R-:W-:Y:S02]  /*4470*/  IMAD R10, R10, UR7, RZ ;  /* 0x000000070a0a7c24 */ /* 0x000fe4000f8e02ff */
[----:B---3--:R-:W-:-:S04]  /*4480*/  IMAD R2, R0, R9, RZ ;  /* 0x0000000900027224 */ /* 0x008fc800078e02ff */
[----:B------:R-:W3:Y:S01]  /*4490*/  LDC R23, c[0x0][0x3d8] ;  /* 0x0000f600ff177b82 */ /* 0x000ee20000000800 */
[----:B--2---:R-:W-:-:S04]  /*44a0*/  IMAD R11, R24, 0x2, R3 ;  /* 0x00000002180b7824 */ /* 0x004fc800078e0203 */
[----:B------:R-:W-:Y:S01]  /*44b0*/  IMAD R11, R24, 0x2, R11 ;  /* 0x00000002180b7824 */ /* 0x000fe200078e020b */
[C---:B0-----:R-:W-:Y:S02]  /*44c0*/  LEA R6, P0, R10.reuse, R6, 0x1 ;  /* 0x000000060a067211 */ /* 0x041fe400078008ff */
[----:B------:R-:W0:Y:S02]  /*44d0*/  LDC R22, c[0x0][0x3d8] ;  /* 0x0000f600ff167b82 */ /* 0x000e240000000800 */
[----:B------:R-:W-:Y:S01]  /*44e0*/  LEA.HI.X.SX32 R7, R10, R7, 0x1, P0 ;  /* 0x000000070a077211 */ /* 0x000fe200000f0eff */
[----:B------:R-:W-:Y:S01]  /*44f0*/  IMAD.HI R10, R8, 0x2, RZ ;  /* 0x00000002080a7827 */ /* 0x000fe200078e02ff */
[C---:B------:R-:W-:Y:S01]  /*4500*/  LEA R12, P0, R2.reuse, R6, 0x1 ;  /* 0x00000006020c7211 */ /* 0x040fe200078008ff */
[----:B------:R2:W-:Y:S01]  /*4510*/  STL [R1+0xa4], R11 ;  /* 0x0000a40b01007387 */ /* 0x0005e20000100800 */
[----:B-1----:R-:W-:Y:S01]  /*4520*/  IADD3 R0, P3, P4, R13, UR5, R4 ;  /* 0x000000050d007c10 */ /* 0x002fe2000fc7e004 */
[----:B------:R-:W-:Y:S01]  /*4530*/  UIMAD.WIDE UR4, UR4, 0x2, URZ ;  /* 0x00000002040478a5 */ /* 0x000fe2000f8e02ff */
[----:B------:R-:W-:Y:S01]  /*4540*/  LEA R4, R9, R2, 0x7 ;  /* 0x0000000209047211 */ /* 0x000fe200078e38ff */
[----:B------:R-:W1:Y:S01]  /*4550*/  LDC R15, c[0x0][0x3d8] ;  /* 0x0000f600ff0f7b82 */ /* 0x000e620000000800 */
[----:B------:R-:W-:-:S02]  /*4560*/  LEA.HI.X.SX32 R13, R2, R7, 0x1, P0 ;  /* 0x00000007020d7211 */ /* 0x000fc400000f0eff */
[C---:B------:R-:W-:Y:S02]  /*4570*/  LEA R8, R9.reuse, R4, 0x7 ;  /* 0x0000000409087211 */ /* 0x040fe400078e38ff */
[-C--:B------:R-:W-:Y:S01]  /*4580*/  LEA R18, P1, R4, R6.reuse, 0x1 ;  /* 0x0000000604127211 */ /* 0x080fe200078208ff */
[----:B--2---:R-:W-:Y:S01]  /*4590*/  IMAD R11, R24, 0x2, R11 ;  /* 0x00000002180b7824 */ /* 0x004fe200078e020b */
[----:B------:R-:W-:Y:S01]  /*45a0*/  LEA R16, P0, R8, R6, 0x1 ;  /* 0x0000000608107211 */ /* 0x000fe200078008ff */
[----:B------:R2:W-:Y:S01]  /*45b0*/  STL.64 [R1+0x438], R12 ;  /* 0x0004380c01007387 */ /* 0x0005e20000100a00 */
[-C--:B------:R-:W-:Y:S01]  /*45c0*/  LEA.HI.X.SX32 R19, R4, R7.reuse, 0x1, P1 ;  /* 0x0000000704137211 */ /* 0x080fe200008f0eff */
[----:B------:R-:W-:Y:S01]  /*45d0*/  IMAD R14, R24, 0x2, R11 ;  /* 0x00000002180e7824 */ /* 0x000fe200078e020b */
[----:B------:R-:W-:Y:S01]  /*45e0*/  LEA.HI.X.SX32 R17, R8, R7, 0x1, P0 ;  /* 0x0000000708117211 */ /* 0x000fe200000f0eff */
[----:B------:R-:W0:Y:S01]  /*45f0*/  LDC R20, c[0x0][0x3d8] ;  /* 0x0000f600ff147b82 */ /* 0x000e220000000800 */
[----:B------:R-:W-:Y:S01]  /*4600*/  LEA R9, R9, R8, 0x7 ;  /* 0x0000000809097211 */ /* 0x000fe200078e38ff */
[----:B------:R-:W-:Y:S01]  /*4610*/  UMOV UR4, URZ ;  /* 0x000000ff00047c82 */ /* 0x000fe20008000000 */
[----:B------:R-:W-:Y:S01]  /*4620*/  LEA R4, R24, R14, 0x1 ;  /* 0x0000000e18047211 */ /* 0x000fe200078e08ff */
[----:B------:R-:W-:Y:S01]  /*4630*/  STL [R1+0xb4], R14 ;  /* 0x0000b40e01007387 */ /* 0x000fe20000100800 */
[----:B------:R-:W-:-:S03]  /*4640*/  IADD3.X R2, PT, PT, R10, UR5, R5, P3, P4 ;  /* 0x000000050a027c10 */ /* 0x000fc60009fe8405 */
[----:B------:R-:W-:Y:S01]  /*4650*/  STL.64 [R1+0x430], R18 ;  /* 0x0004301201007387 */ /* 0x000fe20000100a00 */
[C---:B--2---:R-:W-:Y:S01]  /*4660*/  LEA R12, P2, R9.reuse, R6, 0x1 ;  /* 0x00000006090c7211 */ /* 0x044fe200078408ff */
[----:B------:R-:W2:Y:S02]  /*4670*/  LDC R5, c[0x0][0x3d8] ;  /* 0x0000f600ff057b82 */ /* 0x000ea40000000800 */
[----:B------:R-:W-:Y:S01]  /*4680*/  STL.64 [R1+0x428], R16 ;  /* 0x0004281001007387 */ /* 0x000fe20000100a00 */
[----:B------:R-:W-:-:S03]  /*4690*/  LEA.HI.X.SX32 R13, R9, R7, 0x1, P2 ;  /* 0x00000007090d7211 */ /* 0x000fc600010f0eff */
[----:B------:R3:W-:Y:S02]  /*46a0*/  STL [R1+0x8], R4 ;  /* 0x0000080401007387 */ /* 0x0007e40000100800 */
[----:B------:R-:W0:Y:S02]  /*46b0*/  LDC R6, c[0x0][0x3d8] ;  /* 0x0000f600ff067b82 */ /* 0x000e240000000800 */
[----:B------:R-:W-:Y:S01]  /*46c0*/  STL.64 [R1+0x440], R12 ;  /* 0x0004400c01007387 */ /* 0x000fe20000100a00 */
[----:B---3--:R-:W-:-:S05]  /*46d0*/  IMAD R4, R24, 0x2, R4 ;  /* 0x0000000218047824 */ /* 0x008fca00078e0204 */
[----:B------:R-:W3:Y:S01]  /*46e0*/  LDC R8, c[0x0][0x3d8] ;  /* 0x0000f600ff087b82 */ /* 0x000ee20000000800 */
[C---:B------:R-:W-:Y:S01]  /*46f0*/  LEA R7, R24.reuse, R4, 0x1 ;  /* 0x0000000418077211 */ /* 0x040fe200078e08ff */
[----:B------:R1:W-:Y:S06]  /*4700*/  STL [R1+0x4], R4 ;  /* 0x0000040401007387 */ /* 0x0003ec0000100800 */
[----:B------:R-:W2:Y:S01]  /*4710*/  LDC R9, c[0x0][0x3d8] ;  /* 0x0000f600ff097b82 */ /* 0x000ea20000000800 */
[C---:B------:R-:W-:Y:S01]  /*4720*/  IMAD R29, R24.reuse, 0x2, R7 ;  /* 0x00000002181d7824 */ /* 0x040fe200078e0207 */
[----:B------:R4:W-:Y:S04]  /*4730*/  STL [R1], R7 ;  /* 0x0000000701007387 */ /* 0x0009e80000100800 */
[C---:B------:R-:W-:Y:S01]  /*4740*/  LEA R28, R24.reuse, R29, 0x1 ;  /* 0x0000001d181c7211 */ /* 0x040fe200078e08ff */
[----:B------:R4:W-:Y:S01]  /*4750*/  STL [R1+0x1718], R29 ;  /* 0x0017181d01007387 */ /* 0x0009e20000100800 */
[----:B-1----:R-:W1:Y:S03]  /*4760*/  LDC R4, c[0x0][0x3d8] ;  /* 0x0000f600ff047b82 */ /* 0x002e660000000800 */
[----:B------:R-:W-:-:S05]  /*4770*/  IMAD R27, R24, 0x2, R28 ;  /* 0x00000002181b7824 */ /* 0x000fca00078e021c */
[----:B------:R-:W-:Y:S01]  /*4780*/  LEA R26, R24, R27, 0x1 ;  /* 0x0000001b181a7211 */ /* 0x000fe200078e08ff */
[----:B----4-:R-:W4:Y:S01]  /*4790*/  LDC R7, c[0x0][0x3d8] ;  /* 0x0000f600ff077b82 */ /* 0x010f220000000800 */
[----:B------:R-:W-:-:S03]  /*47a0*/  MOV R29, R11 ;  /* 0x0000000b001d7202 */ /* 0x000fc60000000f00 */
[C---:B------:R-:W-:Y:S01]  /*47b0*/  IMAD R25, R24.reuse, 0x2, R26 ;  /* 0x0000000218197824 */ /* 0x040fe200078e021a */
[----:B------:R-:W-:Y:S03]  /*47c0*/  STL.64 [R1+0x1710], R26 ;  /* 0x0017101a01007387 */ /* 0x000fe60000100a00 */
[----:B------:R-:W3:Y:S01]  /*47d0*/  LDC R10, c[0x0][0x3d8] ;  /* 0x0000f600ff0a7b82 */ /* 0x000ee20000000800 */
[----:B------:R-:W-:-:S05]  /*47e0*/  LEA R24, R24, R25, 0x1 ;  /* 0x0000001918187211 */ /* 0x000fca00078e08ff */
[----:B------:R-:W-:Y:S01]  /*47f0*/  IMAD R23, R23, 0x2, R24 ;  /* 0x0000000217177824 */ /* 0x000fe200078e0218 */
[----:B------:R-:W-:Y:S01]  /*4800*/  STL.64 [R1+0x1708], R24 ;  /* 0x0017081801007387 */ /* 0x000fe20000100a00 */
[----:B------:R-:W3:Y:S03]  /*4810*/  LDC R12, c[0x0][0x3d8] ;  /* 0x0000f600ff0c7b82 */ /* 0x000ee60000000800 */
[----:B0-----:R-:W-:-:S05]  /*4820*/  LEA R22, R22, R23, 0x1 ;  /* 0x0000001716167211 */ /* 0x001fca00078e08ff */
[----:B-1----:R-:W-:Y:S01]  /*4830*/  IMAD R4, R4, 0x2, R22 ;  /* 0x0000000204047824 */ /* 0x002fe200078e0216 */
[----:B------:R-:W0:Y:S01]  /*4840*/  LDC R13, c[0x0][0x3d8] ;  /* 0x0000f600ff0d7b82 */ /* 0x000e220000000800 */
[----:B------:R-:W-:Y:S03]  /*4850*/  STL.64 [R1+0x1720], R22 ;  /* 0x0017201601007387 */ /* 0x000fe60000100a00 */
[----:B--2---:R-:W-:-:S04]  /*4860*/  LEA R5, R5, R4, 0x1 ;  /* 0x0000000405057211 */ /* 0x004fc800078e08ff */
[----:B------:R-:W1:Y:S01]  /*4870*/  LDC R14, c[0x0][0x3d8] ;  /* 0x0000f600ff0e7b82 */ /* 0x000e620000000800 */
[----:B------:R-:W-:Y:S01]  /*4880*/  IMAD R6, R6, 0x2, R5 ;  /* 0x0000000206067824 */ /* 0x000fe200078e0205 */
[----:B------:R2:W-:Y:S03]  /*4890*/  STL.64 [R1+0x16f0], R4 ;  /* 0x0016f00401007387 */ /* 0x0005e60000100a00 */
[----:B----4-:R-:W-:-:S03]  /*48a0*/  IMAD R7, R7, 0x2, R6 ;  /* 0x0000000207077824 */ /* 0x010fc600078e0206 */
[----:B------:R-:W4:Y:S02]  /*48b0*/  LDC R16, c[0x0][0x3d8] ;  /* 0x0000f600ff107b82 */ /* 0x000f240000000800 */
[----:B---3--:R-:W-:Y:S01]  /*48c0*/  LEA R8, R8, R7, 0x1 ;  /* 0x0000000708087211 */ /* 0x008fe200078e08ff */
[----:B------:R3:W-:Y:S04]  /*48d0*/  STL.64 [R1+0x16e8], R6 ;  /* 0x0016e80601007387 */ /* 0x0007e80000100a00 */
[----:B------:R-:W-:Y:S01]  /*48e0*/  IMAD R9, R9, 0x2, R8 ;  /* 0x0000000209097824 */ /* 0x000fe200078e0208 */
[----:B------:R-:W3:Y:S04]  /*48f0*/  LDC R17, c[0x0][0x3d8] ;  /* 0x0000f600ff117b82 */ /* 0x000ee80000000800 */
[----:B------:R-:W-:Y:S01]  /*4900*/  LEA R10, R10, R9, 0x1 ;  /* 0x000000090a0a7211 */ /* 0x000fe200078e08ff */
[----:B------:R-:W-:Y:S03]  /*4910*/  STL.64 [R1+0x16f8], R8 ;  /* 0x0016f80801007387 */ /* 0x000fe60000100a00 */
[----:B------:R-:W3:Y:S01]  /*4920*/  LDC R18, c[0x0][0x3d8] ;  /* 0x0000f600ff127b82 */ /* 0x000ee20000000800 */
[----:B------:R-:W-:-:S05]  /*4930*/  IMAD R12, R12, 0x2, R10 ;  /* 0x000000020c0c7824 */ /* 0x000fca00078e020a */
[----:B0-----:R-:W-:Y:S02]  /*4940*/  LEA R13, R13, R12, 0x1 ;  /* 0x0000000c0d0d7211 */ /* 0x001fe400078e08ff */
[----:B------:R-:W0:Y:S03]  /*4950*/  LDC R19, c[0x0][0x3d8] ;  /* 0x0000f600ff137b82 */ /* 0x000e260000000800 */
[----:B-1----:R-:W-:Y:S01]  /*4960*/  IMAD R14, R14, 0x2, R13 ;  /* 0x000000020e0e7824 */ /* 0x002fe200078e020d */
[----:B------:R-:W-:Y:S04]  /*4970*/  STL.64 [R1+0x1700], R12 ;  /* 0x0017000c01007387 */ /* 0x000fe80000100a00 */
[----:B------:R-:W-:Y:S01]  /*4980*/  LEA R15, R15, R14, 0x1 ;  /* 0x0000000e0f0f7211 */ /* 0x000fe200078e08ff */
[----:B------:R-:W1:Y:S04]  /*4990*/  LDC R21, c[0x0][0x3d8] ;  /* 0x0000f600ff157b82 */ /* 0x000e680000000800 */
[----:B----4-:R-:W-:Y:S01]  /*49a0*/  IMAD R16, R16, 0x2, R15 ;  /* 0x0000000210107824 */ /* 0x010fe200078e020f */
[----:B------:R-:W-:Y:S03]  /*49b0*/  STL.64 [R1+0x1728], R14 ;  /* 0x0017280e01007387 */ /* 0x000fe60000100a00 */
[----:B--2---:R-:W2:Y:S01]  /*49c0*/  LDC R5, c[0x0][0x3d8] ;  /* 0x0000f600ff057b82 */ /* 0x004ea20000000800 */
[----:B---3--:R-:W-:-:S05]  /*49d0*/  LEA R17, R17, R16, 0x1 ;  /* 0x0000001011117211 */ /* 0x008fca00078e08ff */
[----:B------:R-:W-:Y:S01]  /*49e0*/  IMAD R18, R18, 0x2, R17 ;  /* 0x0000000212127824 */ /* 0x000fe200078e0211 */
[----:B------:R3:W-:Y:S01]  /*49f0*/  STL.64 [R1+0x1730], R16 ;  /* 0x0017301001007387 */ /* 0x0007e20000100a00 */
[----:B------:R-:W4:Y:S03]  /*4a00*/  LDC R6, c[0x0][0x3d8] ;  /* 0x0000f600ff067b82 */ /* 0x000f260000000800 */
[----:B0-----:R-:W-:-:S05]  /*4a10*/  LEA R19, R19, R18, 0x1 ;  /* 0x0000001213137211 */ /* 0x001fca00078e08ff */
[----:B------:R-:W-:Y:S01]  /*4a20*/  IMAD R20, R20, 0x2, R19 ;  /* 0x0000000214147824 */ /* 0x000fe200078e0213 */
[----:B------:R-:W0:Y:S04]  /*4a30*/  LDC R11, c[0x0][0x3d8] ;  /* 0x0000f600ff0b7b82 */ /* 0x000e280000000800 */
[----:B-1----:R-:W-:-:S04]  /*4a40*/  LEA R21, R21, R20, 0x1 ;  /* 0x0000001415157211 */ /* 0x002fc800078e08ff */
[----:B---3--:R-:W1:Y:S01]  /*4a50*/  LDC R17, c[0x0][0x3d8] ;  /* 0x0000f600ff117b82 */ /* 0x008e620000000800 */
[----:B--2---:R-:W-:-:S05]  /*4a60*/  IMAD R16, R5, 0x2, R21 ;  /* 0x0000000205107824 */ /* 0x004fca00078e0215 */
[----:B------:R4:W-:Y:S02]  /*4a70*/  STL [R1+0x18], R16 ;  /* 0x0000181001007387 */ /* 0x0009e40000100800 */
[----:B------:R-:W2:Y:S01]  /*4a80*/  LDC R9, c[0x0][0x3d8] ;  /* 0x0000f600ff097b82 */ /* 0x000ea20000000800 */
[----:B----4-:R-:W-:-:S07]  /*4a90*/  LEA R16, R6, R16, 0x1 ;  /* 0x0000001006107211 */ /* 0x010fce00078e08ff */
[----:B------:R-:W3:Y:S01]  /*4aa0*/  LDC R22, c[0x0][0x3d8] ;  /* 0x0000f600ff167b82 */ /* 0x000ee20000000800 */
[----:B------:R1:W-:Y:S07]  /*4ab0*/  STL [R1+0x14], R16 ;  /* 0x0000141001007387 */ /* 0x0003ee0000100800 */
[----:B------:R-:W4:Y:S01]  /*4ac0*/  LDC R26, c[0x0][0x3d8] ;  /* 0x0000f600ff1a7b82 */ /* 0x000f220000000800 */
[----:B-1----:R-:W-:-:S07]  /*4ad0*/  IMAD R16, R17, 0x2, R16 ;  /* 0x0000000211107824 */ /* 0x002fce00078e0210 */
[----:B------:R-:W1:Y:S01]  /*4ae0*/  LDC R17, c[0x0][0x3d8] ;  /* 0x0000f600ff117b82 */ /* 0x000e620000000800 */
[----:B------:R1:W-:Y:S07]  /*4af0*/  STL [R1+0x10], R16 ;  /* 0x0000101001007387 */ /* 0x0003ee0000100800 */
[----:B------:R-:W0:Y:S08]  /*4b00*/  LDC R24, c[0x0][0x3d8] ;  /* 0x0000f600ff187b82 */ /* 0x000e300000000800 */
[----:B------:R-:W0:Y:S01]  /*4b10*/  LDC R14, c[0x0][0x3d8] ;  /* 0x0000f600ff0e7b82 */ /* 0x000e220000000800 */
[----:B-1----:R-:W-:-:S07]  /*4b20*/  LEA R16, R17, R16, 0x1 ;  /* 0x0000001011107211 */ /* 0x002fce00078e08ff */
[----:B------:R-:W1:Y:S01]  /*4b30*/  LDC R15, c[0x0][0x3d8] ;  /* 0x0000f600ff0f7b82 */ /* 0x000e620000000800 */
[----:B------:R0:W-:Y:S07]  /*4b40*/  STL [R1+0x24], R16 ;  /* 0x0000241001007387 */ /* 0x0001ee0000100800 */
[----:B------:R-:W0:Y:S08]  /*4b50*/  LDC R17, c[0x0][0x3d8] ;  /* 0x0000f600ff117b82 */ /* 0x000e300000000800 */
[----:B------:R-:W1:Y:S08]  /*4b60*/  LDC R13, c[0x0][0x3d8] ;  /* 0x0000f600ff0d7b82 */ /* 0x000e700000000800 */
[----:B------:R-:W1:Y:S01]  /*4b70*/  LDC R12, c[0x0][0x3d8] ;  /* 0x0000f600ff0c7b82 */ /* 0x000e620000000800 */
[----:B0-----:R-:W-:-:S07]  /*4b80*/  IMAD R16, R17, 0x2, R16 ;  /* 0x0000000211107824 */ /* 0x001fce00078e0210 */
[----:B------:R-:W0:Y:S01]  /*4b90*/  LDC R8, c[0x0][0x3d8] ;  /* 0x0000f600ff087b82 */ /* 0x000e220000000800 */
[----:B------:R0:W-:Y:S07]  /*4ba0*/  STL [R1+0x20], R16 ;  /* 0x0000201001007387 */ /* 0x0001ee0000100800 */
[----:B------:R-:W0:Y:S08]  /*4bb0*/  LDC R17, c[0x0][0x3d8] ;  /* 0x0000f600ff117b82 */ /* 0x000e300000000800 */
[----:B------:R-:W1:Y:S08]  /*4bc0*/  LDC R23, c[0x0][0x3d8] ;  /* 0x0000f600ff177b82 */ /* 0x000e700000000800 */
[----:B------:R-:W1:Y:S01]  /*4bd0*/  LDC R27, c[0x0][0x3d8] ;  /* 0x0000f600ff1b7b82 */ /* 0x000e620000000800 */
[----:B0-----:R-:W-:-:S07]  /*4be0*/  LEA R16, R17, R16, 0x1 ;  /* 0x0000001011107211 */ /* 0x001fce00078e08ff */
[----:B------:R-:W0:Y:S01]  /*4bf0*/  LDC R25, c[0x0][0x3d8] ;  /* 0x0000f600ff197b82 */ /* 0x000e220000000800 */
        /* <DEDUP_REMOVED lines=8> */
[----:B------:R-:W1:Y:S01]  /*4c80*/  LDC R6, c[0x0][0x3d8] ;  /* 0x0000f600ff067b82 */ /* 0x000e620000000800 */
[----:B0-----:R-:W-:-:S07]  /*4c90*/  LEA R16, R17, R16, 0x1 ;  /* 0x0000001011107211 */ /* 0x001fce00078e08ff */
[----:B------:R-:W0:Y:S01]  /*4ca0*/  LDC R17, c[0x0][0x3d8] ;  /* 0x0000f600ff117b82 */ /* 0x000e220000000800 */
[----:B------:R0:W-:Y:S02]  /*4cb0*/  STL [R1+0x2c], R16 ;  /* 0x00002c1001007387 */ /* 0x0001e40000100800 */
[----:B0-----:R-:W-:-:S05]  /*4cc0*/  IMAD R16, R17, 0x2, R16 ;  /* 0x0000000211107824 */ /* 0x001fca00078e0210 */
[----:B------:R-:W0:Y:S01]  /*4cd0*/  LDC R17, c[0x0][0x3d8] ;  /* 0x0000f600ff117b82 */ /* 0x000e220000000800 */
[----:B------:R0:W-:Y:S02]  /*4ce0*/  STL [R1+0x28], R16 ;  /* 0x0000281001007387 */ /* 0x0001e40000100800 */
[----:B0-----:R-:W-:-:S05]  /*4cf0*/  LEA R16, R17, R16, 0x1 ;  /* 0x0000001011107211 */ /* 0x001fca00078e08ff */
        /* <DEDUP_REMOVED lines=80> */
[----:B-1----:R-:W-:-:S05]  /*5200*/  IMAD R16, R11, 0x2, R16 ;  /* 0x000000020b107824 */ /* 0x002fca00078e0210 */
[----:B------:R-:W1:Y:S01]  /*5210*/  LDC R11, c[0x0][0x3d8] ;  /* 0x0000f600ff0b7b82 */ /* 0x000e620000000800 */
[----:B------:R0:W-:Y:S02]  /*5220*/  STL [R1+0xb0], R16 ;  /* 0x0000b01001007387 */ /* 0x0001e40000100800 */
[----:B0-----:R-:W-:-:S05]  /*5230*/  LEA R16, R17, R16, 0x1 ;  /* 0x0000001011107211 */ /* 0x001fca00078e08ff */
[----:B------:R-:W0:Y:S01]  /*5240*/  LDC R17, c[0x0][0x3d8] ;  /* 0x0000f600ff117b82 */ /* 0x000e220000000800 */
[----:B-1----:R0:W-:Y:S04]  /*5250*/  STL [R1+0x1648], R11 ;  /* 0x0016480b01007387 */ /* 0x0021e80000100800 */
[----:B------:R-:W-:Y:S01]  /*5260*/  STL [R1+0xac], R16 ;  /* 0x0000ac1001007387 */ /* 0x000fe20000100800 */
[----:B0-----:R-:W-:Y:S02]  /*5270*/  IMAD R11, R17, 0x2, R16 ;  /* 0x00000002110b7824 */ /* 0x001fe400078e0210 */
[----:B------:R-:W0:Y:S03]  /*5280*/  LDC R17, c[0x0][0x3d8] ;  /* 0x0000f600ff117b82 */ /* 0x000e260000000800 */
[----:B------:R0:W-:Y:S02]  /*5290*/  STL [R1+0xa8], R11 ;  /* 0x0000a80b01007387 */ /* 0x0001e40000100800 */
[----:B0-----:R-:W-:-:S03]  /*52a0*/  LEA R11, R17, R11, 0x1 ;  /* 0x0000000b110b7211 */ /* 0x001fc600078e08ff */
[----:B------:R-:W0:Y:S02]  /*52b0*/  LDC R17, c[0x0][0x3d8] ;  /* 0x0000f600ff117b82 */ /* 0x000e240000000800 */
[----:B------:R0:W-:Y:S02]  /*52c0*/  STL [R1+0xc8], R11 ;  /* 0x0000c80b01007387 */ /* 0x0001e40000100800 */
[----:B0-----:R-:W-:-:S04]  /*52d0*/  IMAD R11, R17, 0x2, R11 ;  /* 0x00000002110b7824 */ /* 0x001fc800078e020b */
        /* <DEDUP_REMOVED lines=18> */
[----:B--2---:R-:W-:Y:S01]  /*5400*/  LEA R9, R9, R11, 0x1 ;  /* 0x0000000b09097211 */ /* 0x004fe200078e08ff */
[----:B------:R-:W-:Y:S04]  /*5410*/  STL [R1+0xf4], R11 ;  /* 0x0000f40b01007387 */ /* 0x000fe80000100800 */
[----:B------:R3:W-:Y:S02]  /*5420*/  STL [R1+0xf0], R9 ;  /* 0x0000f00901007387 */ /* 0x0007e40000100800 */
[----:B---3--:R-:W-:Y:S02]  /*5430*/  IMAD R9, R22, 0x2, R9 ;  /* 0x0000000216097824 */ /* 0x008fe400078e0209 */
[----:B------:R-:W2:Y:S03]  /*5440*/  LDL.LU R22, [R1+0xa4] ;  /* 0x0000a40001167983 */ /* 0x000ea60000300800 */
[----:B----4-:R-:W-:Y:S01]  /*5450*/  LEA R11, R26, R9, 0x1 ;  /* 0x000000091a0b7211 */ /* 0x010fe200078e08ff */
[----:B------:R0:W-:Y:S04]  /*5460*/  STL [R1+0x108], R9 ;  /* 0x0001080901007387 */ /* 0x0001e80000100800 */
[----:B------:R1:W-:Y:S01]  /*5470*/  STL [R1+0x104], R11 ;  /* 0x0001040b01007387 */ /* 0x0003e20000100800 */
[----:B0-----:R-:W-:-:S03]  /*5480*/  IMAD.MOV.U32 R9, RZ, RZ, R29 ;  /* 0x000000ffff097224 */ /* 0x001fc600078e001d */
[----:B------:R-:W3:Y:S01]  /*5490*/  LDL.LU R29, [R1+0xb4] ;  /* 0x0000b400011d7983 */ /* 0x000ee20000300800 */
[----:B------:R-:W-:-:S03]  /*54a0*/  LEA R16, R24, R11, 0x1 ;  /* 0x0000000b18107211 */ /* 0x000fc600078e08ff */
[----:B------:R-:W4:Y:S02]  /*54b0*/  LDL.LU R26, [R1+0x8] ;  /* 0x00000800011a7983 */ /* 0x000f240000300800 */
[----:B------:R-:W-:Y:S02]  /*54c0*/  IMAD R14, R14, 0x2, R16 ;  /* 0x000000020e0e7824 */ /* 0x000fe400078e0210 */
[----:B------:R0:W-:Y:S04]  /*54d0*/  STL [R1+0x100], R16 ;  /* 0x0001001001007387 */ /* 0x0001e80000100800 */
[----:B-1----:R-:W4:Y:S04]  /*54e0*/  LDL.LU R11, [R1+0x4] ;  /* 0x00000400010b7983 */ /* 0x002f280000300800 */
[----:B------:R-:W4:Y:S01]  /*54f0*/  LDL.LU R24, [R1] ;  /* 0x0000000001187983 */ /* 0x000f220000300800 */
[----:B0-----:R-:W-:-:S03]  /*5500*/  LEA R16, P0, R3, R0, 0x1 ;  /* 0x0000000003107211 */ /* 0x001fc600078008ff */
[----:B------:R0:W-:Y:S02]  /*5510*/  STL [R1+0x128], R14 ;  /* 0x0001280e01007387 */ /* 0x0001e40000100800 */
[----:B0-----:R-:W-:Y:S02]  /*5520*/  LEA R14, R15, R14, 0x1 ;  /* 0x0000000e0f0e7211 */ /* 0x001fe400078e08ff */
[----:B------:R-:W0:Y:S03]  /*5530*/  LDC R15, c[0x0][0x3d8] ;  /* 0x0000f600ff0f7b82 */ /* 0x000e260000000800 */
[----:B------:R1:W-:Y:S02]  /*5540*/  STL [R1+0x124], R14 ;  /* 0x0001240e01007387 */ /* 0x0003e40000100800 */
[----:B-1----:R-:W-:-:S03]  /*5550*/  IMAD R14, R13, 0x2, R14 ;  /* 0x000000020d0e7824 */ /* 0x002fc600078e020e */
[----:B------:R-:W1:Y:S01]  /*5560*/  LDC R13, c[0x0][0x3d8] ;  /* 0x0000f600ff0d7b82 */ /* 0x000e620000000800 */
[----:B------:R-:W-:Y:S01]  /*5570*/  IMAD R12, R12, 0x2, R14 ;  /* 0x000000020c0c7824 */ /* 0x000fe200078e020e */
[----:B------:R0:W-:Y:S04]  /*5580*/  STL [R1+0x120], R14 ;  /* 0x0001200e01007387 */ /* 0x0001e80000100800 */
[----:B------:R-:W-:Y:S01]  /*5590*/  MOV R17, R12 ;  /* 0x0000000c00117202 */ /* 0x000fe20000000f00 */
[----:B------:R-:W-:Y:S01]  /*55a0*/  STL [R1+0x134], R12 ;  /* 0x0001340c01007387 */ /* 0x000fe20000100800 */
[----:B0-----:R-:W-:Y:S02]  /*55b0*/  IMAD R15, R15, 0x2, R3 ;  /* 0x000000020f0f7824 */ /* 0x001fe400078e0203 */
[----:B------:R-:W-:-:S02]  /*55c0*/  LEA R8, R8, R17, 0x1 ;  /* 0x0000001108087211 */ /* 0x000fc400078e08ff */
[----:B------:R-:W-:-:S05]  /*55d0*/  LEA.HI.X.SX32 R17, R3, R2, 0x1, P0 ;  /* 0x0000000203117211 */ /* 0x000fca00000f0eff */
[----:B------:R0:W-:Y:S01]  /*55e0*/  STL.64 [R1+0x1510], R16 ;  /* 0x0015101001007387 */ /* 0x0001e20000100a00 */
[----:B-1----:R-:W-:Y:S02]  /*55f0*/  LEA R13, R13, R3, 0x1 ;  /* 0x000000030d0d7211 */ /* 0x002fe400078e08ff */
[----:B------:R-:W1:Y:S02]  /*5600*/  LDC R3, c[0x0][0x3d8] ;  /* 0x0000f600ff037b82 */ /* 0x000e640000000800 */
[----:B------:R-:W-:Y:S01]  /*5610*/  LEA R14, P1, R13, R0, 0x1 ;  /* 0x000000000d0e7211 */ /* 0x000fe200078208ff */
[----:B0-----:R-:W4:Y:S03]  /*5620*/  LDL.LU.64 R16, [R1+0x1730] ;  /* 0x0017300001107983 */ /* 0x001f260000300a00 */
[----:B------:R-:W-:-:S05]  /*5630*/  LEA.HI.X.SX32 R15, R15, R2, 0x1, P1 ;  /* 0x000000020f0f7211 */ /* 0x000fca00008f0eff */
[----:B------:R0:W-:Y:S04]  /*5640*/  STL.64 [R1+0x1508], R14 ;  /* 0x0015080e01007387 */ /* 0x0001e80000100a00 */
[----:B0-----:R-:W4:Y:S04]  /*5650*/  LDL.LU.64 R14, [R1+0x1728] ;  /* 0x00172800010e7983 */ /* 0x001f280000300a00 */
[----:B------:R0:W-:Y:S02]  /*5660*/  STL [R1+0x130], R8 ;  /* 0x0001300801007387 */ /* 0x0001e40000100800 */
[----:B0-----:R-:W-:Y:S01]  /*5670*/  IMAD R8, R23, 0x2, R8 ;  /* 0x0000000217087824 */ /* 0x001fe200078e0208 */
[----:B------:R-:W-:-:S02]  /*5680*/  MOV R23, R9 ;  /* 0x0000000900177202 */ /* 0x000fc40000000f00 */
[----:B--2---:R-:W-:-:S04]  /*5690*/  LEA R12, P2, R22, R0, 0x1 ;  /* 0x00000000160c7211 */ /* 0x004fc800078408ff */
[----:B------:R-:W-:Y:S02]  /*56a0*/  LEA.HI.X.SX32 R13, R22, R2, 0x1, P2 ;  /* 0x00000002160d7211 */ /* 0x000fe400010f0eff */
[----:B------:R-:W-:-:S03]  /*56b0*/  LEA R22, P0, R9, R0, 0x1 ;  /* 0x0000000009167211 */ /* 0x000fc600078008ff */
[----:B------:R0:W-:Y:S01]  /*56c0*/  STL.64 [R1+0x1500], R12 ;  /* 0x0015000c01007387 */ /* 0x0001e20000100a00 */
[----:B------:R-:W-:-:S03]  /*56d0*/  LEA.HI.X.SX32 R23, R23, R2, 0x1, P0 ;  /* 0x0000000217177211 */ /* 0x000fc600000f0eff */
[----:B------:R-:W-:Y:S01]  /*56e0*/  STL [R1+0x11c], R8 ;  /* 0x00011c0801007387 */ /* 0x000fe20000100800 */
[----:B0-----:R-:W-:Y:S01]  /*56f0*/  IMAD.MOV.U32 R13, RZ, RZ, R8 ;  /* 0x000000ffff0d7224 */ /* 0x001fe200078e0008 */
[----:B---3--:R-:W-:Y:S02]  /*5700*/  LEA R12, P1, R29, R0, 0x1 ;  /* 0x000000001d0c7211 */ /* 0x008fe400078208ff */
[----:B------:R0:W-:Y:S02]  /*5710*/  STL.64 [R1+0x14f8], R22 ;  /* 0x0014f81601007387 */ /* 0x0001e40000100a00 */
[----:B-1----:R-:W-:Y:S02]  /*5720*/  LEA R3, R3, R13, 0x1 ;  /* 0x0000000d03037211 */ /* 0x002fe400078e08ff */
[----:B------:R-:W-:Y:S01]  /*5730*/  LEA.HI.X.SX32 R13, R29, R2, 0x1, P1 ;  /* 0x000000021d0d7211 */ /* 0x000fe200008f0eff */
[----:B0-----:R-:W2:Y:S04]  /*5740*/  LDL.LU.64 R22, [R1+0x1720] ;  /* 0x0017200001167983 */ /* 0x001ea80000300a00 */
[----:B------:R-:W3:Y:S01]  /*5750*/  LDL.LU R29, [R1+0x1718] ;  /* 0x00171800011d7983 */ /* 0x000ee20000300800 */
[----:B----4-:R-:W-:-:S04]  /*5760*/  LEA R8, P2, R26, R0, 0x1 ;  /* 0x000000001a087211 */ /* 0x010fc800078408ff */
[----:B------:R-:W-:Y:S01]  /*5770*/  LEA.HI.X.SX32 R9, R26, R2, 0x1, P2 ;  /* 0x000000021a097211 */ /* 0x000fe200010f0eff */
[----:B------:R-:W-:Y:S04]  /*5780*/  STL [R1+0x12c], R3 ;  /* 0x00012c0301007387 */ /* 0x000fe80000100800 */
[----:B------:R0:W-:Y:S02]  /*5790*/  STL.64 [R1+0x14e8], R8 ;  /* 0x0014e80801007387 */ /* 0x0001e40000100a00 */
[----:B0-----:R-:W-:Y:S02]  /*57a0*/  IMAD R8, R27, 0x2, R3 ;  /* 0x000000021b087824 */ /* 0x001fe400078e0203 */
[----:B------:R-:W0:Y:S01]  /*57b0*/  LDC R3, c[0x0][0x3d8] ;  /* 0x0000f600ff037b82 */ /* 0x000e220000000800 */
[----:B------:R-:W-:-:S02]  /*57c0*/  LEA R26, P0, R11, R0, 0x1 ;  /* 0x000000000b1a7211 */ /* 0x000fc400078008ff */
[----:B------:R-:W-:Y:S01]  /*57d0*/  MOV R27, R8 ;  /* 0x00000008001b7202 */ /* 0x000fe20000000f00 */
[----:B------:R1:W-:Y:S04]  /*57e0*/  STL.64 [R1+0x14f0], R12 ;  /* 0x0014f00c01007387 */ /* 0x0003e80000100a00 */
[----:B------:R-:W-:Y:S01]  /*57f0*/  STL [R1+0x118], R8 ;  /* 0x0001180801007387 */ /* 0x000fe20000100800 */
[C---:B-1----:R-:W-:Y:S01]  /*5800*/  LEA R12, P1, R24.reuse, R0, 0x1 ;  /* 0x00000000180c7211 */ /* 0x042fe200078208ff */
[----:B0-----:R-:W-:Y:S01]  /*5810*/  IMAD R3, R3, 0x2, R27 ;  /* 0x0000000203037824 */ /* 0x001fe200078e021b */
[-C--:B------:R-:W-:Y:S02]  /*5820*/  LEA.HI.X.SX32 R27, R11, R2.reuse, 0x1, P0 ;  /* 0x000000020b1b7211 */ /* 0x080fe400000f0eff */
[----:B------:R-:W-:-:S03]  /*5830*/  LEA.HI.X.SX32 R13, R24, R2, 0x1, P1 ;  /* 0x00000002180d7211 */ /* 0x000fc600008f0eff */
[----:B------:R0:W-:Y:S01]  /*5840*/  STL.64 [R1+0x14e0], R26 ;  /* 0x0014e01a01007387 */ /* 0x0001e20000100a00 */
[----:B------:R-:W-:-:S03]  /*5850*/  LEA R24, P0, R28, R0, 0x1 ;  /* 0x000000001c187211 */ /* 0x000fc600078008ff */
[----:B0-----:R-:W4:Y:S04]  /*5860*/  LDL.LU.64 R26, [R1+0x1710] ;  /* 0x00171000011a7983 */ /* 0x001f280000300a00 */
[----:B------:R0:W-:Y:S04]  /*5870*/  STL [R1+0x114], R3 ;  /* 0x0001140301007387 */ /* 0x0001e80000100800 */
[----:B------:R-:W-:Y:S01]  /*5880*/  STL.64 [R1+0x14d8], R12 ;  /* 0x0014d80c01007387 */ /* 0x000fe20000100a00 */
[----:B0-----:R-:W-:Y:S02]  /*5890*/  LEA R3, R25, R3, 0x1 ;  /* 0x0000000319037211 */ /* 0x001fe400078e08ff */
[----:B------:R-:W-:-:S02]  /*58a0*/  LEA.HI.X.SX32 R25, R28, R2, 0x1, P0 ;  /* 0x000000021c197211 */ /* 0x000fc400000f0eff */
[----:B---3--:R-:W-:-:S04]  /*58b0*/  LEA R8, P2, R29, R0, 0x1 ;  /* 0x000000001d087211 */ /* 0x008fc800078408ff */
[----:B------:R-:W-:-:S05]  /*58c0*/  LEA.HI.X.SX32 R9, R29, R2, 0x1, P2 ;  /* 0x000000021d097211 */ /* 0x000fca00010f0eff */
[----:B------:R-:W-:Y:S04]  /*58d0*/  STL.64 [R1+0x14d0], R8 ;  /* 0x0014d00801007387 */ /* 0x000fe80000100a00 */
[----:B------:R0:W-:Y:S04]  /*58e0*/  STL.64 [R1+0x14c8], R24 ;  /* 0x0014c81801007387 */ /* 0x0001e80000100a00 */
[----:B0-----:R-:W3:Y:S01]  /*58f0*/  LDL.LU.64 R24, [R1+0x1708] ;  /* 0x0017080001187983 */ /* 0x001ee20000300a00 */
[----:B------:R-:W-:-:S05]  /*5900*/  IMAD R5, R5, 0x2, R3 ;  /* 0x0000000205057824 */ /* 0x000fca00078e0203 */
[----:B------:R-:W-:Y:S02]  /*5910*/  LEA R11, R4, R5, 0x1 ;  /* 0x00000005040b7211 */ /* 0x000fe400078e08ff */
[CC--:B----4-:R-:W-:Y:S02]  /*5920*/  LEA R12, P1, R27.reuse, R0.reuse, 0x1 ;  /* 0x000000001b0c7211 */ /* 0x0d0fe400078208ff */
[C---:B------:R-:W-:Y:S02]  /*5930*/  LEA R8, P2, R26.reuse, R0, 0x1 ;  /* 0x000000001a087211 */ /* 0x040fe400078408ff */
[-C--:B------:R-:W-:Y:S02]  /*5940*/  LEA.HI.X.SX32 R13, R27, R2.reuse, 0x1, P1 ;  /* 0x000000021b0d7211 */ /* 0x080fe400008f0eff */
[----:B------:R-:W-:-:S03]  /*5950*/  LEA.HI.X.SX32 R9, R26, R2, 0x1, P2 ;  /* 0x000000021a097211 */ /* 0x000fc600010f0eff */
[----:B------:R0:W-:Y:S04]  /*5960*/  STL.64 [R1+0x14c0], R12 ;  /* 0x0014c00c01007387 */ /* 0x0001e80000100a00 */
[----:B0-----:R-:W4:Y:S04]  /*5970*/  LDL.LU.64 R12, [R1+0x1700] ;  /* 0x00170000010c7983 */ /* 0x001f280000300a00 */
[----:B------:R-:W-:Y:S04]  /*5980*/  STL [R1+0x10c], R5 ;  /* 0x00010c0501007387 */ /* 0x000fe80000100800 */
[----:B------:R-:W-:Y:S04]  /*5990*/  STL.64 [R1+0x14b8], R8 ;  /* 0x0014b80801007387 */ /* 0x000fe80000100a00 */
[----:B------:R0:W-:Y:S01]  /*59a0*/  STL [R1+0xec], R11 ;  /* 0x0000ec0b01007387 */ /* 0x0001e20000100800 */
[----:B------:R-:W-:Y:S01]  /*59b0*/  IMAD R26, R7, 0x2, R11 ;  /* 0x00000002071a7824 */ /* 0x000fe200078e020b */
[----:B--2---:R-:W-:-:S04]  /*59c0*/  LEA R28, P2, R23, R0, 0x1 ;  /* 0x00000000171c7211 */ /* 0x004fc800078408ff */
[----:B------:R-:W-:Y:S02]  /*59d0*/  LEA R27, R6, R26, 0x1 ;  /* 0x0000001a061b7211 */ /* 0x000fe400078e08ff */
[----:B------:R-:W-:Y:S01]  /*59e0*/  LEA.HI.X.SX32 R29, R23, R2, 0x1, P2 ;  /* 0x00000002171d7211 */ /* 0x000fe200010f0eff */
[----:B0-----:R-:W0:Y:S01]  /*59f0*/  LDC R11, c[0x0][0x3d8] ;  /* 0x0000f600ff0b7b82 */ /* 0x001e220000000800 */
[CC--:B---3--:R-:W-:Y:S02]  /*5a00*/  LEA R8, P0, R25.reuse, R0.reuse, 0x1 ;  /* 0x0000000019087211 */ /* 0x0c8fe400078008ff */
[C---:B------:R-:W-:Y:S02]  /*5a10*/  LEA R4, P1, R24.reuse, R0, 0x1 ;  /* 0x0000000018047211 */ /* 0x040fe400078208ff */
[-C--:B------:R-:W-:Y:S02]  /*5a20*/  LEA.HI.X.SX32 R9, R25, R2.reuse, 0x1, P0 ;  /* 0x0000000219097211 */ /* 0x080fe400000f0eff */
[----:B------:R-:W-:-:S03]  /*5a30*/  LEA.HI.X.SX32 R5, R24, R2, 0x1, P1 ;  /* 0x0000000218057211 */ /* 0x000fc600008f0eff */
[----:B------:R1:W-:Y:S04]  /*5a40*/  STL.64 [R1+0x14b0], R8 ;  /* 0x0014b00801007387 */ /* 0x0003e80000100a00 */
[----:B-1----:R-:W2:Y:S04]  /*5a50*/  LDL.LU.64 R8, [R1+0x16f8] ;  /* 0x0016f80001087983 */ /* 0x002ea80000300a00 */
[----:B------:R1:W-:Y:S04]  /*5a60*/  STL.64 [R1+0x14a8], R4 ;  /* 0x0014a80401007387 */ /* 0x0003e80000100a00 */
[----:B-1----:R-:W3:Y:S01]  /*5a70*/  LDL.LU.64 R4, [R1+0x16f0] ;  /* 0x0016f00001047983 */ /* 0x002ee20000300a00 */
[----:B------:R-:W-:-:S04]  /*5a80*/  LEA R6, P0, R22, R0, 0x1 ;  /* 0x0000000016067211 */ /* 0x000fc800078008ff */
[----:B------:R-:W-:Y:S01]  /*5a90*/  LEA.HI.X.SX32 R7, R22, R2, 0x1, P0 ;  /* 0x0000000216077211 */ /* 0x000fe200000f0eff */
[----:B------:R-:W-:Y:S04]  /*5aa0*/  STL.64 [R1+0x14a0], R28 ;  /* 0x0014a01c01007387 */ /* 0x000fe80000100a00 */
[----:B------:R-:W-:Y:S04]  /*5ab0*/  STL [R1+0xe8], R27 ;  /* 0x0000e81b01007387 */ /* 0x000fe80000100800 */
[----:B------:R1:W-:Y:S04]  /*5ac0*/  STL.64 [R1+0x1498], R6 ;  /* 0x0014980601007387 */ /* 0x0003e80000100a00 */
[----:B-1----:R-:W2:Y:S01]  /*5ad0*/  LDL.LU.64 R6, [R1+0x16e8] ;  /* 0x0016e80001067983 */ /* 0x002ea20000300a00 */
[----:B0-----:R-:W-:-:S02]  /*5ae0*/  IMAD R23, R11, 0x2, R27 ;  /* 0x000000020b177824 */ /* 0x001fc400078e021b */
[----:B------:R-:W0:Y:S03]  /*5af0*/  LDC R11, c[0x0][0x3d8] ;  /* 0x0000f600ff0b7b82 */ /* 0x000e260000000800 */
[----:B------:R-:W-:Y:S01]  /*5b00*/  STL [R1+0xe4], R23 ;  /* 0x0000e41701007387 */ /* 0x000fe20000100800 */
[----:B------:R-:W-:Y:S02]  /*5b10*/  MOV R27, R3 ;  /* 0x00000003001b7202 */ /* 0x000fe40000000f00 */
[----:B---3--:R-:W-:-:S04]  /*5b20*/  LEA R28, P1, R4, R0, 0x1 ;  /* 0x00000000041c7211 */ /* 0x008fc800078208ff */
[----:B------:R-:W-:Y:S02]  /*5b30*/  LEA.HI.X.SX32 R29, R4, R2, 0x1, P1 ;  /* 0x00000002041d7211 */ /* 0x000fe400008f0eff */
[----:B0-----:R-:W-:Y:S02]  /*5b40*/  LEA R4, R11, R23, 0x1 ;  /* 0x000000170b047211 */ /* 0x001fe400078e08ff */
[----:B------:R-:W0:Y:S01]  /*5b50*/  LDC R11, c[0x0][0x3d8] ;  /* 0x0000f600ff0b7b82 */ /* 0x000e220000000800 */
[----:B------:R-:W-:-:S04]  /*5b60*/  LEA R24, P2, R5, R0, 0x1 ;  /* 0x0000000005187211 */ /* 0x000fc800078408ff */
[----:B------:R-:W-:Y:S01]  /*5b70*/  LEA.HI.X.SX32 R25, R5, R2, 0x1, P2 ;  /* 0x0000000205197211 */ /* 0x000fe200010f0eff */
[----:B------:R-:W-:Y:S04]  /*5b80*/  STL.64 [R1+0x1490], R28 ;  /* 0x0014901c01007387 */ /* 0x000fe80000100a00 */
[----:B------:R-:W-:Y:S04]  /*5b90*/  STL.64 [R1+0x1488], R24 ;  /* 0x0014881801007387 */ /* 0x000fe80000100a00 */
[----:B------:R0:W-:Y:S02]  /*5ba0*/  STL [R1+0xe0], R4 ;  /* 0x0000e00401007387 */ /* 0x0001e40000100800 */
[----:B0-----:R-:W-:-:S02]  /*5bb0*/  IMAD R4, R11, 0x2, R4 ;  /* 0x000000020b047824 */ /* 0x001fc400078e0204 */
[----:B------:R-:W0:Y:S01]  /*5bc0*/  LDC R11, c[0x0][0x3d8] ;  /* 0x0000f600ff0b7b82 */ /* 0x000e220000000800 */
[CC--:B--2---:R-:W-:Y:S02]  /*5bd0*/  LEA R28, P0, R6.reuse, R0.reuse, 0x1 ;  /* 0x00000000061c7211 */ /* 0x0c4fe400078008ff */
[C---:B------:R-:W-:Y:S02]  /*5be0*/  LEA R24, P1, R7.reuse, R0, 0x1 ;  /* 0x0000000007187211 */ /* 0x040fe400078208ff */
[-C--:B------:R-:W-:Y:S02]  /*5bf0*/  LEA.HI.X.SX32 R29, R6, R2.reuse, 0x1, P0 ;  /* 0x00000002061d7211 */ /* 0x080fe400000f0eff */
[----:B------:R-:W-:Y:S01]  /*5c00*/  LEA.HI.X.SX32 R25, R7, R2, 0x1, P1 ;  /* 0x0000000207197211 */ /* 0x000fe200008f0eff */
[----:B------:R-:W-:Y:S04]  /*5c10*/  STL [R1+0xdc], R4 ;  /* 0x0000dc0401007387 */ /* 0x000fe80000100800 */
[----:B------:R1:W-:Y:S04]  /*5c20*/  STL.64 [R1+0x1480], R28 ;  /* 0x0014801c01007387 */ /* 0x0003e80000100a00 */
[----:B------:R0:W-:Y:S01]  /*5c30*/  STL.64 [R1+0x1478], R24 ;  /* 0x0014781801007387 */ /* 0x0001e20000100a00 */
[----:B------:R-:W-:Y:S01]  /*5c40*/  LEA R22, P2, R8, R0, 0x1 ;  /* 0x0000000008167211 */ /* 0x000fe200078408ff */
[----:B-1----:R-:W1:Y:S01]  /*5c50*/  LDC R29, c[0x0][0x3d8] ;  /* 0x0000f600ff1d7b82 */ /* 0x002e620000000800 */
[----:B0-----:R-:W-:-:S07]  /*5c60*/  LEA R24, R11, R4, 0x1 ;  /* 0x000000040b187211 */ /* 0x001fce00078e08ff */
[----:B------:R-:W0:Y:S01]  /*5c70*/  LDC R11, c[0x0][0x3d8] ;  /* 0x0000f600ff0b7b82 */ /* 0x000e220000000800 */
[----:B------:R-:W-:Y:S02]  /*5c80*/  LEA.HI.X.SX32 R23, R8, R2, 0x1, P2 ;  /* 0x0000000208177211 */ /* 0x000fe400010f0eff */
[----:B----4-:R-:W-:Y:S01]  /*5c90*/  LEA R4, P2, R12, R0, 0x1 ;  /* 0x000000000c047211 */ /* 0x010fe200078408ff */
[----:B0-----:R-:W-:-:S04]  /*5ca0*/  IMAD R28, R11, 0x2, R24 ;  /* 0x000000020b1c7824 */ /* 0x001fc800078e0218 */
[----:B------:R-:W0:Y:S01]  /*5cb0*/  LDC R11, c[0x0][0x3d8] ;  /* 0x0000f600ff0b7b82 */ /* 0x000e220000000800 */
[----:B------:R-:W-:Y:S01]  /*5cc0*/  LEA.HI.X.SX32 R5, R12, R2, 0x1, P2 ;  /* 0x000000020c057211 */ /* 0x000fe200010f0eff */
[----:B------:R2:W-:Y:S01]  /*5cd0*/  STL.64 [R1+0x1470], R22 ;  /* 0x0014701601007387 */ /* 0x0005e20000100a00 */
[----:B------:R-:W-:-:S03]  /*5ce0*/  LEA R6, P1, R10, R0, 0x1 ;  /* 0x000000000a067211 */ /* 0x000fc600078208ff */
[----:B------:R-:W-:Y:S01]  /*5cf0*/  STL [R1+0xbc], R24 ;  /* 0x0000bc1801007387 */ /* 0x000fe20000100800 */
[----:B------:R-:W-:-:S03]  /*5d00*/  LEA.HI.X.SX32 R7, R10, R2, 0x1, P1 ;  /* 0x000000020a077211 */ /* 0x000fc600008f0eff */
[----:B------:R0:W-:Y:S01]  /*5d10*/  STL.64 [R1+0x1458], R4 ;  /* 0x0014580401007387 */ /* 0x0001e20000100a00 */
[----:B--2---:R-:W-:-:S04]  /*5d20*/  LEA R22, P0, R9, R0, 0x1 ;  /* 0x0000000009167211 */ /* 0x004fc800078008ff */
[----:B------:R-:W-:Y:S02]  /*5d30*/  LEA.HI.X.SX32 R23, R9, R2, 0x1, P0 ;  /* 0x0000000209177211 */ /* 0x000fe400000f0eff */
[----:B------:R-:W-:Y:S02]  /*5d40*/  LEA R10, P0, R13, R0, 0x1 ;  /* 0x000000000d0a7211 */ /* 0x000fe400078008ff */
[----:B0-----:R-:W-:Y:S01]  /*5d50*/  LEA R4, R11, R28, 0x1 ;  /* 0x0000001c0b047211 */ /* 0x001fe200078e08ff */
[----:B------:R0:W-:Y:S01]  /*5d60*/  STL.64 [R1+0x1468], R22 ;  /* 0x0014681601007387 */ /* 0x0001e20000100a00 */
[----:B------:R-:W-:-:S03]  /*5d70*/  LEA.HI.X.SX32 R11, R13, R2, 0x1, P0 ;  /* 0x000000020d0b7211 */ /* 0x000fc600000f0eff */
[----:B-1----:R-:W-:Y:S01]  /*5d80*/  IMAD R5, R29, 0x2, R4 ;  /* 0x000000021d057824 */ /* 0x002fe200078e0204 */
[----:B------:R1:W-:Y:S01]  /*5d90*/  STL.64 [R1+0x1460], R6 ;  /* 0x0014600601007387 */ /* 0x0003e20000100a00 */
[----:B------:R-:W2:Y:S03]  /*5da0*/  LDC R29, c[0x0][0x3d8] ;  /* 0x0000f600ff1d7b82 */ /* 0x000ea60000000800 */
[----:B------:R3:W-:Y:S04]  /*5db0*/  STL [R1+0xb8], R4 ;  /* 0x0000b80401007387 */ /* 0x0007e80000100800 */
[----:B------:R-:W-:Y:S01]  /*5dc0*/  STL.64 [R1+0x16e0], R26 ;  /* 0x0016e01a01007387 */ /* 0x000fe20000100a00 */
[-C--:B------:R-:W-:Y:S01]  /*5dd0*/  LEA R8, P1, R14, R0.reuse, 0x1 ;  /* 0x000000000e087211 */ /* 0x080fe200078208ff */
[----:B0-----:R-:W0:Y:S02]  /*5de0*/  LDC R23, c[0x0][0x3d8] ;  /* 0x0000f600ff177b82 */ /* 0x001e240000000800 */
[----:B------:R-:W-:Y:S04]  /*5df0*/  STL [R1+0xb4], R5 ;  /* 0x0000b40501007387 */ /* 0x000fe80000100800 */
[----:B------:R-:W4:Y:S02]  /*5e00*/  LDL.LU R3, [R1+0x18] ;  /* 0x0000180001037983 */ /* 0x000f240000300800 */
[----:B------:R-:W0:Y:S02]  /*5e10*/  LDC R22, c[0x0][0x3d8] ;  /* 0x0000f600ff167b82 */ /* 0x000e240000000800 */
[----:B------:R3:W-:Y:S01]  /*5e20*/  STL.64 [R1+0x1450], R10 ;  /* 0x0014500a01007387 */ /* 0x0007e20000100a00 */
[----:B-1----:R-:W-:-:S02]  /*5e30*/  LEA R6, P2, R15, R0, 0x1 ;  /* 0x000000000f067211 */ /* 0x002fc400078408ff */
[-C--:B------:R-:W-:Y:S01]  /*5e40*/  LEA.HI.X.SX32 R9, R14, R2.reuse, 0x1, P1 ;  /* 0x000000020e097211 */ /* 0x080fe200008f0eff */
[----:B---3--:R-:W3:Y:S02]  /*5e50*/  LDL.LU R4, [R1+0x10] ;  /* 0x0000100001047983 */ /* 0x008ee40000300800 */
[----:B------:R-:W1:Y:S01]  /*5e60*/  LDC R11, c[0x0][0x3d8] ;  /* 0x0000f600ff0b7b82 */ /* 0x000e620000000800 */
[----:B------:R-:W-:Y:S02]  /*5e70*/  LEA.HI.X.SX32 R7, R15, R2, 0x1, P2 ;  /* 0x000000020f077211 */ /* 0x000fe400010f0eff */
[C---:B------:R-:W-:Y:S01]  /*5e80*/  LEA R14, P0, R16.reuse, R0, 0x1 ;  /* 0x00000000100e7211 */ /* 0x040fe200078008ff */
[----:B------:R-:W-:Y:S03]  /*5e90*/  STL.64 [R1+0x1448], R8 ;  /* 0x0014480801007387 */ /* 0x000fe60000100a00 */
[----:B------:R-:W-:Y:S01]  /*5ea0*/  LEA.HI.X.SX32 R15, R16, R2, 0x1, P0 ;  /* 0x00000002100f7211 */ /* 0x000fe200000f0eff */
[----:B------:R2:W-:Y:S04]  /*5eb0*/  STL.64 [R1+0x1440], R6 ;  /* 0x0014400601007387 */ /* 0x0005e80000100a00 */
[----:B------:R-:W3:Y:S01]  /*5ec0*/  LDL.LU R16, [R1+0x14] ;  /* 0x0000140001107983 */ /* 0x000ee20000300800 */
[----:B-1----:R-:W-:-:S05]  /*5ed0*/  IMAD R11, R11, 0x2, R5 ;  /* 0x000000020b0b7824 */ /* 0x002fca00078e0205 */
[----:B--2---:R-:W-:Y:S02]  /*5ee0*/  LEA R7, R29, R11, 0x1 ;  /* 0x0000000b1d077211 */ /* 0x004fe400078e08ff */
[----:B------:R-:W1:Y:S03]  /*5ef0*/  LDC R29, c[0x0][0x3d8] ;  /* 0x0000f600ff1d7b82 */ /* 0x000e660000000800 */
[----:B------:R2:W-:Y:S04]  /*5f00*/  STL [R1+0xa0], R7 ;  /* 0x0000a00701007387 */ /* 0x0005e80000100800 */
[----:B------:R0:W-:Y:S04]  /*5f10*/  STL.64 [R1+0x1438], R14 ;  /* 0x0014380e01007387 */ /* 0x0001e80000100a00 */
[----:B------:R-:W3:Y:S01]  /*5f20*/  LDL.LU R5, [R1+0x24] ;  /* 0x0000240001057983 */ /* 0x000ee20000300800 */
[----:B------:R-:W-:-:S02]  /*5f30*/  LEA R12, P1, R17, R0, 0x1 ;  /* 0x00000000110c7211 */ /* 0x000fc400078208ff */
[C---:B------:R-:W-:Y:S02]  /*5f40*/  LEA R8, P2, R18.reuse, R0, 0x1 ;  /* 0x0000000012087211 */ /* 0x040fe400078408ff */
[-C--:B------:R-:W-:Y:S01]  /*5f50*/  LEA.HI.X.SX32 R13, R17, R2.reuse, 0x1, P1 ;  /* 0x00000002110d7211 */ /* 0x080fe200008f0eff */
[----:B-1----:R-:W-:Y:S02]  /*5f60*/  IMAD R24, R29, 0x2, R7 ;  /* 0x000000021d187824 */ /* 0x002fe400078e0207 */
[----:B------:R-:W1:Y:S02]  /*5f70*/  LDC R29, c[0x0][0x3d8] ;  /* 0x0000f600ff1d7b82 */ /* 0x000e640000000800 */
[----:B------:R-:W-:Y:S01]  /*5f80*/  STL.64 [R1+0x1430], R12 ;  /* 0x0014300c01007387 */ /* 0x000fe20000100a00 */
[----:B------:R-:W-:-:S03]  /*5f90*/  LEA.HI.X.SX32 R9, R18, R2, 0x1, P2 ;  /* 0x0000000212097211 */ /* 0x000fc600010f0eff */
[----:B------:R-:W3:Y:S04]  /*5fa0*/  LDL.LU R6, [R1+0x1c] ;  /* 0x00001c0001067983 */ /* 0x000ee80000300800 */
[----:B------:R-:W3:Y:S04]  /*5fb0*/  LDL.LU R18, [R1+0x20] ;  /* 0x0000200001127983 */ /* 0x000ee80000300800 */
[----:B------:R0:W-:Y:S04]  /*5fc0*/  STL.64 [R1+0x1428], R8 ;  /* 0x0014280801007387 */ /* 0x0001e80000100a00 */
[----:B--2---:R-:W2:Y:S01]  /*5fd0*/  LDL.LU R7, [R1+0x30] ;  /* 0x0000300001077983 */ /* 0x004ea20000300800 */
[----:B-1----:R-:W-:-:S03]  /*5fe0*/  LEA R25, R29, R24, 0x1 ;  /* 0x000000181d197211 */ /* 0x002fc600078e08ff */
[----:B------:R-:W2:Y:S01]  /*5ff0*/  LDL.LU R29, [R1+0x2c] ;  /* 0x00002c00011d7983 */ /* 0x000ea20000300800 */
[-C--:B------:R-:W-:Y:S02]  /*6000*/  LEA R26, P0, R19, R0.reuse, 0x1 ;  /* 0x00000000131a7211 */ /* 0x080fe400078008ff */
[CC--:B0-----:R-:W-:Y:S01]  /*6010*/  LEA R14, P1, R20.reuse, R0.reuse, 0x1 ;  /* 0x00000000140e7211 */ /* 0x0c1fe200078208ff */
[----:B------:R-:W2:Y:S01]  /*6020*/  LDL.LU R8, [R1+0x28] ;  /* 0x0000280001087983 */ /* 0x000ea20000300800 */
[----:B------:R-:W-:Y:S02]  /*6030*/  LEA R12, P2, R21, R0, 0x1 ;  /* 0x00000000150c7211 */ /* 0x000fe400078408ff */
[-C--:B------:R-:W-:Y:S02]  /*6040*/  LEA.HI.X.SX32 R27, R19, R2.reuse, 0x1, P0 ;  /* 0x00000002131b7211 */ /* 0x080fe400000f0eff */
[-C--:B------:R-:W-:Y:S01]  /*6050*/  LEA.HI.X.SX32 R15, R20, R2.reuse, 0x1, P1 ;  /* 0x00000002140f7211 */ /* 0x080fe200008f0eff */
[----:B------:R-:W-:Y:S01]  /*6060*/  STL [R1+0x1698], R24 ;  /* 0x0016981801007387 */ /* 0x000fe20000100800 */
[----:B------:R-:W-:-:S03]  /*6070*/  LEA.HI.X.SX32 R13, R21, R2, 0x1, P2 ;  /* 0x00000002150d7211 */ /* 0x000fc600010f0eff */
[----:B------:R0:W-:Y:S04]  /*6080*/  STL.64 [R1+0x1420], R26 ;  /* 0x0014201a01007387 */ /* 0x0001e80000100a00 */
[----:B0-----:R-:W2:Y:S04]  /*6090*/  LDL.LU.64 R26, [R1+0x16e0] ;  /* 0x0016e000011a7983 */ /* 0x001ea80000300a00 */
[----:B------:R-:W-:Y:S04]  /*60a0*/  STL.64 [R1+0x1418], R14 ;  /* 0x0014180e01007387 */ /* 0x000fe80000100a00 */
[----:B------:R-:W-:Y:S04]  /*60b0*/  STL [R1+0x16c0], R25 ;  /* 0x0016c01901007387 */ /* 0x000fe80000100800 */
[----:B------:R3:W-:Y:S04]  /*60c0*/  STL.64 [R1+0x1410], R12 ;  /* 0x0014100c01007387 */ /* 0x0007e80000100a00 */
[----:B------:R-:W2:Y:S04]  /*60d0*/  LDL.LU R24, [R1+0x3c] ;  /* 0x00003c0001187983 */ /* 0x000ea80000300800 */
[----:B------:R-:W2:Y:S01]  /*60e0*/  LDL.LU R9, [R1+0x38] ;  /* 0x0000380001097983 */ /* 0x000ea20000300800 */
[----:B------:R-:W-:-:S05]  /*60f0*/  IMAD R23, R23, 0x2, R25 ;  /* 0x0000000217177824 */ /* 0x000fca00078e0219 */
[----:B------:R-:W-:Y:S02]  /*6100*/  LEA R22, R22, R23, 0x1 ;  /* 0x0000001716167211 */ /* 0x000fe400078e08ff */
[----:B----4-:R-:W-:-:S04]  /*6110*/  LEA R20, P0, R3, R0, 0x1 ;  /* 0x0000000003147211 */ /* 0x010fc800078008ff */
[----:B------:R-:W-:Y:S02]  /*6120*/  LEA.HI.X.SX32 R21, R3, R2, 0x1, P0 ;  /* 0x0000000203157211 */ /* 0x000fe400000f0eff */
[----:B------:R-:W0:Y:S01]  /*6130*/  LDC R3, c[0x0][0x3d8] ;  /* 0x0000f600ff037b82 */ /* 0x000e220000000800 */
[C---:B---3--:R-:W-:Y:S02]  /*6140*/  LEA R12, P2, R4.reuse, R0, 0x1 ;  /* 0x00000000040c7211 */ /* 0x048fe400078408ff */
[----:B------:R-:W-:Y:S02]  /*6150*/  STL.64 [R1+0x1408], R20 ;  /* 0x0014081401007387 */ /* 0x000fe40000100a00 */
[----:B------:R-:W-:Y:S02]  /*6160*/  LEA.HI.X.SX32 R13, R4, R2, 0x1, P2 ;  /* 0x00000002040d7211 */ /* 0x000fe400010f0eff */
[----:B------:R-:W3:Y:S01]  /*6170*/  LDL.LU R10, [R1+0x34] ;  /* 0x00003400010a7983 */ /* 0x000ee20000300800 */
[----:B------:R-:W1:Y:S03]  /*6180*/  LDC R4, c[0x0][0x3d8] ;  /* 0x0000f600ff047b82 */ /* 0x000e660000000800 */
[----:B------:R-:W-:Y:S01]  /*6190*/  STL.64 [R1+0x16a0], R22 ;  /* 0x0016a01601007387 */ /* 0x000fe20000100a00 */
[----:B------:R-:W-:-:S04]  /*61a0*/  LEA R14, P1, R16, R0, 0x1 ;  /* 0x00000000100e7211 */ /* 0x000fc800078208ff */
[----:B------:R-:W-:-:S05]  /*61b0*/  LEA.HI.X.SX32 R15, R16, R2, 0x1, P1 ;  /* 0x00000002100f7211 */ /* 0x000fca00008f0eff */
[----:B------:R-:W-:Y:S04]  /*61c0*/  STL.64 [R1+0x1400], R14 ;  /* 0x0014000e01007387 */ /* 0x000fe80000100a00 */
[----:B------:R4:W-:Y:S02]  /*61d0*/  STL.64 [R1+0x13f8], R12 ;  /* 0x0013f80c01007387 */ /* 0x0009e40000100a00 */
[----:B----4-:R-:W-:-:S04]  /*61e0*/  LEA R12, P0, R5, R0, 0x1 ;  /* 0x00000000050c7211 */ /* 0x010fc800078008ff */
[----:B------:R-:W-:Y:S02]  /*61f0*/  LEA.HI.X.SX32 R13, R5, R2, 0x1, P0 ;  /* 0x00000002050d7211 */ /* 0x000fe400000f0eff */
[----:B------:R-:W4:Y:S03]  /*6200*/  LDC R5, c[0x0][0x3d8] ;  /* 0x0000f600ff057b82 */ /* 0x000f260000000800 */
[----:B------:R0:W-:Y:S04]  /*6210*/  STL.64 [R1+0x13f0], R12 ;  /* 0x0013f00c01007387 */ /* 0x0001e80000100a00 */
[----:B0-----:R-:W3:Y:S01]  /*6220*/  LDL.LU R12, [R1+0x48] ;  /* 0x00004800010c7983 */ /* 0x001ee20000300800 */
[----:B------:R-:W-:-:S02]  /*6230*/  LEA R14, P2, R6, R0, 0x1 ;  /* 0x00000000060e7211 */ /* 0x000fc400078408ff */
[----:B------:R-:W-:Y:S01]  /*6240*/  LEA R16, P1, R18, R0, 0x1 ;  /* 0x0000000012107211 */ /* 0x000fe200078208ff */
[----:B------:R-:W-:Y:S01]  /*6250*/  IMAD R3, R3, 0x2, R22 ;  /* 0x0000000203037824 */ /* 0x000fe200078e0216 */
[-C--:B------:R-:W-:Y:S01]  /*6260*/  LEA.HI.X.SX32 R15, R6, R2.reuse, 0x1, P2 ;  /* 0x00000002060f7211 */ /* 0x080fe200010f0eff */
[----:B------:R-:W3:Y:S01]  /*6270*/  LDL.LU R20, [R1+0x44] ;  /* 0x0000440001147983 */ /* 0x000ee20000300800 */
[----:B------:R-:W-:Y:S01]  /*6280*/  LEA.HI.X.SX32 R17, R18, R2, 0x1, P1 ;  /* 0x0000000212117211 */ /* 0x000fe200008f0eff */
[----:B------:R-:W0:Y:S01]  /*6290*/  LDC R6, c[0x0][0x3d8] ;  /* 0x0000f600ff067b82 */ /* 0x000e220000000800 */
[----:B-1----:R-:W-:Y:S01]  /*62a0*/  LEA R4, R4, R3, 0x1 ;  /* 0x0000000304047211 */ /* 0x002fe200078e08ff */
[----:B------:R-:W3:Y:S01]  /*62b0*/  LDL.LU R13, [R1+0x40] ;  /* 0x00004000010d7983 */ /* 0x000ee20000300800 */
[----:B--2---:R-:W-:-:S03]  /*62c0*/  LEA R18, P0, R7, R0, 0x1 ;  /* 0x0000000007127211 */ /* 0x004fc600078008ff */
[----:B------:R-:W-:Y:S04]  /*62d0*/  STL.64 [R1+0x13e8], R16 ;  /* 0x0013e81001007387 */ /* 0x000fe80000100a00 */
[----:B------:R1:W-:Y:S01]  /*62e0*/  STL.64 [R1+0x13e0], R14 ;  /* 0x0013e00e01007387 */ /* 0x0003e20000100a00 */
[----:B----4-:R-:W-:Y:S01]  /*62f0*/  IMAD R5, R5, 0x2, R4 ;  /* 0x0000000205057824 */ /* 0x010fe200078e0204 */
[----:B------:R-:W-:Y:S02]  /*6300*/  LEA.HI.X.SX32 R19, R7, R2, 0x1, P0 ;  /* 0x0000000207137211 */ /* 0x000fe400000f0eff */
[----:B------:R-:W2:Y:S01]  /*6310*/  LDC R7, c[0x0][0x3d8] ;  /* 0x0000f600ff077b82 */ /* 0x000ea20000000800 */
[----:B-1----:R-:W-:-:S04]  /*6320*/  LEA R14, P1, R29, R0, 0x1 ;  /* 0x000000001d0e7211 */ /* 0x002fc800078208ff */
[----:B------:R-:W-:Y:S01]  /*6330*/  LEA.HI.X.SX32 R15, R29, R2, 0x1, P1 ;  /* 0x000000021d0f7211 */ /* 0x000fe200008f0eff */
[----:B------:R-:W-:Y:S04]  /*6340*/  STL.64 [R1+0x1690], R4 ;  /* 0x0016900401007387 */ /* 0x000fe80000100a00 */
[----:B------:R1:W-:Y:S04]  /*6350*/  STL.64 [R1+0x13d0], R14 ;  /* 0x0013d00e01007387 */ /* 0x0003e80000100a00 */
[----:B------:R4:W-:Y:S04]  /*6360*/  STL.64 [R1+0x13d8], R18 ;  /* 0x0013d81201007387 */ /* 0x0009e80000100a00 */
[----:B-1----:R-:W3:Y:S04]  /*6370*/  LDL.LU R14, [R1+0x54] ;  /* 0x00005400010e7983 */ /* 0x002ee80000300800 */
[----:B------:R-:W3:Y:S01]  /*6380*/  LDL.LU R29, [R1+0x50] ;  /* 0x00005000011d7983 */ /* 0x000ee20000300800 */
[----:B------:R-:W-:-:S02]  /*6390*/  LEA R16, P2, R8, R0, 0x1 ;  /* 0x0000000008107211 */ /* 0x000fc400078408ff */
[----:B0-----:R-:W-:Y:S01]  /*63a0*/  LEA R6, R6, R5, 0x1 ;  /* 0x0000000506067211 */ /* 0x001fe200078e08ff */
[----:B------:R-:W3:Y:S01]  /*63b0*/  LDL.LU R15, [R1+0x4c] ;  /* 0x00004c00010f7983 */ /* 0x000ee20000300800 */
[----:B------:R-:W-:Y:S02]  /*63c0*/  LEA.HI.X.SX32 R17, R8, R2, 0x1, P2 ;  /* 0x0000000208117211 */ /* 0x000fe400010f0eff */
[C---:B----4-:R-:W-:Y:S01]  /*63d0*/  LEA R18, P0, R24.reuse, R0, 0x1 ;  /* 0x0000000018127211 */ /* 0x050fe200078008ff */
[----:B--2---:R-:W-:Y:S01]  /*63e0*/  IMAD R7, R7, 0x2, R6 ;  /* 0x0000000207077824 */ /* 0x004fe200078e0206 */
[----:B------:R-:W0:Y:S01]  /*63f0*/  LDC R8, c[0x0][0x3d8] ;  /* 0x0000f600ff087b82 */ /* 0x000e220000000800 */
[----:B------:R1:W-:Y:S01]  /*6400*/  STL.64 [R1+0x13c8], R16 ;  /* 0x0013c81001007387 */ /* 0x0003e20000100a00 */
[----:B------:R-:W-:-:S03]  /*6410*/  LEA.HI.X.SX32 R19, R24, R2, 0x1, P0 ;  /* 0x0000000218137211 */ /* 0x000fc600000f0eff */
[----:B------:R-:W-:Y:S04]  /*6420*/  STL.64 [R1+0x1688], R6 ;  /* 0x0016880601007387 */ /* 0x000fe80000100a00 */
[----:B------:R-:W2:Y:S01]  /*6430*/  LDL.LU R24, [R1+0x60] ;  /* 0x0000600001187983 */ /* 0x000ea20000300800 */
[----:B-1----:R-:W-:-:S04]  /*6440*/  LEA R16, P1, R9, R0, 0x1 ;  /* 0x0000000009107211 */ /* 0x002fc800078208ff */
[----:B------:R-:W-:Y:S01]  /*6450*/  LEA.HI.X.SX32 R17, R9, R2, 0x1, P1 ;  /* 0x0000000209117211 */ /* 0x000fe200008f0eff */
[----:B------:R-:W-:Y:S01]  /*6460*/  STL.64 [R1+0x13c0], R18 ;  /* 0x0013c01201007387 */ /* 0x000fe20000100a00 */
[----:B------:R-:W1:Y:S03]  /*6470*/  LDC R9, c[0x0][0x3d8] ;  /* 0x0000f600ff097b82 */ /* 0x000e660000000800 */
[----:B------:R4:W-:Y:S04]  /*6480*/  STL.64 [R1+0x13b8], R16 ;  /* 0x0013b81001007387 */ /* 0x0009e80000100a00 */
[----:B----4-:R-:W4:Y:S01]  /*6490*/  LDL.LU R16, [R1+0x5c] ;  /* 0x00005c0001107983 */ /* 0x010f220000300800 */
[----:B0-----:R-:W-:-:S03]  /*64a0*/  LEA R8, R8, R7, 0x1 ;  /* 0x0000000708087211 */ /* 0x001fc600078e08ff */
[----:B------:R-:W4:Y:S02]  /*64b0*/  LDL.LU R17, [R1+0x58] ;  /* 0x0000580001117983 */ /* 0x000f240000300800 */
[----:B-1----:R-:W-:Y:S01]  /*64c0*/  IMAD R9, R9, 0x2, R8 ;  /* 0x0000000209097824 */ /* 0x002fe200078e0208 */
[----:B---3--:R-:W-:-:S04]  /*64d0*/  LEA R4, P2, R10, R0, 0x1 ;  /* 0x000000000a047211 */ /* 0x008fc800078408ff */
[----:B------:R-:W-:Y:S02]  /*64e0*/  LEA.HI.X.SX32 R5, R10, R2, 0x1, P2 ;  /* 0x000000020a057211 */ /* 0x000fe400010f0eff */
[----:B------:R-:W0:Y:S03]  /*64f0*/  LDC R10, c[0x0][0x3d8] ;  /* 0x0000f600ff0a7b82 */ /* 0x000e260000000800 */
[----:B------:R-:W-:Y:S04]  /*6500*/  STL.64 [R1+0x13b0], R4 ;  /* 0x0013b00401007387 */ /* 0x000fe80000100a00 */
[----:B------:R-:W-:Y:S04]  /*6510*/  STL.64 [R1+0x16a8], R8 ;  /* 0x0016a80801007387 */ /* 0x000fe80000100a00 */
[----:B------:R-:W3:Y:S01]  /*6520*/  LDL.LU R23, [R1+0x6c] ;  /* 0x00006c0001177983 */ /* 0x000ee20000300800 */
[----:B------:R-:W-:-:S04]  /*6530*/  LEA R18, P0, R12, R0, 0x1 ;  /* 0x000000000c127211 */ /* 0x000fc800078008ff */
[----:B------:R-:W-:Y:S02]  /*6540*/  LEA.HI.X.SX32 R19, R12, R2, 0x1, P0 ;  /* 0x000000020c137211 */ /* 0x000fe400000f0eff */
[C---:B------:R-:W-:Y:S01]  /*6550*/  LEA R6, P1, R20.reuse, R0, 0x1 ;  /* 0x0000000014067211 */ /* 0x040fe200078208ff */
[----:B------:R-:W1:Y:S02]  /*6560*/  LDC R12, c[0x0][0x3d8] ;  /* 0x0000f600ff0c7b82 */ /* 0x000e640000000800 */
[----:B------:R0:W-:Y:S04]  /*6570*/  STL.64 [R1+0x13a8], R18 ;  /* 0x0013a81201007387 */ /* 0x0001e80000100a00 */
[----:B0-----:R-:W3:Y:S04]  /*6580*/  LDL.LU R19, [R1+0x68] ;  /* 0x0000680001137983 */ /* 0x001ee80000300800 */
[----:B------:R-:W3:Y:S01]  /*6590*/  LDL.LU R18, [R1+0x64] ;  /* 0x0000640001127983 */ /* 0x000ee20000300800 */
[----:B------:R-:W-:-:S02]  /*65a0*/  LEA.HI.X.SX32 R7, R20, R2, 0x1, P1 ;  /* 0x0000000214077211 */ /* 0x000fc400008f0eff */
[C---:B------:R-:W-:Y:S02]  /*65b0*/  LEA R4, P2, R13.reuse, R0, 0x1 ;  /* 0x000000000d047211 */ /* 0x040fe400078408ff */
[----:B------:R-:W-:Y:S01]  /*65c0*/  LEA R10, R10, R9, 0x1 ;  /* 0x000000090a0a7211 */ /* 0x000fe200078e08ff */
[----:B------:R0:W-:Y:S01]  /*65d0*/  STL.64 [R1+0x13a0], R6 ;  /* 0x0013a00601007387 */ /* 0x0001e20000100a00 */
[----:B------:R-:W-:Y:S02]  /*65e0*/  LEA.HI.X.SX32 R5, R13, R2, 0x1, P2 ;  /* 0x000000020d057211 */ /* 0x000fe400010f0eff */
[----:B------:R-:W2:Y:S01]  /*65f0*/  LDC R13, c[0x0][0x3d8] ;  /* 0x0000f600ff0d7b82 */ /* 0x000ea20000000800 */
[----:B------:R-:W-:Y:S04]  /*6600*/  STL.64 [R1+0x16d0], R10 ;  /* 0x0016d00a01007387 */ /* 0x000fe80000100a00 */
[----:B------:R0:W-:Y:S04]  /*6610*/  STL.64 [R1+0x1398], R4 ;  /* 0x0013980401007387 */ /* 0x0001e80000100a00 */
[----:B------:R-:W3:Y:S01]  /*6620*/  LDL.LU R21, [R1+0x78] ;  /* 0x0000780001157983 */ /* 0x000ee20000300800 */
[----:B------:R-:W-:-:S02]  /*6630*/  LEA R8, P0, R14, R0, 0x1 ;  /* 0x000000000e087211 */ /* 0x000fc400078008ff */
[C---:B0-----:R-:W-:Y:S02]  /*6640*/  LEA R6, P1, R29.reuse, R0, 0x1 ;  /* 0x000000001d067211 */ /* 0x041fe400078208ff */
[-C--:B------:R-:W-:Y:S02]  /*6650*/  LEA.HI.X.SX32 R9, R14, R2.reuse, 0x1, P0 ;  /* 0x000000020e097211 */ /* 0x080fe400000f0eff */
[----:B------:R-:W-:Y:S01]  /*6660*/  LEA.HI.X.SX32 R7, R29, R2, 0x1, P1 ;  /* 0x000000021d077211 */ /* 0x000fe200008f0eff */
[----:B-1----:R-:W-:Y:S01]  /*6670*/  IMAD R12, R12, 0x2, R10 ;  /* 0x000000020c0c7824 */ /* 0x002fe200078e020a */
[-C--:B------:R-:W-:Y:S01]  /*6680*/  LEA R4, P2, R15, R0.reuse, 0x1 ;  /* 0x000000000f047211 */ /* 0x080fe200078408ff */
[----:B------:R2:W-:Y:S01]  /*6690*/  STL.64 [R1+0x1390], R8 ;  /* 0x0013900801007387 */ /* 0x0005e20000100a00 */
[----:B------:R-:W0:Y:S03]  /*66a0*/  LDC R14, c[0x0][0x3d8] ;  /* 0x0000f600ff0e7b82 */ /* 0x000e260000000800 */
[----:B------:R-:W3:Y:S04]  /*66b0*/  LDL.LU R20, [R1+0x74] ;  /* 0x0000740001147983 */ /* 0x000ee80000300800 */
[----:B------:R4:W-:Y:S04]  /*66c0*/  STL.64 [R1+0x1388], R6 ;  /* 0x0013880601007387 */ /* 0x0009e80000100a00 */
[----:B------:R-:W3:Y:S01]  /*66d0*/  LDL.LU R29, [R1+0x70] ;  /* 0x00007000011d7983 */ /* 0x000ee20000300800 */
[----:B--2---:R-:W-:-:S02]  /*66e0*/  LEA R8, P0, R24, R0, 0x1 ;  /* 0x0000000018087211 */ /* 0x004fc400078008ff */
[----:B------:R-:W-:Y:S02]  /*66f0*/  LEA R13, R13, R12, 0x1 ;  /* 0x0000000c0d0d7211 */ /* 0x000fe400078e08ff */
[-C--:B------:R-:W-:Y:S02]  /*6700*/  LEA.HI.X.SX32 R5, R15, R2.reuse, 0x1, P2 ;  /* 0x000000020f057211 */ /* 0x080fe400010f0eff */
[----:B------:R-:W-:Y:S01]  /*6710*/  LEA.HI.X.SX32 R9, R24, R2, 0x1, P0 ;  /* 0x0000000218097211 */ /* 0x000fe200000f0eff */
[----:B------:R-:W-:Y:S01]  /*6720*/  STL.64 [R1+0x1680], R12 ;  /* 0x0016800c01007387 */ /* 0x000fe20000100a00 */
[----:B------:R-:W1:Y:S03]  /*6730*/  LDC R15, c[0x0][0x3d8] ;  /* 0x0000f600ff0f7b82 */ /* 0x000e660000000800 */
[----:B------:R2:W-:Y:S04]  /*6740*/  STL.64 [R1+0x1380], R4 ;  /* 0x0013800401007387 */ /* 0x0005e80000100a00 */
[----:B------:R-:W3:Y:S04]  /*6750*/  LDL.LU R11, [R1+0x84] ;  /* 0x00008400010b7983 */ /* 0x000ee80000300800 */
[----:B------:R3:W-:Y:S04]  /*6760*/  STL.64 [R1+0x1378], R8 ;  /* 0x0013780801007387 */ /* 0x0007e80000100a00 */
[----:B------:R-:W3:Y:S01]  /*6770*/  LDL.LU R24, [R1+0x80] ;  /* 0x0000800001187983 */ /* 0x000ee20000300800 */
[----:B----4-:R-:W-:-:S04]  /*6780*/  LEA R6, P1, R16, R0, 0x1 ;  /* 0x0000000010067211 */ /* 0x010fc800078208ff */
[----:B------:R-:W-:Y:S01]  /*6790*/  LEA.HI.X.SX32 R7, R16, R2, 0x1, P1 ;  /* 0x0000000210077211 */ /* 0x000fe200008f0eff */
[----:B0-----:R-:W-:Y:S01]  /*67a0*/  IMAD R14, R14, 0x2, R13 ;  /* 0x000000020e0e7824 */ /* 0x001fe200078e020d */
[----:B--2---:R-:W-:Y:S01]  /*67b0*/  LEA R4, P2, R17, R0, 0x1 ;  /* 0x0000000011047211 */ /* 0x004fe200078408ff */
[----:B------:R-:W0:Y:S02]  /*67c0*/  LDC R16, c[0x0][0x3d8] ;  /* 0x0000f600ff107b82 */ /* 0x000e240000000800 */
[----:B------:R2:W-:Y:S04]  /*67d0*/  STL.64 [R1+0x1370], R6 ;  /* 0x0013700601007387 */ /* 0x0005e80000100a00 */
[----:B------:R-:W4:Y:S01]  /*67e0*/  LDL.LU R25, [R1+0x7c] ;  /* 0x00007c0001197983 */ /* 0x000f220000300800 */
[----:B-1----:R-:W-:-:S02]  /*67f0*/  LEA R15, R15, R14, 0x1 ;  /* 0x0000000e0f0f7211 */ /* 0x002fc400078e08ff */
[----:B------:R-:W-:Y:S02]  /*6800*/  LEA.HI.X.SX32 R5, R17, R2, 0x1, P2 ;  /* 0x0000000211057211 */ /* 0x000fe400010f0eff */
[----:B------:R-:W1:Y:S01]  /*6810*/  LDC R17, c[0x0][0x3d8] ;  /* 0x0000f600ff117b82 */ /* 0x000e620000000800 */
[----:B------:R-:W-:Y:S04]  /*6820*/  STL.64 [R1+0x1678], R14 ;  /* 0x0016780e01007387 */ /* 0x000fe80000100a00 */
[----:B------:R0:W-:Y:S02]  /*6830*/  STL.64 [R1+0x1368], R4 ;  /* 0x0013680401007387 */ /* 0x0001e40000100a00 */
[----:B0-----:R-:W-:-:S05]  /*6840*/  IMAD R16, R16, 0x2, R15 ;  /* 0x0000000210107824 */ /* 0x001fca00078e020f */
[----:B-1----:R-:W-:Y:S02]  /*6850*/  LEA R17, R17, R16, 0x1 ;  /* 0x0000001011117211 */ /* 0x002fe400078e08ff */
[----:B---3--:R-:W-:-:S04]  /*6860*/  LEA R8, P0, R23, R0, 0x1 ;  /* 0x0000000017087211 */ /* 0x008fc800078008ff */
[----:B------:R-:W-:-:S05]  /*6870*/  LEA.HI.X.SX32 R9, R23, R2, 0x1, P0 ;  /* 0x0000000217097211 */ /* 0x000fca00000f0eff */
[----:B------:R-:W-:Y:S01]  /*6880*/  STL.64 [R1+0x1360], R8 ;  /* 0x0013600801007387 */ /* 0x000fe20000100a00 */
[CC--:B--2---:R-:W-:Y:S02]  /*6890*/  LEA R6, P1, R19.reuse, R0.reuse, 0x1 ;  /* 0x0000000013067211 */ /* 0x0c4fe400078208ff */
[C---:B------:R-:W-:Y:S02]  /*68a0*/  LEA R4, P2, R18.reuse, R0, 0x1 ;  /* 0x0000000012047211 */ /* 0x040fe400078408ff */
[-C--:B------:R-:W-:Y:S02]  /*68b0*/  LEA.HI.X.SX32 R7, R19, R2.reuse, 0x1, P1 ;  /* 0x0000000213077211 */ /* 0x080fe400008f0eff */
[----:B------:R-:W-:Y:S01]  /*68c0*/  LEA.HI.X.SX32 R5, R18, R2, 0x1, P2 ;  /* 0x0000000212057211 */ /* 0x000fe200010f0eff */
[----:B------:R-:W0:Y:S02]  /*68d0*/  LDC R19, c[0x0][0x3d8] ;  /* 0x0000f600ff137b82 */ /* 0x000e240000000800 */
[----:B------:R-:W-:Y:S04]  /*68e0*/  STL.64 [R1+0x1358], R6 ;  /* 0x0013580601007387 */ /* 0x000fe80000100a00 */
[----:B------:R1:W-:Y:S02]  /*68f0*/  STL.64 [R1+0x1350], R4 ;  /* 0x0013500401007387 */ /* 0x0003e40000100a00 */
[----:B------:R-:W2:Y:S02]  /*6900*/  LDC R18, c[0x0][0x3d8] ;  /* 0x0000f600ff127b82 */ /* 0x000ea40000000800 */
[----:B-1----:R-:W3:Y:S04]  /*6910*/  LDL.LU R4, [R1+0x90] ;  /* 0x0000900001047983 */ /* 0x002ee80000300800 */
[----:B------:R-:W3:Y:S04]  /*6920*/  LDL.LU R23, [R1+0x8c] ;  /* 0x00008c0001177983 */ /* 0x000ee80000300800 */
[----:B------:R-:W3:Y:S01]  /*6930*/  LDL.LU R22, [R1+0x88] ;  /* 0x0000880001167983 */ /* 0x000ee20000300800 */
[----:B------:R-:W-:-:S04]  /*6940*/  LEA R12, P0, R21, R0, 0x1 ;  /* 0x00000000150c7211 */ /* 0x000fc800078008ff */
[----:B------:R-:W-:Y:S01]  /*6950*/  LEA.HI.X.SX32 R13, R21, R2, 0x1, P0 ;  /* 0x00000002150d7211 */ /* 0x000fe200000f0eff */
[----:B------:R-:W-:Y:S01]  /*6960*/  STL.64 [R1+0x16b0], R16 ;  /* 0x0016b01001007387 */ /* 0x000fe20000100a00 */
[----:B------:R-:W-:-:S03]  /*6970*/  LEA R6, P2, R29, R0, 0x1 ;  /* 0x000000001d067211 */ /* 0x000fc600078408ff */
[----:B------:R-:W-:Y:S01]  /*6980*/  STL.64 [R1+0x1348], R12 ;  /* 0x0013480c01007387 */ /* 0x000fe20000100a00 */
[----:B------:R-:W-:Y:S01]  /*6990*/  LEA R8, P1, R20, R0, 0x1 ;  /* 0x0000000014087211 */ /* 0x000fe200078208ff */
[----:B--2---:R-:W-:Y:S01]  /*69a0*/  IMAD R18, R18, 0x2, R17 ;  /* 0x0000000212127824 */ /* 0x004fe200078e0211 */
[-C--:B------:R-:W-:Y:S01]  /*69b0*/  LEA.HI.X.SX32 R7, R29, R2.reuse, 0x1, P2 ;  /* 0x000000021d077211 */ /* 0x080fe200010f0eff */
[----:B------:R-:W1:Y:S01]  /*69c0*/  LDC R21, c[0x0][0x3d8] ;  /* 0x0000f600ff157b82 */ /* 0x000e620000000800 */
[----:B------:R-:W2:Y:S01]  /*69d0*/  LDL.LU R29, [R1+0x9c] ;  /* 0x00009c00011d7983 */ /* 0x000ea20000300800 */
[----:B------:R-:W-:-:S05]  /*69e0*/  LEA.HI.X.SX32 R9, R20, R2, 0x1, P1 ;  /* 0x0000000214097211 */ /* 0x000fca00008f0eff */
[----:B------:R0:W-:Y:S02]  /*69f0*/  STL.64 [R1+0x1340], R8 ;  /* 0x0013400801007387 */ /* 0x0001e40000100a00 */
[----:B0-----:R-:W-:Y:S01]  /*6a00*/  LEA R19, R19, R18, 0x1 ;  /* 0x0000001213137211 */ /* 0x001fe200078e08ff */
[----:B------:R-:W0:Y:S01]  /*6a10*/  LDC R20, c[0x0][0x3d8] ;  /* 0x0000f600ff147b82 */ /* 0x000e220000000800 */
[----:B------:R-:W2:Y:S04]  /*6a20*/  LDL.LU R10, [R1+0x98] ;  /* 0x00009800010a7983 */ /* 0x000ea80000300800 */
[----:B------:R1:W-:Y:S01]  /*6a30*/  STL.64 [R1+0x1338], R6 ;  /* 0x0013380601007387 */ /* 0x0003e20000100a00 */
[----:B------:R-:W-:-:S03]  /*6a40*/  LEA R8, P0, R11, R0, 0x1 ;  /* 0x000000000b087211 */ /* 0x000fc600078008ff */
[----:B------:R-:W2:Y:S01]  /*6a50*/  LDL.LU R5, [R1+0x94] ;  /* 0x0000940001057983 */ /* 0x000ea20000300800 */
[----:B------:R-:W-:Y:S02]  /*6a60*/  LEA.HI.X.SX32 R9, R11, R2, 0x1, P0 ;  /* 0x000000020b097211 */ /* 0x000fe400000f0eff */
[C---:B-1----:R-:W-:Y:S01]  /*6a70*/  LEA R6, P1, R24.reuse, R0, 0x1 ;  /* 0x0000000018067211 */ /* 0x042fe200078208ff */
[----:B------:R-:W-:Y:S03]  /*6a80*/  STL.64 [R1+0x16b8], R18 ;  /* 0x0016b81201007387 */ /* 0x000fe60000100a00 */
[----:B------:R-:W-:Y:S01]  /*6a90*/  LEA.HI.X.SX32 R7, R24, R2, 0x1, P1 ;  /* 0x0000000218077211 */ /* 0x000fe200008f0eff */
[----:B------:R1:W-:Y:S04]  /*6aa0*/  STL.64 [R1+0x1330], R8 ;  /* 0x0013300801007387 */ /* 0x0003e80000100a00 */
[----:B-1----:R-:W2:Y:S04]  /*6ab0*/  LDL.LU R9, [R1+0xb0] ;  /* 0x0000b00001097983 */ /* 0x002ea80000300800 */
[----:B------:R1:W-:Y:S04]  /*6ac0*/  STL.64 [R1+0x1328], R6 ;  /* 0x0013280601007387 */ /* 0x0003e80000100a00 */
[----:B-1----:R-:W2:Y:S04]  /*6ad0*/  LDL.LU R6, [R1+0xac] ;  /* 0x0000ac0001067983 */ /* 0x002ea80000300800 */
[----:B------:R-:W2:Y:S01]  /*6ae0*/  LDL.LU R7, [R1+0xa8] ;  /* 0x0000a80001077983 */ /* 0x000ea20000300800 */
[----:B0-----:R-:W-:Y:S01]  /*6af0*/  IMAD R20, R20, 0x2, R19 ;  /* 0x0000000214147824 */ /* 0x001fe200078e0213 */
[----:B----4-:R-:W-:-:S04]  /*6b00*/  LEA R12, P2, R25, R0, 0x1 ;  /* 0x00000000190c7211 */ /* 0x010fc800078408ff */
[----:B------:R-:W-:Y:S02]  /*6b10*/  LEA R21, R21, R20, 0x1 ;  /* 0x0000001415157211 */ /* 0x000fe400078e08ff */
[----:B------:R-:W-:-:S03]  /*6b20*/  LEA.HI.X.SX32 R13, R25, R2, 0x1, P2 ;  /* 0x00000002190d7211 */ /* 0x000fc600010f0eff */
[----:B------:R-:W-:Y:S04]  /*6b30*/  STL.64 [R1+0x16c8], R20 ;  /* 0x0016c81401007387 */ /* 0x000fe80000100a00 */
[----:B------:R0:W-:Y:S04]  /*6b40*/  STL.64 [R1+0x1320], R12 ;  /* 0x0013200c01007387 */ /* 0x0001e80000100a00 */
[----:B------:R-:W4:Y:S01]  /*6b50*/  LDL.LU R11, [R1+0xc8] ;  /* 0x0000c800010b7983 */ /* 0x000f220000300800 */
[----:B------:R-:W-:Y:S02]  /*6b60*/  IMAD.MOV.U32 R24, RZ, RZ, R28 ;  /* 0x000000ffff187224 */ /* 0x000fe400078e001c */
[----:B------:R-:W1:Y:S01]  /*6b70*/  LDC R28, c[0x0][0x3d8] ;  /* 0x0000f600ff1c7b82 */ /* 0x000e620000000800 */
[----:B------:R-:W-:-:S07]  /*6b80*/  IMAD.MOV.U32 R25, RZ, RZ, R27 ;  /* 0x000000ffff197224 */ /* 0x000fce00078e001b */
[----:B------:R-:W0:Y:S01]  /*6b90*/  LDC R27, c[0x0][0x3d8] ;  /* 0x0000f600ff1b7b82 */ /* 0x000e220000000800 */
[----:B-1----:R-:W-:-:S04]  /*6ba0*/  LEA R28, R28, R21, 0x1 ;  /* 0x000000151c1c7211 */ /* 0x002fc800078e08ff */
[----:B0-----:R-:W-:Y:S02]  /*6bb0*/  LEA R27, R27, R28, 0x1 ;  /* 0x0000001c1b1b7211 */ /* 0x001fe400078e08ff */
[----:B---3--:R-:W-:-:S04]  /*6bc0*/  LEA R14, P1, R23, R0, 0x1 ;  /* 0x00000000170e7211 */ /* 0x008fc800078208ff */
[----:B------:R-:W-:Y:S01]  /*6bd0*/  LEA.HI.X.SX32 R15, R23, R2, 0x1, P1 ;  /* 0x00000002170f7211 */ /* 0x000fe200008f0eff */
[----:B------:R-:W-:Y:S01]  /*6be0*/  IMAD.MOV.U32 R23, RZ, RZ, R26 ;  /* 0x000000ffff177224 */ /* 0x000fe200078e001a */
[C---:B------:R-:W-:Y:S01]  /*6bf0*/  LEA R12, P2, R22.reuse, R0, 0x1 ;  /* 0x00000000160c7211 */ /* 0x040fe200078408ff */
[----:B------:R-:W0:Y:S03]  /*6c00*/  LDC R26, c[0x0][0x3d8] ;  /* 0x0000f600ff1a7b82 */ /* 0x000e260000000800 */
[----:B------:R-:W-:-:S05]  /*6c10*/  LEA.HI.X.SX32 R13, R22, R2, 0x1, P2 ;  /* 0x00000002160d7211 */ /* 0x000fca00010f0eff */
[----:B------:R-:W1:Y:S01]  /*6c20*/  LDC R22, c[0x0][0x3d8] ;  /* 0x0000f600ff167b82 */ /* 0x000e620000000800 */
[----:B------:R-:W-:-:S04]  /*6c30*/  LEA R16, P0, R4, R0, 0x1 ;  /* 0x0000000004107211 */ /* 0x000fc800078008ff */
[----:B------:R-:W-:-:S05]  /*6c40*/  LEA.HI.X.SX32 R17, R4, R2, 0x1, P0 ;  /* 0x0000000204117211 */ /* 0x000fca00000f0eff */
[----:B------:R3:W-:Y:S04]  /*6c50*/  STL.64 [R1+0x1318], R16 ;  /* 0x0013181001007387 */ /* 0x0007e80000100a00 */
[----:B------:R0:W-:Y:S04]  /*6c60*/  STL.64 [R1+0x1310], R14 ;  /* 0x0013100e01007387 */ /* 0x0001e80000100a00 */
[----:B------:R-:W4:Y:S01]  /*6c70*/  LDL.LU R18, [R1+0xc4] ;  /* 0x0000c40001127983 */ /* 0x000f220000300800 */
[----:B0-----:R-:W-:-:S03]  /*6c80*/  LEA R26, R26, R27, 0x1 ;  /* 0x0000001b1a1a7211 */ /* 0x001fc600078e08ff */
[----:B------:R-:W4:Y:S02]  /*6c90*/  LDL.LU R8, [R1+0xc0] ;  /* 0x0000c00001087983 */ /* 0x000f240000300800 */
[----:B-1----:R-:W-:Y:S02]  /*6ca0*/  IMAD R4, R22, 0x2, R26 ;  /* 0x0000000216047824 */ /* 0x002fe400078e021a */
[----:B------:R0:W-:Y:S04]  /*6cb0*/  STL.64 [R1+0x1308], R12 ;  /* 0x0013080c01007387 */ /* 0x0001e80000100a00 */
[----:B------:R-:W4:Y:S01]  /*6cc0*/  LDL.LU R22, [R1+0xd8] ;  /* 0x0000d80001167983 */ /* 0x000f220000300800 */
[CC--:B--2---:R-:W-:Y:S02]  /*6cd0*/  LEA R20, P0, R29.reuse, R0.reuse, 0x1 ;  /* 0x000000001d147211 */ /* 0x0c4fe400078008ff */
[----:B---3--:R-:W-:Y:S01]  /*6ce0*/  LEA R16, P1, R10, R0, 0x1 ;  /* 0x000000000a107211 */ /* 0x008fe200078208ff */
[----:B------:R-:W2:Y:S01]  /*6cf0*/  LDL.LU R14, [R1+0xd4] ;  /* 0x0000d400010e7983 */ /* 0x000ea20000300800 */
[----:B------:R-:W-:-:S02]  /*6d00*/  LEA.HI.X.SX32 R21, R29, R2, 0x1, P0 ;  /* 0x000000021d157211 */ /* 0x000fc400000f0eff */
[----:B------:R-:W1:Y:S01]  /*6d10*/  LDC R29, c[0x0][0x3d8] ;  /* 0x0000f600ff1d7b82 */ /* 0x000e620000000800 */
[C---:B0-----:R-:W-:Y:S01]  /*6d20*/  LEA R12, P2, R5.reuse, R0, 0x1 ;  /* 0x00000000050c7211 */ /* 0x041fe200078408ff */
[----:B------:R-:W3:Y:S01]  /*6d30*/  LDL.LU R15, [R1+0xd0] ;  /* 0x0000d000010f7983 */ /* 0x000ee20000300800 */
[-C--:B------:R-:W-:Y:S02]  /*6d40*/  LEA.HI.X.SX32 R17, R10, R2.reuse, 0x1, P1 ;  /* 0x000000020a117211 */ /* 0x080fe400008f0eff */
[----:B------:R-:W-:Y:S01]  /*6d50*/  LEA.HI.X.SX32 R13, R5, R2, 0x1, P2 ;  /* 0x00000002050d7211 */ /* 0x000fe200010f0eff */
[----:B------:R-:W-:Y:S04]  /*6d60*/  STL [R1+0x4], R4 ;  /* 0x0000040401007387 */ /* 0x000fe80000100800 */
[----:B------:R-:W-:Y:S04]  /*6d70*/  STL.64 [R1+0x16d8], R26 ;  /* 0x0016d81a01007387 */ /* 0x000fe80000100a00 */
[----:B------:R-:W-:Y:S04]  /*6d80*/  STL.64 [R1+0x1300], R20 ;  /* 0x0013001401007387 */ /* 0x000fe80000100a00 */
[----:B------:R0:W-:Y:S04]  /*6d90*/  STL.64 [R1+0x12f8], R16 ;  /* 0x0012f81001007387 */ /* 0x0001e80000100a00 */
[----:B------:R0:W-:Y:S01]  /*6da0*/  STL.64 [R1+0x12f0], R12 ;  /* 0x0012f00c01007387 */ /* 0x0001e20000100a00 */
[----:B-1----:R-:W-:-:S02]  /*6db0*/  LEA R10, R29, R4, 0x1 ;  /* 0x000000041d0a7211 */ /* 0x002fc400078e08ff */
[----:B------:R-:W1:Y:S01]  /*6dc0*/  LDC R29, c[0x0][0x3d8] ;  /* 0x0000f600ff1d7b82 */ /* 0x000e620000000800 */
[-C--:B0-----:R-:W-:Y:S02]  /*6dd0*/  LEA R16, P0, R9, R0.reuse, 0x1 ;  /* 0x0000000009107211 */ /* 0x081fe400078008ff */
[CC--:B------:R-:W-:Y:S02]  /*6de0*/  LEA R12, P1, R6.reuse, R0.reuse, 0x1 ;  /* 0x00000000060c7211 */ /* 0x0c0fe400078208ff */
[----:B------:R-:W-:Y:S02]  /*6df0*/  LEA R4, P2, R7, R0, 0x1 ;  /* 0x0000000007047211 */ /* 0x000fe400078408ff */
[-C--:B------:R-:W-:Y:S02]  /*6e00*/  LEA.HI.X.SX32 R17, R9, R2.reuse, 0x1, P0 ;  /* 0x0000000209117211 */ /* 0x080fe400000f0eff */
[-C--:B------:R-:W-:Y:S02]  /*6e10*/  LEA.HI.X.SX32 R5, R7, R2.reuse, 0x1, P2 ;  /* 0x0000000207057211 */ /* 0x080fe400010f0eff */
[----:B------:R-:W-:Y:S01]  /*6e20*/  LEA.HI.X.SX32 R13, R6, R2, 0x1, P1 ;  /* 0x00000002060d7211 */ /* 0x000fe200008f0eff */
[----:B------:R-:W-:Y:S01]  /*6e30*/  STL [R1], R10 ;  /* 0x0000000a01007387 */ /* 0x000fe20000100800 */
[----:B------:R-:W0:Y:S03]  /*6e40*/  LDC R6, c[0x0][0x3d8] ;  /* 0x0000f600ff067b82 */ /* 0x000e260000000800 */
[----:B------:R-:W-:Y:S04]  /*6e50*/  STL.64 [R1+0x12e8], R16 ;  /* 0x0012e81001007387 */ /* 0x000fe80000100a00 */
[----:B------:R1:W-:Y:S04]  /*6e60*/  STL.64 [R1+0x12d8], R4 ;  /* 0x0012d80401007387 */ /* 0x0003e80000100a00 */
[----:B------:R-:W-:Y:S04]  /*6e70*/  STL.64 [R1+0x12e0], R12 ;  /* 0x0012e00c01007387 */ /* 0x000fe80000100a00 */
[----:B------:R-:W3:Y:S01]  /*6e80*/  LDL.LU R7, [R1+0xf8] ;  /* 0x0000f80001077983 */ /* 0x000ee20000300800 */
[----:B-1----:R-:W1:Y:S01]  /*6e90*/  LDC R5, c[0x0][0x3d8] ;  /* 0x0000f600ff057b82 */ /* 0x002e620000000800 */
[----:B------:R-:W-:Y:S01]  /*6ea0*/  IMAD R29, R29, 0x2, R10 ;  /* 0x000000021d1d7824 */ /* 0x000fe200078e020a */
[----:B----4-:R-:W-:Y:S01]  /*6eb0*/  LEA R4, P0, R11, R0, 0x1 ;  /* 0x000000000b047211 */ /* 0x010fe200078008ff */
[----:B------:R-:W4:Y:S04]  /*6ec0*/  LDL.LU R10, [R1+0xf4] ;  /* 0x0000f400010a7983 */ /* 0x000f280000300800 */
[----:B------:R-:W4:Y:S01]  /*6ed0*/  LDL.LU R9, [R1+0xf0] ;  /* 0x0000f00001097983 */ /* 0x000f220000300800 */
[----:B-1----:R-:W-:-:S02]  /*6ee0*/  LEA R19, R5, R29, 0x1 ;  /* 0x0000001d05137211 */ /* 0x002fc400078e08ff */
[----:B------:R-:W-:-:S03]  /*6ef0*/  LEA.HI.X.SX32 R5, R11, R2, 0x1, P0 ;  /* 0x000000020b057211 */ /* 0x000fc600000f0eff */
[----:B------:R-:W-:Y:S04]  /*6f00*/  STL [R1+0x10], R19 ;  /* 0x0000101301007387 */ /* 0x000fe80000100800 */
[----:B------:R1:W-:Y:S04]  /*6f10*/  STL.64 [R1+0x12d0], R4 ;  /* 0x0012d00401007387 */ /* 0x0003e80000100a00 */
[----:B-1----:R-:W4:Y:S01]  /*6f20*/  LDL.LU R5, [R1+0x108] ;  /* 0x0001080001057983 */ /* 0x002f220000300800 */
[----:B------:R-:W1:Y:S01]  /*6f30*/  LDC R4, c[0x0][0x3d8] ;  /* 0x0000f600ff047b82 */ /* 0x000e620000000800 */
[----:B0-----:R-:W-:-:S02]  /*6f40*/  IMAD R6, R6, 0x2, R19 ;  /* 0x0000000206067824 */ /* 0x001fc400078e0213 */
[----:B------:R-:W4:Y:S04]  /*6f50*/  LDL.LU R19, [R1+0x104] ;  /* 0x0001040001137983 */ /* 0x000f280000300800 */
[----:B------:R1:W-:Y:S04]  /*6f60*/  STL [R1+0xc], R6 ;  /* 0x00000c0601007387 */ /* 0x0003e80000100800 */
[----:B------:R-:W4:Y:S01]  /*6f70*/  LDL.LU R11, [R1+0x100] ;  /* 0x00010000010b7983 */ /* 0x000f220000300800 */
[----:B-1----:R-:W-:Y:S02]  /*6f80*/  LEA R6, R4, R6, 0x1 ;  /* 0x0000000604067211 */ /* 0x002fe400078e08ff */
[----:B------:R-:W0:Y:S01]  /*6f90*/  LDC R4, c[0x0][0x3d8] ;  /* 0x0000f600ff047b82 */ /* 0x000e220000000800 */
[----:B------:R-:W-:-:S04]  /*6fa0*/  LEA R16, P1, R18, R0, 0x1 ;  /* 0x0000000012107211 */ /* 0x000fc800078208ff */
[----:B------:R-:W-:Y:S02]  /*6fb0*/  LEA.HI.X.SX32 R17, R18, R2, 0x1, P1 ;  /* 0x0000000212117211 */ /* 0x000fe400008f0eff */
[----:B------:R-:W-:-:S03]  /*6fc0*/  LEA R12, P2, R8, R0, 0x1 ;  /* 0x00000000080c7211 */ /* 0x000fc600078408ff */
[----:B------:R1:W-:Y:S01]  /*6fd0*/  STL.64 [R1+0x12c8], R16 ;  /* 0x0012c81001007387 */ /* 0x0003e20000100a00 */
[----:B------:R-:W-:-:S05]  /*6fe0*/  LEA.HI.X.SX32 R13, R8, R2, 0x1, P2 ;  /* 0x00000002080d7211 */ /* 0x000fca00010f0eff */
[----:B------:R-:W-:Y:S01]  /*6ff0*/  STL.64 [R1+0x12c0], R12 ;  /* 0x0012c00c01007387 */ /* 0x000fe20000100a00 */
[----:B-1----:R-:W-:-:S03]  /*7000*/  LEA R16, P0, R22, R0, 0x1 ;  /* 0x0000000016107211 */ /* 0x002fc600078008ff */
[----:B------:R0:W-:Y:S01]  /*7010*/  STL [R1+0x8], R6 ;  /* 0x0000080601007387 */ /* 0x0001e20000100800 */
[----:B------:R-:W-:Y:S02]  /*7020*/  LEA.HI.X.SX32 R17, R22, R2, 0x1, P0 ;  /* 0x0000000216117211 */ /* 0x000fe400000f0eff */
[----:B------:R-:W1:Y:S01]  /*7030*/  LDC R22, c[0x0][0x3d8] ;  /* 0x0000f600ff167b82 */ /* 0x000e620000000800 */
[----:B0-----:R-:W-:Y:S02]  /*7040*/  IMAD R6, R4, 0x2, R6 ;  /* 0x0000000204067824 */ /* 0x001fe400078e0206 */
[----:B------:R0:W-:Y:S04]  /*7050*/  STL.64 [R1+0x12b8], R16 ;  /* 0x0012b81001007387 */ /* 0x0001e80000100a00 */
[----:B0-----:R-:W4:Y:S04]  /*7060*/  LDL.LU R17, [R1+0x128] ;  /* 0x0001280001117983 */ /* 0x001f280000300800 */
[----:B------:R0:W-:Y:S04]  /*7070*/  STL [R1+0x1c], R6 ;  /* 0x00001c0601007387 */ /* 0x0001e80000100800 */
[----:B------:R-:W4:Y:S04]  /*7080*/  LDL.LU R8, [R1+0x124] ;  /* 0x0001240001087983 */ /* 0x000f280000300800 */
[----:B------:R-:W4:Y:S01]  /*7090*/  LDL.LU R4, [R1+0x120] ;  /* 0x0001200001047983 */ /* 0x000f220000300800 */
[----:B-1----:R-:W-:-:S02]  /*70a0*/  LEA R18, R22, R6, 0x1 ;  /* 0x0000000616127211 */ /* 0x002fc400078e08ff */
[----:B0-----:R-:W0:Y:S01]  /*70b0*/  LDC R6, c[0x0][0x3d8] ;  /* 0x0000f600ff067b82 */ /* 0x001e220000000800 */
[CC--:B--2---:R-:W-:Y:S02]  /*70c0*/  LEA R20, P1, R14.reuse, R0.reuse, 0x1 ;  /* 0x000000000e147211 */ /* 0x0c4fe400078208ff */
[----:B---3--:R-:W-:Y:S02]  /*70d0*/  LEA R12, P2, R15, R0, 0x1 ;  /* 0x000000000f0c7211 */ /* 0x008fe400078408ff */
[----:B------:R-:W-:Y:S02]  /*70e0*/  LEA.HI.X.SX32 R21, R14, R2, 0x1, P1 ;  /* 0x000000020e157211 */ /* 0x000fe400008f0eff */
[----:B------:R-:W-:-:S04]  /*70f0*/  LEA R26, P0, R7, R0, 0x1 ;  /* 0x00000000071a7211 */ /* 0x000fc800078008ff */
[-C--:B------:R-:W-:Y:S02]  /*7100*/  LEA.HI.X.SX32 R27, R7, R2.reuse, 0x1, P0 ;  /* 0x00000002071b7211 */ /* 0x080fe400000f0eff */
[----:B------:R-:W1:Y:S01]  /*7110*/  LDC R7, c[0x0][0x3d8] ;  /* 0x0000f600ff077b82 */ /* 0x000e620000000800 */
[----:B------:R-:W-:Y:S01]  /*7120*/  LEA.HI.X.SX32 R13, R15, R2, 0x1, P2 ;  /* 0x000000020f0d7211 */ /* 0x000fe200010f0eff */
[----:B------:R2:W-:Y:S01]  /*7130*/  STL.64 [R1+0x12b0], R20 ;  /* 0x0012b01401007387 */ /* 0x0005e20000100a00 */
[----:B----4-:R-:W-:Y:S01]  /*7140*/  LEA R14, P1, R10, R0, 0x1 ;  /* 0x000000000a0e7211 */ /* 0x010fe200078208ff */
[----:B0-----:R-:W-:-:S03]  /*7150*/  IMAD R6, R6, 0x2, R18 ;  /* 0x0000000206067824 */ /* 0x001fc600078e0212 */
[----:B------:R-:W-:Y:S01]  /*7160*/  LEA.HI.X.SX32 R15, R10, R2, 0x1, P1 ;  /* 0x000000020a0f7211 */ /* 0x000fe200008f0eff */
[----:B--2---:R-:W2:Y:S04]  /*7170*/  LDL.LU R21, [R1+0x134] ;  /* 0x0001340001157983 */ /* 0x004ea80000300800 */
[----:B------:R0:W-:Y:S04]  /*7180*/  STL.64 [R1+0x12a8], R12 ;  /* 0x0012a80c01007387 */ /* 0x0001e80000100a00 */
[----:B------:R-:W3:Y:S04]  /*7190*/  LDL.LU R16, [R1+0x130] ;  /* 0x0001300001107983 */ /* 0x000ee80000300800 */
[----:B------:R-:W-:Y:S01]  /*71a0*/  STL [R1+0x18], R18 ;  /* 0x0000181201007387 */ /* 0x000fe20000100800 */
[----:B-1----:R-:W-:-:S03]  /*71b0*/  LEA R10, R7, R6, 0x1 ;  /* 0x00000006070a7211 */ /* 0x002fc600078e08ff */
[----:B------:R-:W4:Y:S01]  /*71c0*/  LDL.LU R22, [R1+0x11c] ;  /* 0x00011c0001167983 */ /* 0x000f220000300800 */
[----:B0-----:R-:W-:-:S03]  /*71d0*/  LEA R12, P2, R9, R0, 0x1 ;  /* 0x00000000090c7211 */ /* 0x001fc600078408ff */
[----:B------:R0:W-:Y:S01]  /*71e0*/  STL.64 [R1+0x12a0], R26 ;  /* 0x0012a01a01007387 */ /* 0x0001e20000100a00 */
[----:B------:R-:W-:Y:S02]  /*71f0*/  LEA.HI.X.SX32 R13, R9, R2, 0x1, P2 ;  /* 0x00000002090d7211 */ /* 0x000fe400010f0eff */
[----:B------:R-:W1:Y:S01]  /*7200*/  LDC R9, c[0x0][0x3d8] ;  /* 0x0000f600ff097b82 */ /* 0x000e620000000800 */
[----:B0-----:R-:W4:Y:S04]  /*7210*/  LDL.LU.64 R26, [R1+0x16d8] ;  /* 0x0016d800011a7983 */ /* 0x001f280000300a00 */
[----:B------:R0:W-:Y:S04]  /*7220*/  STL [R1+0x14], R6 ;  /* 0x0000140601007387 */ /* 0x0001e80000100800 */
[----:B------:R-:W-:Y:S01]  /*7230*/  STL.64 [R1+0x1298], R14 ;  /* 0x0012980e01007387 */ /* 0x000fe20000100a00 */
[----:B0-----:R-:W-:-:S03]  /*7240*/  LEA R6, P0, R5, R0, 0x1 ;  /* 0x0000000005067211 */ /* 0x001fc600078008ff */
[----:B------:R-:W-:Y:S01]  /*7250*/  STL.64 [R1+0x1290], R12 ;  /* 0x0012900c01007387 */ /* 0x000fe20000100a00 */
[----:B------:R-:W-:-:S03]  /*7260*/  LEA.HI.X.SX32 R7, R5, R2, 0x1, P0 ;  /* 0x0000000205077211 */ /* 0x000fc600000f0eff */
[----:B------:R-:W-:Y:S04]  /*7270*/  STL [R1+0x28], R10 ;  /* 0x0000280a01007387 */ /* 0x000fe80000100800 */
[----:B------:R0:W-:Y:S04]  /*7280*/  STL.64 [R1+0x1288], R6 ;  /* 0x0012880601007387 */ /* 0x0001e80000100a00 */
[----:B0-----:R-:W4:Y:S04]  /*7290*/  LDL.LU R6, [R1+0x12c] ;  /* 0x00012c0001067983 */ /* 0x001f280000300800 */
[----:B------:R-:W4:Y:S01]  /*72a0*/  LDL.LU R5, [R1+0x118] ;  /* 0x0001180001057983 */ /* 0x000f220000300800 */
[----:B-1----:R-:W-:-:S02]  /*72b0*/  IMAD R10, R9, 0x2, R10 ;  /* 0x00000002090a7824 */ /* 0x002fc400078e020a */
[----:B------:R-:W0:Y:S01]  /*72c0*/  LDC R9, c[0x0][0x3d8] ;  /* 0x0000f600ff097b82 */ /* 0x000e220000000800 */
[C---:B------:R-:W-:Y:S02]  /*72d0*/  LEA R12, P2, R11.reuse, R0, 0x1 ;  /* 0x000000000b0c7211 */ /* 0x040fe400078408ff */
[----:B------:R1:W-:Y:S02]  /*72e0*/  STL [R1+0x24], R10 ;  /* 0x0000240a01007387 */ /* 0x0003e40000100800 */
[----:B------:R-:W-:Y:S02]  /*72f0*/  LEA.HI.X.SX32 R13, R11, R2, 0x1, P2 ;  /* 0x000000020b0d7211 */ /* 0x000fe400010f0eff */
[----:B------:R-:W-:Y:S01]  /*7300*/  LEA R14, P1, R19, R0, 0x1 ;  /* 0x00000000130e7211 */ /* 0x000fe200078208ff */
[----:B------:R-:W4:Y:S01]  /*7310*/  LDL.LU R7, [R1+0x114] ;  /* 0x0001140001077983 */ /* 0x000f220000300800 */
[----:B0-----:R-:W-:Y:S02]  /*7320*/  LEA R18, R9, R10, 0x1 ;  /* 0x0000000a09127211 */ /* 0x001fe400078e08ff */
[----:B------:R-:W0:Y:S01]  /*7330*/  LDC R9, c[0x0][0x3d8] ;  /* 0x0000f600ff097b82 */ /* 0x000e220000000800 */
[----:B------:R-:W-:-:S05]  /*7340*/  LEA.HI.X.SX32 R15, R19, R2, 0x1, P1 ;  /* 0x00000002130f7211 */ /* 0x000fca00008f0eff */
[----:B------:R0:W-:Y:S04]  /*7350*/  STL.64 [R1+0x1280], R14 ;  /* 0x0012800e01007387 */ /* 0x0001e80000100a00 */
[----:B------:R0:W-:Y:S04]  /*7360*/  STL.64 [R1+0x1278], R12 ;  /* 0x0012780c01007387 */ /* 0x0001e80000100a00 */
[----:B------:R-:W-:Y:S01]  /*7370*/  STL [R1+0x20], R18 ;  /* 0x0000201201007387 */ /* 0x000fe20000100800 */
[----:B0-----:R-:W-:-:S05]  /*7380*/  IMAD R9, R9, 0x2, R18 ;  /* 0x0000000209097824 */ /* 0x001fca00078e0212 */
[----:B------:R0:W-:Y:S01]  /*7390*/  STL [R1+0x34], R9 ;  /* 0x0000340901007387 */ /* 0x0001e20000100800 */
[----:B-1----:R-:W-:-:S04]  /*73a0*/  LEA R10, P2, R4, R0, 0x1 ;  /* 0x00000000040a7211 */ /* 0x002fc800078408ff */
[----:B------:R-:W-:Y:S02]  /*73b0*/  LEA.HI.X.SX32 R11, R4, R2, 0x1, P2 ;  /* 0x00000002040b7211 */ /* 0x000fe400010f0eff */
[----:B------:R-:W0:Y:S01]  /*73c0*/  LDC R4, c[0x0][0x3d8] ;  /* 0x0000f600ff047b82 */ /* 0x000e220000000800 */
[CC--:B------:R-:W-:Y:S02]  /*73d0*/  LEA R14, P0, R17.reuse, R0.reuse, 0x1 ;  /* 0x00000000110e7211 */ /* 0x0c0fe400078008ff */
[C---:B------:R-:W-:Y:S02]  /*73e0*/  LEA R12, P1, R8.reuse, R0, 0x1 ;  /* 0x00000000080c7211 */ /* 0x040fe400078208ff */
[-C--:B------:R-:W-:Y:S02]  /*73f0*/  LEA.HI.X.SX32 R15, R17, R2.reuse, 0x1, P0 ;  /* 0x00000002110f7211 */ /* 0x080fe400000f0eff */
[----:B------:R-:W-:Y:S01]  /*7400*/  LEA.HI.X.SX32 R13, R8, R2, 0x1, P1 ;  /* 0x00000002080d7211 */ /* 0x000fe200008f0eff */
[----:B0-----:R-:W-:-:S02]  /*7410*/  IMAD R9, R4, 0x2, R9 ;  /* 0x0000000204097824 */ /* 0x001fc400078e0209 */
[----:B------:R-:W0:Y:S01]  /*7420*/  LDC R4, c[0x0][0x3d8] ;  /* 0x0000f600ff047b82 */ /* 0x000e220000000800 */
[----:B------:R1:W-:Y:S01]  /*7430*/  STL.64 [R1+0x1270], R14 ;  /* 0x0012700e01007387 */ /* 0x0003e20000100a00 */
[----:B------:R-:W-:-:S03]  /*7440*/  MOV R17, R25 ;  /* 0x0000001900117202 */ /* 0x000fc60000000f00 */
[----:B------:R3:W-:Y:S04]  /*7450*/  STL.64 [R1+0x1268], R12 ;  /* 0x0012680c01007387 */ /* 0x0007e80000100a00 */
[----:B------:R-:W-:Y:S04]  /*7460*/  STL.64 [R1+0x1260], R10 ;  /* 0x0012600a01007387 */ /* 0x000fe80000100a00 */
[----:B------:R-:W4:Y:S04]  /*7470*/  LDL.LU R25, [R1+0x10c] ;  /* 0x00010c0001197983 */ /* 0x000f280000300800 */
[----:B------:R-:W4:Y:S04]  /*7480*/  LDL.LU R8, [R1+0xec] ;  /* 0x0000ec0001087983 */ /* 0x000f280000300800 */
[----:B------:R0:W-:Y:S02]  /*7490*/  STL [R1+0x30], R9 ;  /* 0x0000300901007387 */ /* 0x0001e40000100800 */
[----:B0-----:R-:W-:-:S02]  /*74a0*/  LEA R4, R4, R9, 0x1 ;  /* 0x0000000904047211 */ /* 0x001fc400078e08ff */
[----:B-1----:R-:W4:Y:S01]  /*74b0*/  LDL.LU R14, [R1+0xe8] ;  /* 0x0000e800010e7983 */ /* 0x002f220000300800 */
[-C--:B---3--:R-:W-:Y:S02]  /*74c0*/  LEA R12, P1, R16, R0.reuse, 0x1 ;  /* 0x00000000100c7211 */ /* 0x088fe400078208ff */
[-C--:B--2---:R-:W-:Y:S01]  /*74d0*/  LEA R18, P0, R21, R0.reuse, 0x1 ;  /* 0x0000000015127211 */ /* 0x084fe200078008ff */
[----:B------:R-:W2:Y:S01]  /*74e0*/  LDL.LU R15, [R1+0xe4] ;  /* 0x0000e400010f7983 */ /* 0x000ea20000300800 */
[----:B------:R-:W-:Y:S02]  /*74f0*/  IMAD.MOV.U32 R9, RZ, RZ, R23 ;  /* 0x000000ffff097224 */ /* 0x000fe400078e0017 */
[----:B------:R-:W0:Y:S01]  /*7500*/  LDC R23, c[0x0][0x3d8] ;  /* 0x0000f600ff177b82 */ /* 0x000e220000000800 */
[----:B----4-:R-:W-:Y:S02]  /*7510*/  LEA R10, P2, R22, R0, 0x1 ;  /* 0x00000000160a7211 */ /* 0x010fe400078408ff */
[----:B------:R-:W-:-:S02]  /*7520*/  LEA.HI.X.SX32 R13, R16, R2, 0x1, P1 ;  /* 0x00000002100d7211 */ /* 0x000fc400008f0eff */
[-C--:B------:R-:W-:Y:S01]  /*7530*/  LEA.HI.X.SX32 R19, R21, R2.reuse, 0x1, P0 ;  /* 0x0000000215137211 */ /* 0x080fe200000f0eff */
[----:B------:R-:W-:Y:S01]  /*7540*/  STL [R1+0x2c], R4 ;  /* 0x00002c0401007387 */ /* 0x000fe20000100800 */
[----:B------:R-:W-:-:S03]  /*7550*/  LEA.HI.X.SX32 R11, R22, R2, 0x1, P2 ;  /* 0x00000002160b7211 */ /* 0x000fc600010f0eff */
[----:B------:R1:W-:Y:S04]  /*7560*/  STL.64 [R1+0x1250], R12 ;  /* 0x0012500c01007387 */ /* 0x0003e80000100a00 */
[----:B------:R-:W-:Y:S04]  /*7570*/  STL.64 [R1+0x1258], R18 ;  /* 0x0012581201007387 */ /* 0x000fe80000100a00 */
[----:B-1----:R-:W3:Y:S04]  /*7580*/  LDL.LU R12, [R1+0xe0] ;  /* 0x0000e000010c7983 */ /* 0x002ee80000300800 */
[----:B------:R-:W4:Y:S04]  /*7590*/  LDL.LU R22, [R1+0xdc] ;  /* 0x0000dc0001167983 */ /* 0x000f280000300800 */
[----:B------:R1:W-:Y:S01]  /*75a0*/  STL.64 [R1+0x1248], R10 ;  /* 0x0012480a01007387 */ /* 0x0003e20000100a00 */
[----:B0-----:R-:W-:-:S02]  /*75b0*/  LEA R13, R23, R4, 0x1 ;  /* 0x00000004170d7211 */ /* 0x001fc400078e08ff */
[----:B------:R-:W0:Y:S01]  /*75c0*/  LDC R4, c[0x0][0x3d8] ;  /* 0x0000f600ff047b82 */ /* 0x000e220000000800 */
[----:B------:R-:W2:Y:S04]  /*75d0*/  LDL.LU R23, [R1+0xbc] ;  /* 0x0000bc0001177983 */ /* 0x000ea80000300800 */
[----:B------:R-:W-:Y:S01]  /*75e0*/  STL [R1+0x50], R13 ;  /* 0x0000500d01007387 */ /* 0x000fe20000100800 */
[----:B-1----:R-:W-:-:S04]  /*75f0*/  LEA R10, P0, R6, R0, 0x1 ;  /* 0x00000000060a7211 */ /* 0x002fc800078008ff */
[----:B------:R-:W-:-:S05]  /*7600*/  LEA.HI.X.SX32 R11, R6, R2, 0x1, P0 ;  /* 0x00000002060b7211 */ /* 0x000fca00000f0eff */
[----:B------:R1:W-:Y:S04]  /*7610*/  STL.64 [R1+0x1240], R10 ;  /* 0x0012400a01007387 */ /* 0x0003e80000100a00 */
[----:B-1----:R-:W2:Y:S01]  /*7620*/  LDL.LU.64 R10, [R1+0x16d0] ;  /* 0x0016d000010a7983 */ /* 0x002ea20000300a00 */
[----:B------:R-:W-:Y:S01]  /*7630*/  LEA R20, P1, R5, R0, 0x1 ;  /* 0x0000000005147211 */ /* 0x000fe200078208ff */
[----:B0-----:R-:W-:-:S03]  /*7640*/  IMAD R4, R4, 0x2, R13 ;  /* 0x0000000204047824 */ /* 0x001fc600078e020d */
[----:B------:R-:W-:Y:S02]  /*7650*/  LEA.HI.X.SX32 R21, R5, R2, 0x1, P1 ;  /* 0x0000000205157211 */ /* 0x000fe400008f0eff */
[----:B------:R0:W-:Y:S01]  /*7660*/  STL [R1+0x4c], R4 ;  /* 0x00004c0401007387 */ /* 0x0001e20000100800 */
[----:B------:R-:W-:Y:S01]  /*7670*/  MOV R13, R24 ;  /* 0x00000018000d7202 */ /* 0x000fe20000000f00 */
[----:B------:R-:W0:Y:S02]  /*7680*/  LDC R5, c[0x0][0x3d8] ;  /* 0x0000f600ff057b82 */ /* 0x000e240000000800 */
[----:B------:R1:W-:Y:S04]  /*7690*/  STL.64 [R1+0x1238], R20 ;  /* 0x0012381401007387 */ /* 0x0003e80000100a00 */
[----:B------:R-:W3:Y:S01]  /*76a0*/  LDL.LU R24, [R1+0xb8] ;  /* 0x0000b80001187983 */ /* 0x000ee20000300800 */
[----:B------:R-:W-:-:S03]  /*76b0*/  LEA R18, P2, R7, R0, 0x1 ;  /* 0x0000000007127211 */ /* 0x000fc600078408ff */
[----:B------:R-:W3:Y:S01]  /*76c0*/  LDL.LU R6, [R1+0xb4] ;  /* 0x0000b40001067983 */ /* 0x000ee20000300800 */
[----:B------:R-:W-:Y:S01]  /*76d0*/  LEA.HI.X.SX32 R19, R7, R2, 0x1, P2 ;  /* 0x0000000207137211 */ /* 0x000fe200010f0eff */
[----:B0-----:R-:W-:Y:S02]  /*76e0*/  IMAD R4, R5, 0x2, R4 ;  /* 0x0000000205047824 */ /* 0x001fe400078e0204 */
[----:B------:R-:W3:Y:S04]  /*76f0*/  LDL.LU R5, [R1+0xa0] ;  /* 0x0000a00001057983 */ /* 0x000ee80000300800 */
[----:B------:R-:W-:Y:S04]  /*7700*/  STL.64 [R1+0x1230], R18 ;  /* 0x0012301201007387 */ /* 0x000fe80000100a00 */
[----:B------:R-:W-:Y:S01]  /*7710*/  STL [R1+0x48], R4 ;  /* 0x0000480401007387 */ /* 0x000fe20000100800 */
[----:B-1----:R-:W-:Y:S01]  /*7720*/  IMAD.MOV.U32 R21, RZ, RZ, R17 ;  /* 0x000000ffff157224 */ /* 0x002fe200078e0011 */
[----:B------:R-:W-:-:S04]  /*7730*/  LEA R20, P0, R17, R0, 0x1 ;  /* 0x0000000011147211 */ /* 0x000fc800078008ff */
[----:B------:R-:W-:-:S05]  /*7740*/  LEA.HI.X.SX32 R21, R21, R2, 0x1, P0 ;  /* 0x0000000215157211 */ /* 0x000fca00000f0eff */
[----:B------:R0:W-:Y:S04]  /*7750*/  STL.64 [R1+0x1228], R20 ;  /* 0x0012281401007387 */ /* 0x0001e80000100a00 */
[----:B0-----:R-:W3:Y:S01]  /*7760*/  LDL.LU.64 R20, [R1+0x16c8] ;  /* 0x0016c80001147983 */ /* 0x001ee20000300a00 */
[----:B------:R-:W-:-:S04]  /*7770*/  LEA R18, P1, R25, R0, 0x1 ;  /* 0x0000000019127211 */ /* 0x000fc800078208ff */
[----:B------:R-:W-:Y:S02]  /*7780*/  LEA.HI.X.SX32 R19, R25, R2, 0x1, P1 ;  /* 0x0000000219137211 */ /* 0x000fe400008f0eff */
[----:B------:R-:W3:Y:S01]  /*7790*/  LDL.LU R25, [R1+0x16c0] ;  /* 0x0016c00001197983 */ /* 0x000ee20000300800 */
[----:B------:R-:W-:-:S04]  /*77a0*/  LEA R16, P2, R8, R0, 0x1 ;  /* 0x0000000008107211 */ /* 0x000fc800078408ff */
[----:B------:R-:W-:Y:S02]  /*77b0*/  LEA.HI.X.SX32 R17, R8, R2, 0x1, P2 ;  /* 0x0000000208117211 */ /* 0x000fe400010f0eff */
[----:B--2---:R-:W-:Y:S02]  /*77c0*/  MOV R7, R11 ;  /* 0x0000000b00077202 */ /* 0x004fe40000000f00 */
[----:B------:R-:W0:Y:S02]  /*77d0*/  LDC R11, c[0x0][0x3d8] ;  /* 0x0000f600ff0b7b82 */ /* 0x000e240000000800 */
[----:B0-----:R-:W-:-:S06]  /*77e0*/  LEA R4, R11, R4, 0x1 ;  /* 0x000000040b047211 */ /* 0x001fcc00078e08ff */
[----:B------:R-:W0:Y:S01]  /*77f0*/  LDC R11, c[0x0][0x3d8] ;  /* 0x0000f600ff0b7b82 */ /* 0x000e220000000800 */
[----:B------:R0:W-:Y:S02]  /*7800*/  STL [R1+0x60], R4 ;  /* 0x0000600401007387 */ /* 0x0001e40000100800 */
[----:B0-----:R-:W-:-:S05]  /*7810*/  IMAD R4, R11, 0x2, R4 ;  /* 0x000000020b047824 */ /* 0x001fca00078e0204 */
[----:B------:R-:W0:Y:S01]  /*7820*/  LDC R11, c[0x0][0x3d8] ;  /* 0x0000f600ff0b7b82 */ /* 0x000e220000000800 */
[----:B------:R-:W-:Y:S04]  /*7830*/  STL.64 [R1+0x1220], R18 ;  /* 0x0012201201007387 */ /* 0x000fe80000100a00 */
[----:B------:R-:W-:Y:S04]  /*7840*/  STL.64 [R1+0x1218], R16 ;  /* 0x0012181001007387 */ /* 0x000fe80000100a00 */
[----:B------:R0:W-:Y:S02]  /*7850*/  STL [R1+0x5c], R4 ;  /* 0x00005c0401007387 */ /* 0x0001e40000100800 */
[----:B0-----:R-:W-:-:S02]  /*7860*/  IMAD R4, R11, 0x2, R4 ;  /* 0x000000020b047824 */ /* 0x001fc400078e0204 */
[----:B------:R-:W0:Y:S01]  /*7870*/  LDC R11, c[0x0][0x3d8] ;  /* 0x0000f600ff0b7b82 */ /* 0x000e220000000800 */
[----:B------:R-:W-:Y:S02]  /*7880*/  LEA R18, P0, R9, R0, 0x1 ;  /* 0x0000000009127211 */ /* 0x000fe400078008ff */
[----:B------:R-:W-:-:S04]  /*7890*/  MOV R19, R9 ;  /* 0x0000000900137202 */ /* 0x000fc80000000f00 */
[----:B------:R-:W-:-:S05]  /*78a0*/  LEA.HI.X.SX32 R19, R19, R2, 0x1, P0 ;  /* 0x0000000213137211 */ /* 0x000fca00000f0eff */
[----:B------:R1:W-:Y:S04]  /*78b0*/  STL.64 [R1+0x1210], R18 ;  /* 0x0012101201007387 */ /* 0x0003e80000100a00 */
[----:B-1----:R-:W2:Y:S04]  /*78c0*/  LDL.LU.64 R18, [R1+0x16b8] ;  /* 0x0016b80001127983 */ /* 0x002ea80000300a00 */
[----:B------:R0:W-:Y:S02]  /*78d0*/  STL [R1+0x58], R4 ;  /* 0x0000580401007387 */ /* 0x0001e40000100800 */
[----:B0-----:R-:W-:-:S02]  /*78e0*/  LEA R4, R11, R4, 0x1 ;  /* 0x000000040b047211 */ /* 0x001fc400078e08ff */
[----:B------:R-:W0:Y:S01]  /*78f0*/  LDC R11, c[0x0][0x3d8] ;  /* 0x0000f600ff0b7b82 */ /* 0x000e220000000800 */
[CC--:B------:R-:W-:Y:S02]  /*7900*/  LEA R16, P1, R14.reuse, R0.reuse, 0x1 ;  /* 0x000000000e107211 */ /* 0x0c0fe400078208ff */
[C---:B------:R-:W-:Y:S02]  /*7910*/  LEA R8, P2, R15.reuse, R0, 0x1 ;  /* 0x000000000f087211 */ /* 0x040fe400078408ff */
[-C--:B------:R-:W-:Y:S02]  /*7920*/  LEA.HI.X.SX32 R17, R14, R2.reuse, 0x1, P1 ;  /* 0x000000020e117211 */ /* 0x080fe400008f0eff */
[----:B------:R-:W-:-:S03]  /*7930*/  LEA.HI.X.SX32 R9, R15, R2, 0x1, P2 ;  /* 0x000000020f097211 */ /* 0x000fc600010f0eff */
[----:B------:R-:W-:Y:S04]  /*7940*/  STL.64 [R1+0x1208], R16 ;  /* 0x0012081001007387 */ /* 0x000fe80000100a00 */
[----:B------:R-:W-:Y:S04]  /*7950*/  STL.64 [R1+0x1200], R8 ;  /* 0x0012000801007387 */ /* 0x000fe80000100a00 */
[----:B------:R0:W-:Y:S02]  /*7960*/  STL [R1+0x78], R4 ;  /* 0x0000780401007387 */ /* 0x0001e40000100800 */
[----:B0-----:R-:W-:-:S02]  /*7970*/  IMAD R4, R11, 0x2, R4 ;  /* 0x000000020b047824 */ /* 0x001fc400078e0204 */
[----:B------:R-:W0:Y:S01]  /*7980*/  LDC R11, c[0x0][0x3d8] ;  /* 0x0000f600ff0b7b82 */ /* 0x000e220000000800 */
[-C--:B---3--:R-:W-:Y:S02]  /*7990*/  LEA R16, P0, R12, R0.reuse, 0x1 ;  /* 0x000000000c107211 */ /* 0x088fe400078008ff */
[----:B----4-:R-:W-:Y:S02]  /*79a0*/  LEA R8, P1, R22, R0, 0x1 ;  /* 0x0000000016087211 */ /* 0x010fe400078208ff */
[----:B------:R-:W-:Y:S02]  /*79b0*/  LEA.HI.X.SX32 R17, R12, R2, 0x1, P0 ;  /* 0x000000020c117211 */ /* 0x000fe400000f0eff */
[C---:B------:R-:W-:Y:S02]  /*79c0*/  LEA R14, P2, R23.reuse, R0, 0x1 ;  /* 0x00000000170e7211 */ /* 0x040fe400078408ff */
[-C--:B------:R-:W-:Y:S01]  /*79d0*/  LEA.HI.X.SX32 R9, R22, R2.reuse, 0x1, P1 ;  /* 0x0000000216097211 */ /* 0x080fe200008f0eff */
[----:B------:R1:W-:Y:S01]  /*79e0*/  STL.64 [R1+0x11f8], R16 ;  /* 0x0011f81001007387 */ /* 0x0003e20000100a00 */
[----:B------:R-:W-:Y:S01]  /*79f0*/  LEA.HI.X.SX32 R15, R23, R2, 0x1, P2 ;  /* 0x00000002170f7211 */ /* 0x000fe200010f0eff */
[----:B------:R-:W-:Y:S01]  /*7a00*/  IMAD.MOV.U32 R23, RZ, RZ, R13 ;  /* 0x000000ffff177224 */ /* 0x000fe200078e000d */
[----:B------:R-:W-:-:S04]  /*7a10*/  LEA R22, P0, R13, R0, 0x1 ;  /* 0x000000000d167211 */ /* 0x000fc800078008ff */
[----:B------:R-:W-:Y:S01]  /*7a20*/  LEA.HI.X.SX32 R23, R23, R2, 0x1, P0 ;  /* 0x0000000217177211 */ /* 0x000fe200000f0eff */
[----:B-1----:R-:W3:Y:S04]  /*7a30*/  LDL.LU.64 R16, [R1+0x16b0] ;  /* 0x0016b00001107983 */ /* 0x002ee80000300a00 */
[----:B------:R1:W-:Y:S04]  /*7a40*/  STL.64 [R1+0x11f0], R8 ;  /* 0x0011f00801007387 */ /* 0x0003e80000100a00 */
[----:B-1----:R-:W4:Y:S04]  /*7a50*/  LDL.LU.64 R8, [R1+0x16a8] ;  /* 0x0016a80001087983 */ /* 0x002f280000300a00 */
[----:B------:R0:W-:Y:S04]  /*7a60*/  STL [R1+0x74], R4 ;  /* 0x0000740401007387 */ /* 0x0001e80000100800 */
[----:B------:R1:W-:Y:S01]  /*7a70*/  STL.64 [R1+0x11e8], R14 ;  /* 0x0011e80e01007387 */ /* 0x0003e20000100a00 */
[----:B0-----:R-:W-:-:S02]  /*7a80*/  LEA R4, R11, R4, 0x1 ;  /* 0x000000040b047211 */ /* 0x001fc400078e08ff */
[----:B------:R-:W0:Y:S01]  /*7a90*/  LDC R11, c[0x0][0x3d8] ;  /* 0x0000f600ff0b7b82 */ /* 0x000e220000000800 */
[C---:B-1----:R-:W-:Y:S02]  /*7aa0*/  LEA R14, P1, R24.reuse, R0, 0x1 ;  /* 0x00000000180e7211 */ /* 0x042fe400078208ff */
[----:B------:R-:W-:Y:S02]  /*7ab0*/  STL [R1+0x70], R4 ;  /* 0x0000700401007387 */ /* 0x000fe40000100800 */
[----:B------:R-:W-:Y:S02]  /*7ac0*/  LEA.HI.X.SX32 R15, R24, R2, 0x1, P1 ;  /* 0x00000002180f7211 */ /* 0x000fe400008f0eff */
[----:B------:R1:W-:Y:S04]  /*7ad0*/  STL.64 [R1+0x11e0], R22 ;  /* 0x0011e01601007387 */ /* 0x0003e80000100a00 */
[----:B-1----:R-:W2:Y:S04]  /*7ae0*/  LDL.LU.64 R22, [R1+0x16a0] ;  /* 0x0016a00001167983 */ /* 0x002ea80000300a00 */
[----:B------:R-:W2:Y:S01]  /*7af0*/  LDL.LU R24, [R1+0x1698] ;  /* 0x0016980001187983 */ /* 0x000ea20000300800 */
[----:B0-----:R-:W-:-:S02]  /*7b00*/  LEA R4, R11, R4, 0x1 ;  /* 0x000000040b047211 */ /* 0x001fc400078e08ff */
[----:B------:R-:W0:Y:S03]  /*7b10*/  LDC R11, c[0x0][0x3d8] ;  /* 0x0000f600ff0b7b82 */ /* 0x000e260000000800 */
[----:B------:R0:W-:Y:S01]  /*7b20*/  STL [R1+0x90], R4 ;  /* 0x0000900401007387 */ /* 0x0001e20000100800 */
[----:B------:R-:W-:Y:S01]  /*7b30*/  LEA R12, P2, R6, R0, 0x1 ;  /* 0x00000000060c7211 */ /* 0x000fe200078408ff */
[----:B0-----:R-:W-:-:S03]  /*7b40*/  IMAD R4, R11, 0x2, R4 ;  /* 0x000000020b047824 */ /* 0x001fc600078e0204 */
[----:B------:R-:W0:Y:S01]  /*7b50*/  LDC R11, c[0x0][0x3d8] ;  /* 0x0000f600ff0b7b82 */ /* 0x000e220000000800 */
[----:B------:R-:W-:Y:S01]  /*7b60*/  LEA.HI.X.SX32 R13, R6, R2, 0x1, P2 ;  /* 0x00000002060d7211 */ /* 0x000fe200010f0eff */
[----:B------:R-:W-:Y:S04]  /*7b70*/  STL.64 [R1+0x11d8], R14 ;  /* 0x0011d80e01007387 */ /* 0x000fe80000100a00 */
[----:B------:R-:W-:Y:S04]  /*7b80*/  STL.64 [R1+0x11d0], R12 ;  /* 0x0011d00c01007387 */ /* 0x000fe80000100a00 */
[----:B------:R0:W-:Y:S02]  /*7b90*/  STL [R1+0x8c], R4 ;  /* 0x00008c0401007387 */ /* 0x0001e40000100800 */
[----:B0-----:R-:W-:-:S02]  /*7ba0*/  IMAD R4, R11, 0x2, R4 ;  /* 0x000000020b047824 */ /* 0x001fc400078e0204 */
[----:B------:R-:W0:Y:S01]  /*7bb0*/  LDC R11, c[0x0][0x3d8] ;  /* 0x0000f600ff0b7b82 */ /* 0x000e220000000800 */
[-C--:B------:R-:W-:Y:S02]  /*7bc0*/  LEA R14, P0, R7, R0.reuse, 0x1 ;  /* 0x00000000070e7211 */ /* 0x080fe400078008ff */
[----:B------:R-:W-:Y:S02]  /*7bd0*/  MOV R15, R7 ;  /* 0x00000007000f7202 */ /* 0x000fe40000000f00 */
[----:B------:R-:W-:Y:S02]  /*7be0*/  LEA R12, P1, R5, R0, 0x1 ;  /* 0x00000000050c7211 */ /* 0x000fe400078208ff */
[-C--:B------:R-:W-:Y:S02]  /*7bf0*/  LEA.HI.X.SX32 R15, R15, R2.reuse, 0x1, P0 ;  /* 0x000000020f0f7211 */ /* 0x080fe400000f0eff */
[----:B------:R-:W-:Y:S01]  /*7c00*/  LEA.HI.X.SX32 R13, R5, R2, 0x1, P1 ;  /* 0x00000002050d7211 */ /* 0x000fe200008f0eff */
[----:B------:R1:W-:Y:S04]  /*7c10*/  STL [R1+0x88], R4 ;  /* 0x0000880401007387 */ /* 0x0003e80000100800 */
[----:B------:R0:W-:Y:S04]  /*7c20*/  STL.64 [R1+0x11c8], R14 ;  /* 0x0011c80e01007387 */ /* 0x0001e80000100a00 */
[----:B------:R-:W-:Y:S01]  /*7c30*/  STL.64 [R1+0x11c0], R12 ;  /* 0x0011c00c01007387 */ /* 0x000fe20000100a00 */
[----:B--2---:R-:W-:-:S04]  /*7c40*/  LEA R6, P2, R24, R0, 0x1 ;  /* 0x0000000018067211 */ /* 0x004fc800078408ff */
[----:B------:R-:W-:Y:S02]  /*7c50*/  LEA.HI.X.SX32 R7, R24, R2, 0x1, P2 ;  /* 0x0000000218077211 */ /* 0x000fe400010f0eff */
[----:B0-----:R-:W-:Y:S02]  /*7c60*/  LEA R24, R11, R4, 0x1 ;  /* 0x000000040b187211 */ /* 0x001fe400078e08ff */
[----:B------:R-:W0:Y:S01]  /*7c70*/  LDC R11, c[0x0][0x3d8] ;  /* 0x0000f600ff0b7b82 */ /* 0x000e220000000800 */
[----:B------:R0:W-:Y:S01]  /*7c80*/  STL.64 [R1+0x11b8], R6 ;  /* 0x0011b80601007387 */ /* 0x0001e20000100a00 */
[-C--:B-1----:R-:W-:Y:S02]  /*7c90*/  LEA R4, P0, R25, R0.reuse, 0x1 ;  /* 0x0000000019047211 */ /* 0x082fe400078008ff */
[----:B------:R-:W-:Y:S02]  /*7ca0*/  LEA R14, P1, R23, R0, 0x1 ;  /* 0x00000000170e7211 */ /* 0x000fe400078208ff */
[----:B------:R-:W-:Y:S01]  /*7cb0*/  LEA.HI.X.SX32 R5, R25, R2, 0x1, P0 ;  /* 0x0000000219057211 */ /* 0x000fe200000f0eff */
[----:B0-----:R-:W-:Y:S01]  /*7cc0*/  IMAD R6, R11, 0x2, R24 ;  /* 0x000000020b067824 */ /* 0x001fe200078e0218 */
[----:B------:R-:W-:Y:S01]  /*7cd0*/  LEA R12, P2, R22, R0, 0x1 ;  /* 0x00000000160c7211 */ /* 0x000fe200078408ff */
[----:B------:R-:W0:Y:S02]  /*7ce0*/  LDC R11, c[0x0][0x3d8] ;  /* 0x0000f600ff0b7b82 */ /* 0x000e240000000800 */
[----:B------:R1:W-:Y:S01]  /*7cf0*/  STL.64 [R1+0x11b0], R4 ;  /* 0x0011b00401007387 */ /* 0x0003e20000100a00 */
[----:B------:R-:W-:-:S02]  /*7d00*/  LEA.HI.X.SX32 R15, R23, R2, 0x1, P1 ;  /* 0x00000002170f7211 */ /* 0x000fc400008f0eff */
[----:B------:R-:W-:-:S03]  /*7d10*/  LEA.HI.X.SX32 R13, R22, R2, 0x1, P2 ;  /* 0x00000002160d7211 */ /* 0x000fc600010f0eff */
[----:B------:R-:W2:Y:S01]  /*7d20*/  LDC R25, c[0x0][0x3d8] ;  /* 0x0000f600ff197b82 */ /* 0x000ea20000000800 */
[----:B-1----:R-:W2:Y:S04]  /*7d30*/  LDL.LU.64 R4, [R1+0x1690] ;  /* 0x0016900001047983 */ /* 0x002ea80000300a00 */
[----:B------:R1:W-:Y:S01]  /*7d40*/  STL [R1+0x98], R6 ;  /* 0x0000980601007387 */ /* 0x0003e20000100800 */
[----:B0-----:R-:W-:-:S03]  /*7d50*/  LEA R23, R11, R6, 0x1 ;  /* 0x000000060b177211 */ /* 0x001fc600078e08ff */
[----:B------:R-:W-:Y:S01]  /*7d60*/  STL.64 [R1+0x11a8], R14 ;  /* 0x0011a80e01007387 */ /* 0x000fe20000100a00 */
[----:B------:R-:W0:Y:S01]  /*7d70*/  LDC R11, c[0x0][0x3d8] ;  /* 0x0000f600ff0b7b82 */ /* 0x000e220000000800 */
[----:B-1----:R-:W-:-:S04]  /*7d80*/  LEA R6, P0, R3, R0, 0x1 ;  /* 0x0000000003067211 */ /* 0x002fc800078008ff */
[----:B------:R-:W-:Y:S01]  /*7d90*/  LEA.HI.X.SX32 R7, R3, R2, 0x1, P0 ;  /* 0x0000000203077211 */ /* 0x000fe200000f0eff */
[----:B------:R-:W-:Y:S04]  /*7da0*/  STL.64 [R1+0x11a0], R12 ;  /* 0x0011a00c01007387 */ /* 0x000fe80000100a00 */
[----:B------:R-:W-:Y:S04]  /*7db0*/  STL [R1+0x84], R23 ;  /* 0x0000841701007387 */ /* 0x000fe80000100800 */
[----:B------:R1:W-:Y:S04]  /*7dc0*/  STL.64 [R1+0x1198], R6 ;  /* 0x0011980601007387 */ /* 0x0003e80000100a00 */
[----:B-1----:R-:W3:Y:S01]  /*7dd0*/  LDL.LU.64 R6, [R1+0x1688] ;  /* 0x0016880001067983 */ /* 0x002ee20000300a00 */
[----:B0-----:R-:W-:-:S02]  /*7de0*/  IMAD R22, R11, 0x2, R23 ;  /* 0x000000020b167824 */ /* 0x001fc400078e0217 */
[----:B------:R-:W0:Y:S08]  /*7df0*/  LDC R11, c[0x0][0x3d8] ;  /* 0x0000f600ff0b7b82 */ /* 0x000e300000000800 */
[----:B------:R-:W1:Y:S01]  /*7e00*/  LDC R23, c[0x0][0x3d8] ;  /* 0x0000f600ff177b82 */ /* 0x000e620000000800 */
[----:B0-----:R-:W-:-:S07]  /*7e10*/  LEA R3, R11, R22, 0x1 ;  /* 0x000000160b037211 */ /* 0x001fce00078e08ff */
[----:B------:R-:W0:Y:S01]  /*7e20*/  LDC R11, c[0x0][0x3d8] ;  /* 0x0000f600ff0b7b82 */ /* 0x000e220000000800 */
[CC--:B--2---:R-:W-:Y:S02]  /*7e30*/  LEA R14, P1, R4.reuse, R0.reuse, 0x1 ;  /* 0x00000000040e7211 */ /* 0x0c4fe400078208ff */
        /* <DEDUP_REMOVED lines=8> */
[----:B---3--:R-:W-:-:S04]  /*7ec0*/  LEA R12, P0, R6, R0, 0x1 ;  /* 0x00000000060c7211 */ /* 0x008fc800078008ff */
[----:B------:R-:W-:-:S05]  /*7ed0*/  LEA.HI.X.SX32 R13, R6, R2, 0x1, P0 ;  /* 0x00000002060d7211 */ /* 0x000fca00000f0eff */
[----:B------:R2:W-:Y:S01]  /*7ee0*/  STL.64 [R1+0x10c8], R12 ;  /* 0x0010c80c01007387 */ /* 0x0005e20000100a00 */
[----:B------:R-:W-:-:S03]  /*7ef0*/  LEA R14, P1, R7, R0, 0x1 ;  /* 0x00000000070e7211 */ /* 0x000fc600078208ff */
[----:B--2---:R-:W2:Y:S01]  /*7f00*/  LDL.LU.64 R12, [R1+0x1680] ;  /* 0x00168000010c7983 */ /* 0x004ea20000300a00 */
[----:B------:R-:W-:Y:S02]  /*7f10*/  LEA.HI.X.SX32 R15, R7, R2, 0x1, P1 ;  /* 0x00000002070f7211 */ /* 0x000fe400008f0eff */
[C---:B----4-:R-:W-:Y:S01]  /*7f20*/  LEA R4, P2, R8.reuse, R0, 0x1 ;  /* 0x0000000008047211 */ /* 0x050fe200078408ff */
[----:B------:R0:W-:Y:S04]  /*7f30*/  STL [R1+0x7c], R3 ;  /* 0x00007c0301007387 */ /* 0x0001e80000100800 */
[----:B------:R3:W-:Y:S01]  /*7f40*/  STL.64 [R1+0x10c0], R14 ;  /* 0x0010c00e01007387 */ /* 0x0007e20000100a00 */
[----:B------:R-:W-:Y:S02]  /*7f50*/  LEA.HI.X.SX32 R5, R8, R2, 0x1, P2 ;  /* 0x0000000208057211 */ /* 0x000fe400010f0eff */
[----:B0-----:R-:W-:-:S02]  /*7f60*/  LEA R3, R11, R3, 0x1 ;  /* 0x000000030b037211 */ /* 0x001fc400078e08ff */
[C---:B---3--:R-:W-:Y:S01]  /*7f70*/  LEA R14, P0, R9.reuse, R0, 0x1 ;  /* 0x00000000090e7211 */ /* 0x048fe200078008ff */
[----:B------:R-:W-:Y:S01]  /*7f80*/  STL.64 [R1+0x10b8], R4 ;  /* 0x0010b80401007387 */ /* 0x000fe20000100a00 */
[----:B------:R-:W0:Y:S02]  /*7f90*/  LDC R11, c[0x0][0x3d8] ;  /* 0x0000f600ff0b7b82 */ /* 0x000e240000000800 */
[----:B------:R-:W-:Y:S01]  /*7fa0*/  LEA.HI.X.SX32 R15, R9, R2, 0x1, P0 ;  /* 0x00000002090f7211 */ /* 0x000fe200000f0eff */
[----:B------:R-:W-:Y:S04]  /*7fb0*/  STL [R1+0x6c], R3 ;  /* 0x00006c0301007387 */ /* 0x000fe80000100800 */
[----:B------:R3:W-:Y:S04]  /*7fc0*/  STL.64 [R1+0xf58], R14 ;  /* 0x000f580e01007387 */ /* 0x0007e80000100a00 */
[----:B---3--:R-:W3:Y:S01]  /*7fd0*/  LDL.LU.64 R14, [R1+0x1678] ;  /* 0x00167800010e7983 */ /* 0x008ee20000300a00 */
[----:B0-----:R-:W-:-:S02]  /*7fe0*/  IMAD R3, R11, 0x2, R3 ;  /* 0x000000020b037824 */ /* 0x001fc400078e0203 */
[----:B------:R-:W0:Y:S03]  /*7ff0*/  LDC R11, c[0x0][0x3d8] ;  /* 0x0000f600ff0b7b82 */ /* 0x000e260000000800 */
[----:B------:R0:W-:Y:S01]  /*8000*/  STL [R1+0x68], R3 ;  /* 0x0000680301007387 */ /* 0x0001e20000100800 */
[C---:B------:R-:W-:Y:S02]  /*8010*/  LEA R6, P1, R10.reuse, R0, 0x1 ;  /* 0x000000000a067211 */ /* 0x040fe400078208ff */
[----:B0-----:R-:W-:Y:S02]  /*8020*/  LEA R3, R11, R3, 0x1 ;  /* 0x000000030b037211 */ /* 0x001fe400078e08ff */
[----:B------:R-:W0:Y:S01]  /*8030*/  LDC R11, c[0x0][0x3d8] ;  /* 0x0000f600ff0b7b82 */ /* 0x000e220000000800 */
[----:B------:R-:W-:-:S05]  /*8040*/  LEA.HI.X.SX32 R7, R10, R2, 0x1, P1 ;  /* 0x000000020a077211 */ /* 0x000fca00008f0eff */
[----:B------:R-:W-:Y:S01]  /*8050*/  STL.64 [R1+0xf48], R6 ;  /* 0x000f480601007387 */ /* 0x000fe20000100a00 */
[----:B--2---:R-:W-:-:S04]  /*8060*/  LEA R4, P2, R12, R0, 0x1 ;  /* 0x000000000c047211 */ /* 0x004fc800078408ff */
[----:B------:R-:W-:-:S05]  /*8070*/  LEA.HI.X.SX32 R5, R12, R2, 0x1, P2 ;  /* 0x000000020c057211 */ /* 0x000fca00010f0eff */
[----:B------:R-:W-:Y:S04]  /*8080*/  STL.64 [R1+0xf38], R4 ;  /* 0x000f380401007387 */ /* 0x000fe80000100a00 */
[----:B------:R0:W-:Y:S02]  /*8090*/  STL [R1+0x54], R3 ;  /* 0x0000540301007387 */ /* 0x0001e40000100800 */
[----:B0-----:R-:W-:Y:S02]  /*80a0*/  IMAD R3, R11, 0x2, R3 ;  /* 0x000000020b037824 */ /* 0x001fe400078e0203 */
[----:B------:R-:W0:Y:S01]  /*80b0*/  LDC R11, c[0x0][0x3d8] ;  /* 0x0000f600ff0b7b82 */ /* 0x000e220000000800 */
[----:B---3--:R-:W-:-:S04]  /*80c0*/  LEA R4, P2, R15, R0, 0x1 ;  /* 0x000000000f047211 */ /* 0x008fc800078408ff */
[----:B------:R-:W-:Y:S02]  /*80d0*/  LEA.HI.X.SX32 R5, R15, R2, 0x1, P2 ;  /* 0x000000020f057211 */ /* 0x000fe400010f0eff */
[----:B------:R-:W-:-:S05]  /*80e0*/  MOV R15, R3 ;  /* 0x00000003000f7202 */ /* 0x000fca0000000f00 */
[----:B0-----:R-:W-:Y:S02]  /*80f0*/  IMAD R3, R11, 0x2, R15 ;  /* 0x000000020b037824 */ /* 0x001fe400078e020f */
[----:B------:R-:W0:Y:S01]  /*8100*/  LDC R11, c[0x0][0x3d8] ;  /* 0x0000f600ff0b7b82 */ /* 0x000e220000000800 */
[CC--:B------:R-:W-:Y:S02]  /*8110*/  LEA R8, P0, R13.reuse, R0.reuse, 0x1 ;  /* 0x000000000d087211 */ /* 0x0c0fe400078008ff */
[C---:B------:R-:W-:Y:S02]  /*8120*/  LEA R6, P1, R14.reuse, R0, 0x1 ;  /* 0x000000000e067211 */ /* 0x040fe400078208ff */
[-C--:B------:R-:W-:Y:S02]  /*8130*/  LEA.HI.X.SX32 R9, R13, R2.reuse, 0x1, P0 ;  /* 0x000000020d097211 */ /* 0x080fe400000f0eff */
[----:B------:R-:W-:-:S03]  /*8140*/  LEA.HI.X.SX32 R7, R14, R2, 0x1, P1 ;  /* 0x000000020e077211 */ /* 0x000fc600008f0eff */
[----:B------:R-:W-:Y:S04]  /*8150*/  STL.64 [R1+0xd98], R8 ;  /* 0x000d980801007387 */ /* 0x000fe80000100a00 */
[----:B------:R-:W-:Y:S04]  /*8160*/  STL.64 [R1+0xd90], R6 ;  /* 0x000d900601007387 */ /* 0x000fe80000100a00 */
[----:B------:R2:W-:Y:S04]  /*8170*/  STL.64 [R1+0xd88], R4 ;  /* 0x000d880401007387 */ /* 0x0005e80000100a00 */
[----:B------:R3:W-:Y:S01]  /*8180*/  STL [R1+0x44], R3 ;  /* 0x0000440301007387 */ /* 0x0007e20000100800 */
[----:B0-----:R-:W-:-:S03]  /*8190*/  LEA R11, R11, R3, 0x1 ;  /* 0x000000030b0b7211 */ /* 0x001fc600078e08ff */
[----:B--2---:R-:W2:Y:S04]  /*81a0*/  LDL.LU R4, [R1+0x4] ;  /* 0x0000040001047983 */ /* 0x004ea80000300800 */
[----:B---3--:R-:W3:Y:S01]  /*81b0*/  LDL.LU R3, [R1] ;  /* 0x0000000001037983 */ /* 0x008ee20000300800 */
[-C--:B------:R-:W-:Y:S01]  /*81c0*/  LEA R12, P0, R16, R0.reuse, 0x1 ;  /* 0x00000000100c7211 */ /* 0x080fe200078008ff */
[----:B------:R-:W-:Y:S01]  /*81d0*/  IMAD R5, R25, 0x2, R11 ;  /* 0x0000000219057824 */ /* 0x000fe200078e020b */
[-C--:B------:R-:W-:Y:S01]  /*81e0*/  LEA R8, P1, R17, R0.reuse, 0x1 ;  /* 0x0000000011087211 */ /* 0x080fe200078208ff */
[----:B------:R-:W0:Y:S01]  /*81f0*/  LDC R25, c[0x0][0x3d8] ;  /* 0x0000f600ff197b82 */ /* 0x000e220000000800 */
[----:B------:R-:W-:Y:S02]  /*8200*/  LEA R6, P2, R18, R0, 0x1 ;  /* 0x0000000012067211 */ /* 0x000fe400078408ff */
[----:B------:R-:W-:-:S02]  /*8210*/  LEA.HI.X.SX32 R13, R16, R2, 0x1, P0 ;  /* 0x00000002100d7211 */ /* 0x000fc400000f0eff */
[-C--:B------:R-:W-:Y:S02]  /*8220*/  LEA.HI.X.SX32 R9, R17, R2.reuse, 0x1, P1 ;  /* 0x0000000211097211 */ /* 0x080fe400008f0eff */
[----:B------:R-:W-:Y:S01]  /*8230*/  LEA.HI.X.SX32 R7, R18, R2, 0x1, P2 ;  /* 0x0000000212077211 */ /* 0x000fe200010f0eff */
[----:B------:R4:W-:Y:S04]  /*8240*/  STL.64 [R1+0xc28], R12 ;  /* 0x000c280c01007387 */ /* 0x0009e80000100a00 */
[----:B------:R-:W-:Y:S04]  /*8250*/  STL.64 [R1+0xc18], R8 ;  /* 0x000c180801007387 */ /* 0x000fe80000100a00 */
[----:B------:R0:W-:Y:S04]  /*8260*/  STL.64 [R1+0xc08], R6 ;  /* 0x000c080601007387 */ /* 0x0001e80000100a00 */
[----:B----4-:R-:W4:Y:S04]  /*8270*/  LDL.LU R12, [R1+0x10] ;  /* 0x00001000010c7983 */ /* 0x010f280000300800 */
[----:B------:R-:W4:Y:S01]  /*8280*/  LDL.LU R10, [R1+0xc] ;  /* 0x00000c00010a7983 */ /* 0x000f220000300800 */
[----:B0-----:R-:W-:-:S02]  /*8290*/  LEA R5, R25, R5, 0x1 ;  /* 0x0000000519057211 */ /* 0x001fc400078e08ff */
[-C--:B------:R-:W-:Y:S01]  /*82a0*/  LEA R16, P1, R20, R0.reuse, 0x1 ;  /* 0x0000000014107211 */ /* 0x080fe200078208ff */
[----:B------:R-:W0:Y:S01]  /*82b0*/  LDC R25, c[0x0][0x3d8] ;  /* 0x0000f600ff197b82 */ /* 0x000e220000000800 */
[----:B------:R-:W-:-:S04]  /*82c0*/  LEA R6, P0, R19, R0, 0x1 ;  /* 0x0000000013067211 */ /* 0x000fc800078008ff */
[----:B------:R-:W-:Y:S01]  /*82d0*/  LEA.HI.X.SX32 R7, R19, R2, 0x1, P0 ;  /* 0x0000000213077211 */ /* 0x000fe200000f0eff */
[----:B------:R-:W-:Y:S01]  /*82e0*/  STL [R1+0x38], R5 ;  /* 0x0000380501007387 */ /* 0x000fe20000100800 */
[CC--:B------:R-:W-:Y:S02]  /*82f0*/  LEA R8, P2, R21.reuse, R0.reuse, 0x1 ;  /* 0x0000000015087211 */ /* 0x0c0fe400078408ff */
[----:B------:R-:W-:Y:S01]  /*8300*/  LEA R18, P0, R28, R0, 0x1 ;  /* 0x000000001c127211 */ /* 0x000fe200078008ff */
[----:B------:R1:W-:Y:S01]  /*8310*/  STL.64 [R1+0xa68], R6 ;  /* 0x000a680601007387 */ /* 0x0003e20000100a00 */
[-C--:B------:R-:W-:Y:S02]  /*8320*/  LEA.HI.X.SX32 R17, R20, R2.reuse, 0x1, P1 ;  /* 0x0000000214117211 */ /* 0x080fe400008f0eff */
[-C--:B------:R-:W-:Y:S02]  /*8330*/  LEA.HI.X.SX32 R9, R21, R2.reuse, 0x1, P2 ;  /* 0x0000000215097211 */ /* 0x080fe400010f0eff */
[----:B------:R-:W-:Y:S01]  /*8340*/  LEA.HI.X.SX32 R19, R28, R2, 0x1, P0 ;  /* 0x000000021c137211 */ /* 0x000fe200000f0eff */
[----:B-1----:R-:W4:Y:S04]  /*8350*/  LDL.LU R6, [R1+0x8] ;  /* 0x0000080001067983 */ /* 0x002f280000300800 */
[----:B------:R-:W-:Y:S04]  /*8360*/  STL.64 [R1+0xa60], R16 ;  /* 0x000a601001007387 */ /* 0x000fe80000100a00 */
[----:B------:R1:W-:Y:S04]  /*8370*/  STL.64 [R1+0xa58], R8 ;  /* 0x000a580801007387 */ /* 0x0003e80000100a00 */
[----:B------:R-:W4:Y:S04]  /*8380*/  LDL.LU R14, [R1+0x1c] ;  /* 0x00001c00010e7983 */ /* 0x000f280000300800 */
[----:B------:R-:W-:Y:S04]  /*8390*/  STL.64 [R1+0xa40], R18 ;  /* 0x000a401201007387 */ /* 0x000fe80000100a00 */
[----:B------:R-:W4:Y:S01]  /*83a0*/  LDL.LU R13, [R1+0x18] ;  /* 0x00001800010d7983 */ /* 0x000f220000300800 */
[----:B0-----:R-:W-:Y:S01]  /*83b0*/  IMAD R25, R25, 0x2, R5 ;  /* 0x0000000219197824 */ /* 0x001fe200078e0205 */
[----:B------:R-:W-:-:S02]  /*83c0*/  MOV R5, R24 ;  /* 0x0000001800057202 */ /* 0x000fc40000000f00 */
[----:B------:R-:W0:Y:S01]  /*83d0*/  LDC R24, c[0x0][0x3d8] ;  /* 0x0000f600ff187b82 */ /* 0x000e220000000800 */
[CC--:B-1----:R-:W-:Y:S02]  /*83e0*/  LEA R8, P1, R27.reuse, R0.reuse, 0x1 ;  /* 0x000000001b087211 */ /* 0x0c2fe400078208ff */
[C---:B------:R-:W-:Y:S02]  /*83f0*/  LEA R16, P2, R26.reuse, R0, 0x1 ;  /* 0x000000001a107211 */ /* 0x040fe400078408ff */
[-C--:B------:R-:W-:Y:S02]  /*8400*/  LEA.HI.X.SX32 R9, R27, R2.reuse, 0x1, P1 ;  /* 0x000000021b097211 */ /* 0x080fe400008f0eff */
[----:B------:R-:W-:-:S03]  /*8410*/  LEA.HI.X.SX32 R17, R26, R2, 0x1, P2 ;  /* 0x000000021a117211 */ /* 0x000fc600010f0eff */
[----:B------:R1:W-:Y:S04]  /*8420*/  STL.64 [R1+0xa38], R8 ;  /* 0x000a380801007387 */ /* 0x0003e80000100a00 */
[----:B-1----:R-:W4:Y:S01]  /*8430*/  LDL.LU R8, [R1+0x14] ;  /* 0x0000140001087983 */ /* 0x002f220000300800 */
[----:B0-----:R-:W-:-:S05]  /*8440*/  IMAD R24, R24, 0x2, R25 ;  /* 0x0000000218187824 */ /* 0x001fca00078e0219 */
[----:B------:R-:W-:Y:S04]  /*8450*/  STL.64 [R1+0x1650], R24 ;  /* 0x0016501801007387 */ /* 0x000fe80000100a00 */
[----:B------:R0:W-:Y:S02]  /*8460*/  STL.64 [R1+0xa30], R16 ;  /* 0x000a301001007387 */ /* 0x0001e40000100a00 */
[----:B0-----:R-:W-:-:S04]  /*8470*/  LEA R16, P2, R29, R0, 0x1 ;  /* 0x000000001d107211 */ /* 0x001fc800078408ff */
[----:B------:R-:W-:Y:S01]  /*8480*/  LEA.HI.X.SX32 R17, R29, R2, 0x1, P2 ;  /* 0x000000021d117211 */ /* 0x000fe200010f0eff */
[----:B------:R-:W-:Y:S02]  /*8490*/  IMAD.MOV.U32 R7, RZ, RZ, R22 ;  /* 0x000000ffff077224 */ /* 0x000fe400078e0016 */
[----:B------:R-:W0:Y:S01]  /*84a0*/  LDC R22, c[0x0][0x3d8] ;  /* 0x0000f600ff167b82 */ /* 0x000e220000000800 */
[----:B------:R-:W-:-:S04]  /*84b0*/  LEA R23, R23, R24, 0x1 ;  /* 0x0000001817177211 */ /* 0x000fc800078e08ff */
[----:B0-----:R-:W-:Y:S02]  /*84c0*/  LEA R22, R22, R23, 0x1 ;  /* 0x0000001716167211 */ /* 0x001fe400078e08ff */
[CC--:B--2---:R-:W-:Y:S02]  /*84d0*/  LEA R20, P0, R4.reuse, R0.reuse, 0x1 ;  /* 0x0000000004147211 */ /* 0x0c4fe400078008ff */
[C---:B---3--:R-:W-:Y:S02]  /*84e0*/  LEA R18, P1, R3.reuse, R0, 0x1 ;  /* 0x0000000003127211 */ /* 0x048fe400078208ff */
[-C--:B------:R-:W-:Y:S02]  /*84f0*/  LEA.HI.X.SX32 R21, R4, R2.reuse, 0x1, P0 ;  /* 0x0000000204157211 */ /* 0x080fe400000f0eff */
[----:B------:R-:W-:Y:S01]  /*8500*/  LEA.HI.X.SX32 R19, R3, R2, 0x1, P1 ;  /* 0x0000000203137211 */ /* 0x000fe200008f0eff */
[----:B------:R-:W0:Y:S02]  /*8510*/  LDC R4, c[0x0][0x3d8] ;  /* 0x0000f600ff047b82 */ /* 0x000e240000000800 */
[----:B------:R-:W-:Y:S04]  /*8520*/  STL.64 [R1+0xa28], R20 ;  /* 0x000a281401007387 */ /* 0x000fe80000100a00 */
[----:B------:R1:W-:Y:S02]  /*8530*/  STL.64 [R1+0xa18], R16 ;  /* 0x000a181001007387 */ /* 0x0003e40000100a00 */
[----:B------:R-:W2:Y:S02]  /*8540*/  LDC R3, c[0x0][0x3d8] ;  /* 0x0000f600ff037b82 */ /* 0x000ea40000000800 */
[----:B------:R4:W-:Y:S04]  /*8550*/  STL.64 [R1+0xa20], R18 ;  /* 0x000a201201007387 */ /* 0x0009e80000100a00 */
[----:B-1----:R-:W3:Y:S04]  /*8560*/  LDL.LU R17, [R1+0x28] ;  /* 0x0000280001117983 */ /* 0x002ee80000300800 */
[----:B------:R-:W3:Y:S01]  /*8570*/  LDL.LU R9, [R1+0x24] ;  /* 0x0000240001097983 */ /* 0x000ee20000300800 */
[----:B----4-:R-:W-:-:S02]  /*8580*/  LEA R18, P1, R10, R0, 0x1 ;  /* 0x000000000a127211 */ /* 0x010fc400078208ff */
[----:B------:R-:W-:Y:S01]  /*8590*/  LEA R24, P0, R12, R0, 0x1 ;  /* 0x000000000c187211 */ /* 0x000fe200078008ff */
[----:B------:R-:W4:Y:S01]  /*85a0*/  LDL.LU R16, [R1+0x20] ;  /* 0x0000200001107983 */ /* 0x000f220000300800 */
[-C--:B------:R-:W-:Y:S01]  /*85b0*/  LEA.HI.X.SX32 R19, R10, R2.reuse, 0x1, P1 ;  /* 0x000000020a137211 */ /* 0x080fe200008f0eff */
[----:B------:R-:W-:Y:S02]  /*85c0*/  IMAD.MOV.U32 R10, RZ, RZ, R5 ;  /* 0x000000ffff0a7224 */ /* 0x000fe400078e0005 */
[----:B------:R-:W1:Y:S01]  /*85d0*/  LDC R5, c[0x0][0x3d8] ;  /* 0x0000f600ff057b82 */ /* 0x000e620000000800 */
[----:B--2---:R-:W-:Y:S01]  /*85e0*/  IMAD R3, R3, 0x2, R22 ;  /* 0x0000000203037824 */ /* 0x004fe200078e0216 */
[----:B------:R-:W-:Y:S01]  /*85f0*/  LEA.HI.X.SX32 R25, R12, R2, 0x1, P0 ;  /* 0x000000020c197211 */ /* 0x000fe200000f0eff */
[----:B------:R-:W-:Y:S04]  /*8600*/  STL.64 [R1+0x1640], R22 ;  /* 0x0016401601007387 */ /* 0x000fe80000100a00 */
[----:B------:R-:W-:Y:S01]  /*8610*/  STL [R1+0x1668], R3 ;  /* 0x0016680301007387 */ /* 0x000fe20000100800 */
[----:B0-----:R-:W-:-:S03]  /*8620*/  LEA R4, R4, R3, 0x1 ;  /* 0x0000000304047211 */ /* 0x001fc600078e08ff */
[----:B------:R-:W2:Y:S01]  /*8630*/  LDL.LU R12, [R1+0x34] ;  /* 0x00003400010c7983 */ /* 0x000ea20000300800 */
[----:B------:R-:W-:-:S03]  /*8640*/  LEA R20, P2, R6, R0, 0x1 ;  /* 0x0000000006147211 */ /* 0x000fc600078408ff */
[----:B------:R0:W-:Y:S01]  /*8650*/  STL.64 [R1+0xa10], R24 ;  /* 0x000a101801007387 */ /* 0x0001e20000100a00 */
[----:B------:R-:W-:-:S03]  /*8660*/  LEA.HI.X.SX32 R21, R6, R2, 0x1, P2 ;  /* 0x0000000206157211 */ /* 0x000fc600010f0eff */
[----:B------:R0:W-:Y:S01]  /*8670*/  STL.64 [R1+0xa08], R18 ;  /* 0x000a081201007387 */ /* 0x0001e20000100a00 */
[----:B-1----:R-:W-:Y:S01]  /*8680*/  LEA R5, R5, R4, 0x1 ;  /* 0x0000000405057211 */ /* 0x002fe200078e08ff */
[----:B------:R-:W1:Y:S02]  /*8690*/  LDC R6, c[0x0][0x3d8] ;  /* 0x0000f600ff067b82 */ /* 0x000e640000000800 */
[----:B------:R-:W2:Y:S01]  /*86a0*/  LDL.LU R27, [R1+0x30] ;  /* 0x00003000011b7983 */ /* 0x000ea20000300800 */
[----:B0-----:R-:W-:-:S03]  /*86b0*/  LEA R24, P0, R14, R0, 0x1 ;  /* 0x000000000e187211 */ /* 0x001fc600078008ff */
[----:B------:R-:W2:Y:S04]  /*86c0*/  LDL.LU R18, [R1+0x2c] ;  /* 0x00002c0001127983 */ /* 0x000ea80000300800 */
[----:B------:R0:W-:Y:S01]  /*86d0*/  STL.64 [R1+0xa00], R20 ;  /* 0x000a001401007387 */ /* 0x0001e20000100a00 */
[----:B------:R-:W-:-:S03]  /*86e0*/  LEA.HI.X.SX32 R25, R14, R2, 0x1, P0 ;  /* 0x000000020e197211 */ /* 0x000fc600000f0eff */
[----:B------:R-:W-:Y:S04]  /*86f0*/  STL.64 [R1+0x1658], R4 ;  /* 0x0016580401007387 */ /* 0x000fe80000100a00 */
[----:B------:R-:W2:Y:S01]  /*8700*/  LDL.LU R28, [R1+0x50] ;  /* 0x00005000011c7983 */ /* 0x000ea20000300800 */
[----:B0-----:R-:W-:-:S04]  /*8710*/  LEA R20, P1, R13, R0, 0x1 ;  /* 0x000000000d147211 */ /* 0x001fc800078208ff */
[----:B------:R-:W-:Y:S01]  /*8720*/  LEA.HI.X.SX32 R21, R13, R2, 0x1, P1 ;  /* 0x000000020d157211 */ /* 0x000fe200008f0eff */
[----:B------:R-:W-:Y:S04]  /*8730*/  STL.64 [R1+0x9f8], R24 ;  /* 0x0009f81801007387 */ /* 0x000fe80000100a00 */
[----:B------:R0:W-:Y:S04]  /*8740*/  STL.64 [R1+0x9f0], R20 ;  /* 0x0009f01401007387 */ /* 0x0001e80000100a00 */
[----:B------:R-:W2:Y:S04]  /*8750*/  LDL.LU R14, [R1+0x4c] ;  /* 0x00004c00010e7983 */ /* 0x000ea80000300800 */
[----:B0-----:R-:W2:Y:S01]  /*8760*/  LDL.LU R20, [R1+0x48] ;  /* 0x0000480001147983 */ /* 0x001ea20000300800 */
[----:B------:R-:W-:-:S02]  /*8770*/  MOV R13, R7 ;  /* 0x00000007000d7202 */ /* 0x000fc40000000f00 */
[----:B------:R-:W0:Y:S01]  /*8780*/  LDC R7, c[0x0][0x3d8] ;  /* 0x0000f600ff077b82 */ /* 0x000e220000000800 */
[----:B------:R-:W-:Y:S01]  /*8790*/  LEA R22, P2, R8, R0, 0x1 ;  /* 0x0000000008167211 */ /* 0x000fe200078408ff */
[----:B-1----:R-:W-:-:S03]  /*87a0*/  IMAD R6, R6, 0x2, R5 ;  /* 0x0000000206067824 */ /* 0x002fc600078e0205 */
[----:B------:R-:W-:-:S03]  /*87b0*/  LEA.HI.X.SX32 R23, R8, R2, 0x1, P2 ;  /* 0x0000000208177211 */ /* 0x000fc600010f0eff */
[----:B------:R-:W1:Y:S02]  /*87c0*/  LDC R8, c[0x0][0x3d8] ;  /* 0x0000f600ff087b82 */ /* 0x000e640000000800 */
[----:B------:R0:W-:Y:S02]  /*87d0*/  STL.64 [R1+0x9e8], R22 ;  /* 0x0009e81601007387 */ /* 0x0001e40000100a00 */
[----:B0-----:R-:W-:-:S05]  /*87e0*/  IMAD R7, R7, 0x2, R6 ;  /* 0x0000000207077824 */ /* 0x001fca00078e0206 */
[----:B------:R-:W-:Y:S04]  /*87f0*/  STL.64 [R1+0x1660], R6 ;  /* 0x0016600601007387 */ /* 0x000fe80000100a00 */
[----:B------:R-:W2:Y:S01]  /*8800*/  LDL.LU R21, [R1+0x60] ;  /* 0x0000600001157983 */ /* 0x000ea20000300800 */
[----:B-1----:R-:W-:Y:S02]  /*8810*/  LEA R8, R8, R7, 0x1 ;  /* 0x0000000708087211 */ /* 0x002fe400078e08ff */
[-C--:B---3--:R-:W-:Y:S02]  /*8820*/  LEA R24, P0, R17, R0.reuse, 0x1 ;  /* 0x0000000011187211 */ /* 0x088fe400078008ff */
[----:B------:R-:W-:Y:S02]  /*8830*/  LEA R22, P1, R9, R0, 0x1 ;  /* 0x0000000009167211 */ /* 0x000fe400078208ff */
[----:B------:R-:W-:-:S02]  /*8840*/  LEA.HI.X.SX32 R25, R17, R2, 0x1, P0 ;  /* 0x0000000211197211 */ /* 0x000fc400000f0eff */
[----:B------:R-:W-:Y:S02]  /*8850*/  LEA.HI.X.SX32 R23, R9, R2, 0x1, P1 ;  /* 0x0000000209177211 */ /* 0x000fe400008f0eff */
[----:B------:R-:W0:Y:S01]  /*8860*/  LDC R9, c[0x0][0x3d8] ;  /* 0x0000f600ff097b82 */ /* 0x000e220000000800 */
[----:B------:R-:W-:Y:S04]  /*8870*/  STL.64 [R1+0x9e0], R24 ;  /* 0x0009e01801007387 */ /* 0x000fe80000100a00 */
[----:B------:R-:W3:Y:S04]  /*8880*/  LDL.LU R26, [R1+0x5c] ;  /* 0x00005c00011a7983 */ /* 0x000ee80000300800 */
[----:B------:R2:W-:Y:S04]  /*8890*/  STL.64 [R1+0x9d8], R22 ;  /* 0x0009d81601007387 */ /* 0x0005e80000100a00 */
[----:B------:R-:W3:Y:S01]  /*88a0*/  LDL.LU R17, [R1+0x58] ;  /* 0x0000580001117983 */ /* 0x000ee20000300800 */
[----:B----4-:R-:W-:-:S04]  /*88b0*/  LEA R4, P2, R16, R0, 0x1 ;  /* 0x0000000010047211 */ /* 0x010fc800078408ff */
[----:B------:R-:W-:Y:S01]  /*88c0*/  LEA.HI.X.SX32 R5, R16, R2, 0x1, P2 ;  /* 0x0000000210057211 */ /* 0x000fe200010f0eff */
[----:B0-----:R-:W-:-:S04]  /*88d0*/  IMAD R9, R9, 0x2, R8 ;  /* 0x0000000209097824 */ /* 0x001fc800078e0208 */
[----:B------:R0:W-:Y:S01]  /*88e0*/  STL.64 [R1+0x9d0], R4 ;  /* 0x0009d00401007387 */ /* 0x0001e20000100a00 */
[----:B--2---:R-:W-:-:S03]  /*88f0*/  LEA R22, P0, R12, R0, 0x1 ;  /* 0x000000000c167211 */ /* 0x004fc600078008ff */
[----:B------:R1:W-:Y:S01]  /*8900*/  STL.64 [R1+0x1670], R8 ;  /* 0x0016700801007387 */ /* 0x0003e20000100a00 */
[----:B------:R-:W-:Y:S02]  /*8910*/  MOV R16, R10 ;  /* 0x0000000a00107202 */ /* 0x000fe40000000f00 */
[C---:B------:R-:W-:Y:S01]  /*8920*/  LEA R6, P1, R27.reuse, R0, 0x1 ;  /* 0x000000001b067211 */ /* 0x040fe200078208ff */
[----:B------:R-:W2:Y:S01]  /*8930*/  LDL.LU R29, [R1+0x78] ;  /* 0x00007800011d7983 */ /* 0x000ea20000300800 */
[----:B------:R-:W4:Y:S03]  /*8940*/  LDC R10, c[0x0][0x3d8] ;  /* 0x0000f600ff0a7b82 */ /* 0x000f260000000800 */
[----:B------:R-:W2:Y:S01]  /*8950*/  LDL.LU R24, [R1+0x74] ;  /* 0x0000740001187983 */ /* 0x000ea20000300800 */
[----:B------:R-:W-:Y:S02]  /*8960*/  LEA.HI.X.SX32 R23, R12, R2, 0x1, P0 ;  /* 0x000000020c177211 */ /* 0x000fe400000f0eff */
[C---:B0-----:R-:W-:Y:S01]  /*8970*/  LEA R4, P2, R18.reuse, R0, 0x1 ;  /* 0x0000000012047211 */ /* 0x041fe200078408ff */
[----:B------:R-:W2:Y:S01]  /*8980*/  LDL.LU R19, [R1+0x70] ;  /* 0x0000700001137983 */ /* 0x000ea20000300800 */
[-C--:B------:R-:W-:Y:S01]  /*8990*/  LEA.HI.X.SX32 R7, R27, R2.reuse, 0x1, P1 ;  /* 0x000000021b077211 */ /* 0x080fe200008f0eff */
[----:B------:R-:W0:Y:S01]  /*89a0*/  LDC R12, c[0x0][0x3d8] ;  /* 0x0000f600ff0c7b82 */ /* 0x000e220000000800 */
[----:B------:R-:W-:Y:S01]  /*89b0*/  LEA.HI.X.SX32 R5, R18, R2, 0x1, P2 ;  /* 0x0000000212057211 */ /* 0x000fe200010f0eff */
[----:B------:R-:W-:Y:S01]  /*89c0*/  STL.64 [R1+0x9c8], R22 ;  /* 0x0009c81601007387 */ /* 0x000fe20000100a00 */
[----:B------:R-:W-:-:S03]  /*89d0*/  MOV R18, R13 ;  /* 0x0000000d00127202 */ /* 0x000fc60000000f00 */
[----:B------:R1:W-:Y:S02]  /*89e0*/  STL.64 [R1+0x9c0], R6 ;  /* 0x0009c00601007387 */ /* 0x0003e40000100a00 */
[----:B------:R-:W0:Y:S01]  /*89f0*/  LDC R13, c[0x0][0x3d8] ;  /* 0x0000f600ff0d7b82 */ /* 0x000e220000000800 */
[-C--:B-1----:R-:W-:Y:S02]  /*8a00*/  LEA R8, P0, R28, R0.reuse, 0x1 ;  /* 0x000000001c087211 */ /* 0x082fe400078008ff */
[----:B------:R-:W-:-:S04]  /*8a10*/  LEA R6, P1, R14, R0, 0x1 ;  /* 0x000000000e067211 */ /* 0x000fc800078208ff */
[-C--:B------:R-:W-:Y:S02]  /*8a20*/  LEA.HI.X.SX32 R7, R14, R2.reuse, 0x1, P1 ;  /* 0x000000020e077211 */ /* 0x080fe400008f0eff */
[----:B------:R-:W1:Y:S01]  /*8a30*/  LDC R14, c[0x0][0x3d8] ;  /* 0x0000f600ff0e7b82 */ /* 0x000e620000000800 */
[----:B----4-:R-:W-:Y:S01]  /*8a40*/  IMAD R10, R10, 0x2, R9 ;  /* 0x000000020a0a7824 */ /* 0x010fe200078e0209 */
[----:B------:R4:W-:Y:S01]  /*8a50*/  STL.64 [R1+0x9b8], R4 ;  /* 0x0009b80401007387 */ /* 0x0009e20000100a00 */
[----:B------:R-:W-:Y:S02]  /*8a60*/  LEA.HI.X.SX32 R9, R28, R2, 0x1, P0 ;  /* 0x000000021c097211 */ /* 0x000fe400000f0eff */
[----:B0-----:R-:W-:-:S03]  /*8a70*/  IMAD R12, R12, 0x2, R10 ;  /* 0x000000020c0c7824 */ /* 0x001fc600078e020a */
[----:B------:R-:W-:Y:S01]  /*8a80*/  STL.64 [R1+0x9b0], R8 ;  /* 0x0009b00801007387 */ /* 0x000fe20000100a00 */
[C---:B----4-:R-:W-:Y:S02]  /*8a90*/  LEA R4, P2, R20.reuse, R0, 0x1 ;  /* 0x0000000014047211 */ /* 0x050fe400078408ff */
[----:B------:R-:W-:Y:S02]  /*8aa0*/  LEA R13, R13, R12, 0x1 ;  /* 0x0000000c0d0d7211 */ /* 0x000fe400078e08ff */
[----:B------:R-:W-:Y:S02]  /*8ab0*/  LEA.HI.X.SX32 R5, R20, R2, 0x1, P2 ;  /* 0x0000000214057211 */ /* 0x000fe400010f0eff */
[----:B------:R-:W4:Y:S04]  /*8ac0*/  LDL.LU R20, [R1+0x8c] ;  /* 0x00008c0001147983 */ /* 0x000f280000300800 */
[----:B------:R-:W-:Y:S01]  /*8ad0*/  STL.64 [R1+0x9a8], R6 ;  /* 0x0009a80601007387 */ /* 0x000fe20000100a00 */
[----:B-1----:R-:W-:-:S03]  /*8ae0*/  IMAD R14, R14, 0x2, R13 ;  /* 0x000000020e0e7824 */ /* 0x002fc600078e020d */
[----:B------:R-:W4:Y:S04]  /*8af0*/  LDL.LU R28, [R1+0x88] ;  /* 0x00008800011c7983 */ /* 0x000f280000300800 */
[----:B------:R-:W-:Y:S04]  /*8b00*/  STL.64 [R1+0x9a0], R4 ;  /* 0x0009a00401007387 */ /* 0x000fe80000100a00 */
[----:B------:R0:W-:Y:S04]  /*8b10*/  STL.64 [R1+0x1638], R12 ;  /* 0x0016380c01007387 */ /* 0x0001e80000100a00 */
[----:B0-----:R-:W4:Y:S01]  /*8b20*/  LDL.LU R13, [R1+0x90] ;  /* 0x00009000010d7983 */ /* 0x001f220000300800 */
[----:B------:R-:W-:-:S02]  /*8b30*/  MOV R23, R15 ;  /* 0x0000000f00177202 */ /* 0x000fc40000000f00 */
[----:B------:R-:W0:Y:S01]  /*8b40*/  LDC R15, c[0x0][0x3d8] ;  /* 0x0000f600ff0f7b82 */ /* 0x000e220000000800 */
[C---:B------:R-:W-:Y:S01]  /*8b50*/  LEA R8, P0, R21.reuse, R0, 0x1 ;  /* 0x0000000015087211 */ /* 0x040fe200078008ff */
[----:B------:R-:W4:Y:S03]  /*8b60*/  LDL.LU R3, [R1+0x98] ;  /* 0x0000980001037983 */ /* 0x000f260000300800 */
[----:B------:R-:W-:-:S05]  /*8b70*/  LEA.HI.X.SX32 R9, R21, R2, 0x1, P0 ;  /* 0x0000000215097211 */ /* 0x000fca00000f0eff */
[----:B------:R2:W-:Y:S04]  /*8b80*/  STL.64 [R1+0x998], R8 ;  /* 0x0009980801007387 */ /* 0x0005e80000100a00 */
[----:B------:R-:W4:Y:S01]  /*8b90*/  LDL.LU R27, [R1+0x84] ;  /* 0x00008400011b7983 */ /* 0x000f220000300800 */
[----:B0-----:R-:W-:-:S05]  /*8ba0*/  IMAD R15, R15, 0x2, R14 ;  /* 0x000000020f0f7824 */ /* 0x001fca00078e020e */
[----:B------:R-:W-:Y:S01]  /*8bb0*/  STL.64 [R1+0x1630], R14 ;  /* 0x0016300e01007387 */ /* 0x000fe20000100a00 */
[----:B---3--:R-:W-:-:S04]  /*8bc0*/  LEA R6, P1, R26, R0, 0x1 ;  /* 0x000000001a067211 */ /* 0x008fc800078208ff */
[----:B------:R-:W-:Y:S02]  /*8bd0*/  LEA.HI.X.SX32 R7, R26, R2, 0x1, P1 ;  /* 0x000000021a077211 */ /* 0x000fe400008f0eff */
[----:B------:R-:W-:-:S04]  /*8be0*/  LEA R4, P2, R17, R0, 0x1 ;  /* 0x0000000011047211 */ /* 0x000fc800078408ff */
[----:B------:R-:W-:Y:S01]  /*8bf0*/  LEA.HI.X.SX32 R5, R17, R2, 0x1, P2 ;  /* 0x0000000211057211 */ /* 0x000fe200010f0eff */
[----:B------:R0:W-:Y:S01]  /*8c00*/  STL.64 [R1+0x990], R6 ;  /* 0x0009900601007387 */ /* 0x0001e20000100a00 */
[----:B------:R-:W-:Y:S01]  /*8c10*/  MOV R21, R16 ;  /* 0x0000001000157202 */ /* 0x000fe20000000f00 */
[----:B------:R-:W1:Y:S02]  /*8c20*/  LDC R17, c[0x0][0x3d8] ;  /* 0x0000f600ff117b82 */ /* 0x000e640000000800 */
[----:B------:R3:W-:Y:S04]  /*8c30*/  STL.64 [R1+0x988], R4 ;  /* 0x0009880401007387 */ /* 0x0007e80000100a00 */
[----:B------:R-:W4:Y:S02]  /*8c40*/  LDL.LU R12, [R1+0x80] ;  /* 0x00008000010c7983 */ /* 0x000f240000300800 */
[----:B------:R-:W1:Y:S02]  /*8c50*/  LDC R16, c[0x0][0x3d8] ;  /* 0x0000f600ff107b82 */ /* 0x000e640000000800 */
[----:B------:R-:W4:Y:S01]  /*8c60*/  LDL.LU R25, [R1+0x7c] ;  /* 0x00007c0001197983 */ /* 0x000f220000300800 */
[----:B--2---:R-:W-:-:S02]  /*8c70*/  LEA R8, P0, R29, R0, 0x1 ;  /* 0x000000001d087211 */ /* 0x004fc400078008ff */
[C---:B0-----:R-:W-:Y:S02]  /*8c80*/  LEA R6, P1, R24.reuse, R0, 0x1 ;  /* 0x0000000018067211 */ /* 0x041fe400078208ff */
[-C--:B------:R-:W-:Y:S02]  /*8c90*/  LEA.HI.X.SX32 R9, R29, R2.reuse, 0x1, P0 ;  /* 0x000000021d097211 */ /* 0x080fe400000f0eff */
[----:B------:R-:W-:-:S03]  /*8ca0*/  LEA.HI.X.SX32 R7, R24, R2, 0x1, P1 ;  /* 0x0000000218077211 */ /* 0x000fc600008f0eff */
[----:B------:R4:W-:Y:S04]  /*8cb0*/  STL.64 [R1+0x980], R8 ;  /* 0x0009800801007387 */ /* 0x0009e80000100a00 */
[----:B------:R-:W2:Y:S04]  /*8cc0*/  LDL.LU R22, [R1+0x6c] ;  /* 0x00006c0001167983 */ /* 0x000ea80000300800 */
[----:B------:R-:W-:Y:S04]  /*8cd0*/  STL.64 [R1+0x978], R6 ;  /* 0x0009780601007387 */ /* 0x000fe80000100a00 */
[----:B------:R-:W2:Y:S01]  /*8ce0*/  LDL.LU R29, [R1+0x68] ;  /* 0x00006800011d7983 */ /* 0x000ea20000300800 */
[----:B---3--:R-:W-:-:S04]  /*8cf0*/  LEA R4, P2, R19, R0, 0x1 ;  /* 0x0000000013047211 */ /* 0x008fc800078408ff */
[----:B------:R-:W-:Y:S01]  /*8d00*/  LEA.HI.X.SX32 R5, R19, R2, 0x1, P2 ;  /* 0x0000000213057211 */ /* 0x000fe200010f0eff */
[----:B------:R-:W-:Y:S01]  /*8d10*/  IMAD.MOV.U32 R26, RZ, RZ, R18 ;  /* 0x000000ffff1a7224 */ /* 0x000fe200078e0012 */
[----:B------:R-:W0:Y:S03]  /*8d20*/  LDC R19, c[0x0][0x3d8] ;  /* 0x0000f600ff137b82 */ /* 0x000e260000000800 */
[----:B------:R3:W-:Y:S04]  /*8d30*/  STL.64 [R1+0x970], R4 ;  /* 0x0009700401007387 */ /* 0x0007e80000100a00 */
[----:B------:R-:W2:Y:S01]  /*8d40*/  LDL.LU R24, [R1+0x54] ;  /* 0x0000540001187983 */ /* 0x000ea20000300800 */
[----:B------:R-:W0:Y:S01]  /*8d50*/  LDC R18, c[0x0][0x3d8] ;  /* 0x0000f600ff127b82 */ /* 0x000e220000000800 */
[----:B----4-:R-:W-:-:S04]  /*8d60*/  LEA R8, P0, R13, R0, 0x1 ;  /* 0x000000000d087211 */ /* 0x010fc800078008ff */
[----:B------:R-:W-:-:S05]  /*8d70*/  LEA.HI.X.SX32 R9, R13, R2, 0x1, P0 ;  /* 0x000000020d097211 */ /* 0x000fca00000f0eff */
[----:B------:R4:W-:Y:S04]  /*8d80*/  STL.64 [R1+0x968], R8 ;  /* 0x0009680801007387 */ /* 0x0009e80000100a00 */
[----:B------:R-:W2:Y:S01]  /*8d90*/  LDL.LU R14, [R1+0x44] ;  /* 0x00004400010e7983 */ /* 0x000ea20000300800 */
[----:B---3--:R-:W-:-:S04]  /*8da0*/  LEA R4, P2, R28, R0, 0x1 ;  /* 0x000000001c047211 */ /* 0x008fc800078408ff */
[----:B------:R-:W-:Y:S02]  /*8db0*/  LEA.HI.X.SX32 R5, R28, R2, 0x1, P2 ;  /* 0x000000021c057211 */ /* 0x000fe400010f0eff */
[----:B------:R-:W3:Y:S01]  /*8dc0*/  LDC R28, c[0x0][0x3d8] ;  /* 0x0000f600ff1c7b82 */ /* 0x000ee20000000800 */
[----:B------:R-:W-:-:S04]  /*8dd0*/  LEA R6, P1, R20, R0, 0x1 ;  /* 0x0000000014067211 */ /* 0x000fc800078208ff */
[----:B------:R-:W-:-:S03]  /*8de0*/  LEA.HI.X.SX32 R7, R20, R2, 0x1, P1 ;  /* 0x0000000214077211 */ /* 0x000fc600008f0eff */
[----:B------:R-:W4:Y:S02]  /*8df0*/  LDC R20, c[0x0][0x3d8] ;  /* 0x0000f600ff147b82 */ /* 0x000f240000000800 */
[----:B----4-:R-:W-:Y:S01]  /*8e00*/  LEA R8, P0, R21, R0, 0x1 ;  /* 0x0000000015087211 */ /* 0x010fe200078008ff */
[----:B------:R-:W-:Y:S02]  /*8e10*/  IMAD.MOV.U32 R9, RZ, RZ, R21 ;  /* 0x000000ffff097224 */ /* 0x000fe400078e0015 */
[----:B-1----:R-:W-:-:S03]  /*8e20*/  IMAD R16, R16, 0x2, R15 ;  /* 0x0000000210107824 */ /* 0x002fc600078e020f */
[----:B------:R-:W1:Y:S02]  /*8e30*/  LDC R21, c[0x0][0x3d8] ;  /* 0x0000f600ff157b82 */ /* 0x000e640000000800 */
[----:B------:R-:W-:Y:S02]  /*8e40*/  LEA R17, R17, R16, 0x1 ;  /* 0x0000001011117211 */ /* 0x000fe400078e08ff */
[----:B---3--:R-:W-:-:S04]  /*8e50*/  LEA R28, R28, R11, 0x1 ;  /* 0x0000000b1c1c7211 */ /* 0x008fc800078e08ff */
[----:B------:R-:W-:Y:S02]  /*8e60*/  MOV R15, R28 ;  /* 0x0000001c000f7202 */ /* 0x000fe40000000f00 */
[----:B------:R-:W3:Y:S01]  /*8e70*/  LDC R28, c[0x0][0x3d8] ;  /* 0x0000f600ff1c7b82 */ /* 0x000ee20000000800 */
[----:B0-----:R-:W-:-:S05]  /*8e80*/  LEA R18, R18, R17, 0x1 ;  /* 0x0000001112127211 */ /* 0x001fca00078e08ff */
[----:B------:R-:W-:Y:S01]  /*8e90*/  IMAD R19, R19, 0x2, R18 ;  /* 0x0000000213137824 */ /* 0x000fe200078e0212 */
[----:B------:R0:W-:Y:S01]  /*8ea0*/  STL.64 [R1+0x960], R6 ;  /* 0x0009600601007387 */ /* 0x0001e20000100a00 */
[----:B------:R-:W-:-:S03]  /*8eb0*/  LEA.HI.X.SX32 R9, R9, R2, 0x1, P0 ;  /* 0x0000000209097211 */ /* 0x000fc600000f0eff */
[----:B------:R-:W-:Y:S01]  /*8ec0*/  LEA R20, R20, R19, 0x1 ;  /* 0x0000001314147211 */ /* 0x000fe200078e08ff */
[----:B------:R4:W-:Y:S04]  /*8ed0*/  STL.64 [R1+0x958], R4 ;  /* 0x0009580401007387 */ /* 0x0009e80000100a00 */
[----:B-1----:R-:W-:Y:S01]  /*8ee0*/  IMAD R21, R21, 0x2, R20 ;  /* 0x0000000215157824 */ /* 0x002fe200078e0214 */
[----:B------:R-:W2:Y:S01]  /*8ef0*/  LDL.LU R13, [R1+0x38] ;  /* 0x00003800010d7983 */ /* 0x000ea20000300800 */
[-C--:B0-----:R-:W-:Y:S02]  /*8f00*/  LEA R6, P1, R3, R0.reuse, 0x1 ;  /* 0x0000000003067211 */ /* 0x081fe400078208ff */
[----:B----4-:R-:W-:Y:S01]  /*8f10*/  LEA R4, P2, R27, R0, 0x1 ;  /* 0x000000001b047211 */ /* 0x010fe200078408ff */
[----:B------:R0:W-:Y:S01]  /*8f20*/  STL.64 [R1+0x950], R8 ;  /* 0x0009500801007387 */ /* 0x0001e20000100a00 */
[----:B------:R-:W-:-:S02]  /*8f30*/  LEA.HI.X.SX32 R7, R3, R2, 0x1, P1 ;  /* 0x0000000203077211 */ /* 0x000fc400008f0eff */
[----:B------:R-:W-:Y:S02]  /*8f40*/  LEA.HI.X.SX32 R5, R27, R2, 0x1, P2 ;  /* 0x000000021b057211 */ /* 0x000fe400010f0eff */
[----:B------:R-:W1:Y:S01]  /*8f50*/  LDC R27, c[0x0][0x3d8] ;  /* 0x0000f600ff1b7b82 */ /* 0x000e620000000800 */
[----:B---3--:R-:W-:Y:S01]  /*8f60*/  IMAD R28, R28, 0x2, R21 ;  /* 0x000000021c1c7824 */ /* 0x008fe200078e0215 */
[----:B0-----:R-:W3:Y:S04]  /*8f70*/  LDL.LU.64 R8, [R1+0x1670] ;  /* 0x0016700001087983 */ /* 0x001ee80000300a00 */
[----:B------:R-:W4:Y:S04]  /*8f80*/  LDL.LU R3, [R1+0x1668] ;  /* 0x0016680001037983 */ /* 0x000f280000300800 */
[----:B------:R0:W-:Y:S04]  /*8f90*/  STL.64 [R1+0x1628], R20 ;  /* 0x0016281401007387 */ /* 0x0001e80000100a00 */
[----:B------:R-:W-:Y:S04]  /*8fa0*/  STL.64 [R1+0x948], R6 ;  /* 0x0009480601007387 */ /* 0x000fe80000100a00 */
[----:B------:R1:W-:Y:S01]  /*8fb0*/  STL.64 [R1+0x940], R4 ;  /* 0x0009400401007387 */ /* 0x0003e20000100a00 */
[----:B0-----:R-:W-:-:S02]  /*8fc0*/  LEA R20, P0, R26, R0, 0x1 ;  /* 0x000000001a147211 */ /* 0x001fc400078008ff */
[----:B------:R-:W-:Y:S02]  /*8fd0*/  MOV R21, R26 ;  /* 0x0000001a00157202 */ /* 0x000fe40000000f00 */
[----:B------:R-:W0:Y:S01]  /*8fe0*/  LDC R26, c[0x0][0x3d8] ;  /* 0x0000f600ff1a7b82 */ /* 0x000e220000000800 */
[----:B-1----:R-:W-:Y:S01]  /*8ff0*/  IMAD R27, R27, 0x2, R28 ;  /* 0x000000021b1b7824 */ /* 0x002fe200078e021c */
[----:B------:R-:W-:-:S05]  /*9000*/  LEA.HI.X.SX32 R21, R21, R2, 0x1, P0 ;  /* 0x0000000215157211 */ /* 0x000fca00000f0eff */
[----:B------:R-:W-:Y:S01]  /*9010*/  STL.64 [R1+0x938], R20 ;  /* 0x0009381401007387 */ /* 0x000fe20000100a00 */
[----:B0-----:R-:W-:Y:S02]  /*9020*/  LEA R26, R26, R27, 0x1 ;  /* 0x0000001b1a1a7211 */ /* 0x001fe400078e08ff */
[----:B------:R-:W-:-:S04]  /*9030*/  LEA R4, P2, R25, R0, 0x1 ;  /* 0x0000000019047211 */ /* 0x000fc800078408ff */
[----:B------:R-:W-:Y:S02]  /*9040*/  LEA.HI.X.SX32 R5, R25, R2, 0x1, P2 ;  /* 0x0000000219057211 */ /* 0x000fe400010f0eff */
[----:B------:R-:W0:Y:S01]  /*9050*/  LDC R25, c[0x0][0x3d8] ;  /* 0x0000f600ff197b82 */ /* 0x000e220000000800 */
[----:B------:R-:W-:-:S04]  /*9060*/  LEA R6, P1, R12, R0, 0x1 ;  /* 0x000000000c067211 */ /* 0x000fc800078208ff */
[----:B------:R-:W-:-:S05]  /*9070*/  LEA.HI.X.SX32 R7, R12, R2, 0x1, P1 ;  /* 0x000000020c077211 */ /* 0x000fca00008f0eff */
[----:B------:R-:W-:Y:S04]  /*9080*/  STL.64 [R1+0x930], R6 ;  /* 0x0009300601007387 */ /* 0x000fe80000100a00 */
[----:B------:R2:W-:Y:S01]  /*9090*/  STL.64 [R1+0x928], R4 ;  /* 0x0009280401007387 */ /* 0x0005e20000100a00 */
[----:B0-----:R-:W-:Y:S01]  /*90a0*/  IMAD R12, R25, 0x2, R26 ;  /* 0x00000002190c7824 */ /* 0x001fe200078e021a */
[C---:B--2---:R-:W-:Y:S01]  /*90b0*/  LEA R4, P1, R29.reuse, R0, 0x1 ;  /* 0x000000001d047211 */ /* 0x044fe200078208ff */
[----:B------:R-:W0:Y:S03]  /*90c0*/  LDC R25, c[0x0][0x3d8] ;  /* 0x0000f600ff197b82 */ /* 0x000e260000000800 */
[----:B------:R-:W-:-:S05]  /*90d0*/  LEA.HI.X.SX32 R5, R29, R2, 0x1, P1 ;  /* 0x000000021d057211 */ /* 0x000fca00008f0eff */
[----:B------:R-:W1:Y:S01]  /*90e0*/  LDC R29, c[0x0][0x3d8] ;  /* 0x0000f600ff1d7b82 */ /* 0x000e620000000800 */
[-C--:B------:R-:W-:Y:S02]  /*90f0*/  LEA R6, P0, R22, R0.reuse, 0x1 ;  /* 0x0000000016067211 */ /* 0x080fe400078008ff */
[----:B------:R-:W-:Y:S02]  /*9100*/  LEA R20, P2, R24, R0, 0x1 ;  /* 0x0000000018147211 */ /* 0x000fe400078408ff */
[----:B------:R-:W-:Y:S02]  /*9110*/  LEA.HI.X.SX32 R7, R22, R2, 0x1, P0 ;  /* 0x0000000216077211 */ /* 0x000fe400000f0eff */
[----:B0-----:R-:W-:Y:S01]  /*9120*/  LEA R12, R25, R12, 0x1 ;  /* 0x0000000c190c7211 */ /* 0x001fe200078e08ff */
[----:B------:R-:W-:-:S03]  /*9130*/  IMAD.MOV.U32 R25, RZ, RZ, R23 ;  /* 0x000000ffff197224 */ /* 0x000fc600078e0017 */
[----:B-1----:R-:W-:Y:S02]  /*9140*/  LEA R12, R29, R12, 0x1 ;  /* 0x0000000c1d0c7211 */ /* 0x002fe400078e08ff */
[----:B------:R-:W0:Y:S01]  /*9150*/  LDC R29, c[0x0][0x3d8] ;  /* 0x0000f600ff1d7b82 */ /* 0x000e220000000800 */
[----:B------:R-:W-:Y:S02]  /*9160*/  LEA.HI.X.SX32 R21, R24, R2, 0x1, P2 ;  /* 0x0000000218157211 */ /* 0x000fe400010f0eff */
[----:B------:R-:W-:Y:S01]  /*9170*/  LEA R24, P0, R23, R0, 0x1 ;  /* 0x0000000017187211 */ /* 0x000fe200078008ff */
[----:B------:R1:W-:Y:S03]  /*9180*/  STL.64 [R1+0x920], R6 ;  /* 0x0009200601007387 */ /* 0x0003e60000100a00 */
[----:B------:R-:W-:Y:S01]  /*9190*/  LEA.HI.X.SX32 R25, R25, R2, 0x1, P0 ;  /* 0x0000000219197211 */ /* 0x000fe200000f0eff */
[----:B-1----:R-:W2:Y:S04]  /*91a0*/  LDL.LU.64 R6, [R1+0x1660] ;  /* 0x0016600001067983 */ /* 0x002ea80000300a00 */
[----:B------:R1:W-:Y:S04]  /*91b0*/  STL.64 [R1+0x918], R4 ;  /* 0x0009180401007387 */ /* 0x0003e80000100a00 */
[----:B-1----:R-:W2:Y:S01]  /*91c0*/  LDL.LU.64 R4, [R1+0x1658] ;  /* 0x0016580001047983 */ /* 0x002ea20000300a00 */
[----:B------:R-:W-:-:S03]  /*91d0*/  LEA R22, P1, R14, R0, 0x1 ;  /* 0x000000000e167211 */ /* 0x000fc600078208ff */
[----:B------:R1:W-:Y:S01]  /*91e0*/  STL.64 [R1+0x910], R20 ;  /* 0x0009101401007387 */ /* 0x0003e20000100a00 */
[----:B------:R-:W-:-:S03]  /*91f0*/  LEA.HI.X.SX32 R23, R14, R2, 0x1, P1 ;  /* 0x000000020e177211 */ /* 0x000fc600008f0eff */
[----:B------:R0:W-:Y:S01]  /*9200*/  STL.64 [R1+0x908], R24 ;  /* 0x0009081801007387 */ /* 0x0001e20000100a00 */
[----:B-1----:R-:W-:-:S03]  /*9210*/  LEA R20, P2, R11, R0, 0x1 ;  /* 0x000000000b147211 */ /* 0x002fc600078408ff */
[----:B0-----:R-:W2:Y:S01]  /*9220*/  LDL.LU.64 R24, [R1+0x1650] ;  /* 0x0016500001187983 */ /* 0x001ea20000300a00 */
[----:B------:R-:W-:-:S03]  /*9230*/  LEA.HI.X.SX32 R21, R11, R2, 0x1, P2 ;  /* 0x000000020b157211 */ /* 0x000fc600010f0eff */
[----:B------:R0:W-:Y:S04]  /*9240*/  STL [R1], R12 ;  /* 0x0000000c01007387 */ /* 0x0001e80000100800 */
[----:B------:R-:W3:Y:S04]  /*9250*/  LDL.LU R11, [R1+0x1648] ;  /* 0x00164800010b7983 */ /* 0x000ee80000300800 */
[----:B------:R1:W-:Y:S01]  /*9260*/  STL.64 [R1+0x900], R22 ;  /* 0x0009001601007387 */ /* 0x0003e20000100a00 */
[----:B0-----:R-:W-:-:S03]  /*9270*/  IMAD R12, R29, 0x2, R12 ;  /* 0x000000021d0c7824 */ /* 0x001fc600078e020c */
[----:B------:R-:W-:Y:S01]  /*9280*/  STL.64 [R1+0x8f8], R20 ;  /* 0x0008f81401007387 */ /* 0x000fe20000100a00 */
[----:B------:R-:W0:Y:S01]  /*9290*/  LDC R29, c[0x0][0x3d8] ;  /* 0x0000f600ff1d7b82 */ /* 0x000e220000000800 */
[----:B-1----:R-:W-:Y:S02]  /*92a0*/  LEA R22, P0, R15, R0, 0x1 ;  /* 0x000000000f167211 */ /* 0x002fe400078008ff */
[----:B------:R-:W-:-:S04]  /*92b0*/  MOV R23, R15 ;  /* 0x0000000f00177202 */ /* 0x000fc80000000f00 */
[----:B------:R-:W-:Y:S01]  /*92c0*/  LEA.HI.X.SX32 R23, R23, R2, 0x1, P0 ;  /* 0x0000000217177211 */ /* 0x000fe200000f0eff */
[----:B------:R-:W-:Y:S04]  /*92d0*/  STL [R1+0x14], R12 ;  /* 0x0000140c01007387 */ /* 0x000fe80000100800 */
[----:B------:R1:W-:Y:S04]  /*92e0*/  STL.64 [R1+0x8f0], R22 ;  /* 0x0008f01601007387 */ /* 0x0003e80000100a00 */
[----:B-1----:R-:W4:Y:S01]  /*92f0*/  LDL.LU.64 R22, [R1+0x1640] ;  /* 0x0016400001167983 */ /* 0x002f220000300a00 */
[----:B0-----:R-:W-:-:S02]  /*9300*/  IMAD R12, R29, 0x2, R12 ;  /* 0x000000021d0c7824 */ /* 0x001fc400078e020c */
[----:B------:R-:W0:Y:S01]  /*9310*/  LDC R29, c[0x0][0x3d8] ;  /* 0x0000f600ff1d7b82 */ /* 0x000e220000000800 */
[----:B------:R-:W-:-:S04]  /*9320*/  LEA R20, P1, R13, R0, 0x1 ;  /* 0x000000000d147211 */ /* 0x000fc800078208ff */
[----:B------:R-:W-:Y:S01]  /*9330*/  LEA.HI.X.SX32 R21, R13, R2, 0x1, P1 ;  /* 0x000000020d157211 */ /* 0x000fe200008f0eff */
[----:B------:R-:W-:Y:S04]  /*9340*/  STL [R1+0x10], R12 ;  /* 0x0000100c01007387 */ /* 0x000fe80000100800 */
[----:B------:R1:W-:Y:S01]  /*9350*/  STL.64 [R1+0x8e8], R20 ;  /* 0x0008e81401007387 */ /* 0x0003e20000100a00 */
[----:B0-----:R-:W-:Y:S02]  /*9360*/  LEA R29, R29, R12, 0x1 ;  /* 0x0000000c1d1d7211 */ /* 0x001fe400078e08ff */
[-C--:B--2---:R-:W-:Y:S02]  /*9370*/  LEA R14, P2, R25, R0.reuse, 0x1 ;  /* 0x00000000190e7211 */ /* 0x084fe400078408ff */
[----:B-1----:R-:W-:-:S02]  /*9380*/  LEA R20, P0, R24, R0, 0x1 ;  /* 0x0000000018147211 */ /* 0x002fc400078008ff */
[-C--:B------:R-:W-:Y:S02]  /*9390*/  LEA.HI.X.SX32 R15, R25, R2.reuse, 0x1, P2 ;  /* 0x00000002190f7211 */ /* 0x080fe400010f0eff */
[----:B------:R-:W-:Y:S01]  /*93a0*/  LEA.HI.X.SX32 R21, R24, R2, 0x1, P0 ;  /* 0x0000000218157211 */ /* 0x000fe200000f0eff */
[----:B---3--:R-:W-:Y:S02]  /*93b0*/  IMAD R11, R11, 0x2, R29 ;  /* 0x000000020b0b7824 */ /* 0x008fe400078e021d */
[----:B------:R-:W-:Y:S04]  /*93c0*/  STL.64 [R1+0x8e0], R14 ;  /* 0x0008e00e01007387 */ /* 0x000fe80000100a00 */
[----:B------:R0:W-:Y:S04]  /*93d0*/  STL [R1+0xc], R29 ;  /* 0x00000c1d01007387 */ /* 0x0001e80000100800 */
[----:B------:R-:W-:Y:S01]  /*93e0*/  STL.64 [R1+0x8d8], R20 ;  /* 0x0008d81401007387 */ /* 0x000fe20000100a00 */
[----:B0-----:R-:W0:Y:S01]  /*93f0*/  LDC R29, c[0x0][0x3d8] ;  /* 0x0000f600ff1d7b82 */ /* 0x001e220000000800 */
[----:B----4-:R-:W-:-:S04]  /*9400*/  LEA R12, P2, R22, R0, 0x1 ;  /* 0x00000000160c7211 */ /* 0x010fc800078408ff */
[----:B------:R-:W-:-:S05]  /*9410*/  LEA.HI.X.SX32 R13, R22, R2, 0x1, P2 ;  /* 0x00000002160d7211 */ /* 0x000fca00010f0eff */
[----:B------:R1:W-:Y:S02]  /*9420*/  STL.64 [R1+0x8c8], R12 ;  /* 0x0008c80c01007387 */ /* 0x0003e40000100a00 */
[----:B-1----:R-:W1:Y:S01]  /*9430*/  LDC R13, c[0x0][0x3d8] ;  /* 0x0000f600ff0d7b82 */ /* 0x002e620000000800 */
[----:B0-----:R-:W-:Y:S02]  /*9440*/  LEA R29, R29, R11, 0x1 ;  /* 0x0000000b1d1d7211 */ /* 0x001fe400078e08ff */
[----:B------:R-:W-:-:S04]  /*9450*/  LEA R14, P1, R23, R0, 0x1 ;  /* 0x00000000170e7211 */ /* 0x000fc800078208ff */
[----:B------:R-:W-:Y:S02]  /*9460*/  LEA.HI.X.SX32 R15, R23, R2, 0x1, P1 ;  /* 0x00000002170f7211 */ /* 0x000fe400008f0eff */
[----:B------:R-:W-:-:S03]  /*9470*/  LEA R22, P0, R3, R0, 0x1 ;  /* 0x0000000003167211 */ /* 0x000fc600078008ff */
[----:B------:R0:W-:Y:S01]  /*9480*/  STL.64 [R1+0x8d0], R14 ;  /* 0x0008d00e01007387 */ /* 0x0001e20000100a00 */
[----:B-1----:R-:W-:Y:S02]  /*9490*/  IMAD R25, R13, 0x2, R29 ;  /* 0x000000020d197824 */ /* 0x002fe400078e021d */
[----:B------:R-:W1:Y:S01]  /*94a0*/  LDC R13, c[0x0][0x3d8] ;  /* 0x0000f600ff0d7b82 */ /* 0x000e620000000800 */
[----:B0-----:R-:W-:Y:S02]  /*94b0*/  LEA R14, P2, R5, R0, 0x1 ;  /* 0x00000000050e7211 */ /* 0x001fe400078408ff */
[-C--:B------:R-:W-:Y:S02]  /*94c0*/  LEA.HI.X.SX32 R23, R3, R2.reuse, 0x1, P0 ;  /* 0x0000000203177211 */ /* 0x080fe400000f0eff */
[----:B------:R-:W-:-:S03]  /*94d0*/  LEA.HI.X.SX32 R15, R5, R2, 0x1, P2 ;  /* 0x00000002050f7211 */ /* 0x000fc600010f0eff */
[----:B------:R-:W-:Y:S01]  /*94e0*/  STL.64 [R1+0x8c0], R22 ;  /* 0x0008c01601007387 */ /* 0x000fe20000100a00 */
[----:B------:R-:W-:-:S03]  /*94f0*/  LEA R20, P1, R4, R0, 0x1 ;  /* 0x0000000004147211 */ /* 0x000fc600078208ff */
[----:B------:R0:W-:Y:S01]  /*9500*/  STL.64 [R1+0x8b0], R14 ;  /* 0x0008b00e01007387 */ /* 0x0001e20000100a00 */
[----:B------:R-:W-:Y:S02]  /*9510*/  LEA R12, P0, R6, R0, 0x1 ;  /* 0x00000000060c7211 */ /* 0x000fe400078008ff */
[-C--:B------:R-:W-:Y:S01]  /*9520*/  LEA.HI.X.SX32 R21, R4, R2.reuse, 0x1, P1 ;  /* 0x0000000204157211 */ /* 0x080fe200008f0eff */
[----:B0-----:R-:W0:Y:S01]  /*9530*/  LDC R15, c[0x0][0x3d8] ;  /* 0x0000f600ff0f7b82 */ /* 0x001e220000000800 */
[----:B-1----:R-:W-:Y:S02]  /*9540*/  LEA R24, R13, R25, 0x1 ;  /* 0x000000190d187211 */ /* 0x002fe400078e08ff */
[----:B------:R-:W-:Y:S01]  /*9550*/  LEA.HI.X.SX32 R13, R6, R2, 0x1, P0 ;  /* 0x00000002060d7211 */ /* 0x000fe200000f0eff */
[----:B------:R-:W-:Y:S04]  /*9560*/  STL.64 [R1+0x8b8], R20 ;  /* 0x0008b81401007387 */ /* 0x000fe80000100a00 */
[----:B------:R1:W-:Y:S04]  /*9570*/  STL.64 [R1+0x8a8], R12 ;  /* 0x0008a80c01007387 */ /* 0x0003e80000100a00 */
[----:B-1----:R-:W2:Y:S01]  /*9580*/  LDL.LU.64 R12, [R1+0x1638] ;  /* 0x00163800010c7983 */ /* 0x002ea20000300a00 */
[----:B0-----:R-:W-:-:S02]  /*9590*/  IMAD R23, R15, 0x2, R24 ;  /* 0x000000020f177824 */ /* 0x001fc400078e0218 */
[----:B------:R-:W0:Y:S01]  /*95a0*/  LDC R15, c[0x0][0x3d8] ;  /* 0x0000f600ff0f7b82 */ /* 0x000e220000000800 */
[-C--:B------:R-:W-:Y:S02]  /*95b0*/  LEA R20, P1, R7, R0.reuse, 0x1 ;  /* 0x0000000007147211 */ /* 0x080fe400078208ff */
[CC--:B------:R-:W-:Y:S02]  /*95c0*/  LEA R4, P2, R8.reuse, R0.reuse, 0x1 ;  /* 0x0000000008047211 */ /* 0x0c0fe400078408ff */
[----:B------:R-:W-:Y:S02]  /*95d0*/  LEA R14, P0, R9, R0, 0x1 ;  /* 0x00000000090e7211 */ /* 0x000fe400078008ff */
[-C--:B------:R-:W-:Y:S02]  /*95e0*/  LEA.HI.X.SX32 R21, R7, R2.reuse, 0x1, P1 ;  /* 0x0000000207157211 */ /* 0x080fe400008f0eff */
[----:B------:R-:W-:-:S03]  /*95f0*/  LEA.HI.X.SX32 R5, R8, R2, 0x1, P2 ;  /* 0x0000000208057211 */ /* 0x000fc600010f0eff */
[----:B------:R1:W-:Y:S04]  /*9600*/  STL.64 [R1+0x8a0], R20 ;  /* 0x0008a01401007387 */ /* 0x0003e80000100a00 */
[----:B------:R-:W-:Y:S01]  /*9610*/  STL.64 [R1+0x898], R4 ;  /* 0x0008980401007387 */ /* 0x000fe20000100a00 */
[----:B0-----:R-:W-:Y:S01]  /*9620*/  LEA R3, R15, R23, 0x1 ;  /* 0x000000170f037211 */ /* 0x001fe200078e08ff */
[----:B-1----:R-:W0:Y:S01]  /*9630*/  LDC R21, c[0x0][0x3d8] ;  /* 0x0000f600ff157b82 */ /* 0x002e220000000800 */
[----:B------:R-:W-:-:S05]  /*9640*/  LEA.HI.X.SX32 R15, R9, R2, 0x1, P0 ;  /* 0x00000002090f7211 */ /* 0x000fca00000f0eff */
[----:B------:R1:W-:Y:S04]  /*9650*/  STL.64 [R1+0x890], R14 ;  /* 0x0008900e01007387 */ /* 0x0003e80000100a00 */
[----:B-1----:R-:W3:Y:S01]  /*9660*/  LDL.LU.64 R14, [R1+0x1630] ;  /* 0x00163000010e7983 */ /* 0x002ee20000300a00 */
[----:B0-----:R-:W-:Y:S02]  /*9670*/  IMAD R22, R21, 0x2, R3 ;  /* 0x0000000215167824 */ /* 0x001fe400078e0203 */
[----:B------:R-:W0:Y:S01]  /*9680*/  LDC R21, c[0x0][0x3d8] ;  /* 0x0000f600ff157b82 */ /* 0x000e220000000800 */
[----:B------:R-:W-:-:S04]  /*9690*/  LEA R6, P1, R10, R0, 0x1 ;  /* 0x000000000a067211 */ /* 0x000fc800078208ff */
[----:B------:R-:W-:-:S03]  /*96a0*/  LEA.HI.X.SX32 R7, R10, R2, 0x1, P1 ;  /* 0x000000020a077211 */ /* 0x000fc600008f0eff */
[----:B------:R-:W1:Y:S01]  /*96b0*/  LDC R10, c[0x0][0x3d8] ;  /* 0x0000f600ff0a7b82 */ /* 0x000e620000000800 */
[----:B--2---:R-:W-:-:S04]  /*96c0*/  LEA R4, P2, R12, R0, 0x1 ;  /* 0x000000000c047211 */ /* 0x004fc800078408ff */
[----:B------:R-:W-:-:S05]  /*96d0*/  LEA.HI.X.SX32 R5, R12, R2, 0x1, P2 ;  /* 0x000000020c057211 */ /* 0x000fca00010f0eff */
[----:B------:R0:W-:Y:S02]  /*96e0*/  STL.64 [R1+0x880], R4 ;  /* 0x0008800401007387 */ /* 0x0001e40000100a00 */
[----:B0-----:R-:W-:Y:S02]  /*96f0*/  LEA R5, R21, R22, 0x1 ;  /* 0x0000001615057211 */ /* 0x001fe400078e08ff */
[----:B------:R-:W0:Y:S01]  /*9700*/  LDC R21, c[0x0][0x3d8] ;  /* 0x0000f600ff157b82 */ /* 0x000e220000000800 */
[----:B------:R3:W-:Y:S04]  /*9710*/  STL.64 [R1+0x888], R6 ;  /* 0x0008880601007387 */ /* 0x0007e80000100a00 */
[----:B------:R2:W-:Y:S01]  /*9720*/  STL.64 [R1+0x1618], R22 ;  /* 0x0016181601007387 */ /* 0x0005e20000100a00 */
[----:B0-----:R-:W-:-:S02]  /*9730*/  IMAD R4, R21, 0x2, R5 ;  /* 0x0000000215047824 */ /* 0x001fc400078e0205 */
[----:B------:R-:W0:Y:S01]  /*9740*/  LDC R21, c[0x0][0x3d8] ;  /* 0x0000f600ff157b82 */ /* 0x000e220000000800 */
[-C--:B---3--:R-:W-:Y:S02]  /*9750*/  LEA R6, P2, R15, R0.reuse, 0x1 ;  /* 0x000000000f067211 */ /* 0x088fe400078408ff */
[-C--:B--2---:R-:W-:Y:S02]  /*9760*/  LEA R22, P0, R13, R0.reuse, 0x1 ;  /* 0x000000000d167211 */ /* 0x084fe400078008ff */
[C---:B------:R-:W-:Y:S02]  /*9770*/  LEA R8, P1, R14.reuse, R0, 0x1 ;  /* 0x000000000e087211 */ /* 0x040fe400078208ff */
[-C--:B------:R-:W-:Y:S02]  /*9780*/  LEA.HI.X.SX32 R7, R15, R2.reuse, 0x1, P2 ;  /* 0x000000020f077211 */ /* 0x080fe400010f0eff */
[-C--:B------:R-:W-:Y:S02]  /*9790*/  LEA.HI.X.SX32 R23, R13, R2.reuse, 0x1, P0 ;  /* 0x000000020d177211 */ /* 0x080fe400000f0eff */
[----:B------:R-:W-:Y:S01]  /*97a0*/  LEA.HI.X.SX32 R9, R14, R2, 0x1, P1 ;  /* 0x000000020e097211 */ /* 0x000fe200008f0eff */
[----:B------:R0:W-:Y:S01]  /*97b0*/  STL.64 [R1+0x868], R6 ;  /* 0x0008680601007387 */ /* 0x0001e20000100a00 */
[----:B------:R-:W2:Y:S03]  /*97c0*/  LDC R14, c[0x0][0x3d8] ;  /* 0x0000f600ff0e7b82 */ /* 0x000ea60000000800 */
[----:B------:R-:W-:Y:S01]  /*97d0*/  STL.64 [R1+0x878], R22 ;  /* 0x0008781601007387 */ /* 0x000fe20000100a00 */
[----:B------:R-:W-:-:S03]  /*97e0*/  LEA R20, P1, R17, R0, 0x1 ;  /* 0x0000000011147211 */ /* 0x000fc600078208ff */
[----:B------:R3:W-:Y:S01]  /*97f0*/  STL.64 [R1+0x870], R8 ;  /* 0x0008700801007387 */ /* 0x0007e20000100a00 */
[----:B0-----:R-:W-:-:S03]  /*9800*/  LEA R7, R21, R4, 0x1 ;  /* 0x0000000415077211 */ /* 0x001fc600078e08ff */
[----:B------:R-:W4:Y:S01]  /*9810*/  LDL.LU R13, [R1] ;  /* 0x00000000010d7983 */ /* 0x000f220000300800 */
[----:B------:R-:W-:Y:S01]  /*9820*/  LEA.HI.X.SX32 R21, R17, R2, 0x1, P1 ;  /* 0x0000000211157211 */ /* 0x000fe200008f0eff */
[----:B------:R-:W0:Y:S01]  /*9830*/  LDC R6, c[0x0][0x3d8] ;  /* 0x0000f600ff067b82 */ /* 0x000e220000000800 */
[C---:B---3--:R-:W-:Y:S01]  /*9840*/  LEA R8, P0, R16.reuse, R0, 0x1 ;  /* 0x0000000010087211 */ /* 0x048fe200078008ff */
[----:B------:R-:W-:Y:S06]  /*9850*/  STL.64 [R1+0x1610], R4 ;  /* 0x0016100401007387 */ /* 0x000fec0000100a00 */
[----:B------:R-:W3:Y:S01]  /*9860*/  LDC R23, c[0x0][0x3d8] ;  /* 0x0000f600ff177b82 */ /* 0x000ee20000000800 */
[----:B------:R-:W-:Y:S01]  /*9870*/  LEA.HI.X.SX32 R9, R16, R2, 0x1, P0 ;  /* 0x0000000210097211 */ /* 0x000fe200000f0eff */
[----:B------:R-:W2:Y:S04]  /*9880*/  LDL.LU R15, [R1+0x10] ;  /* 0x00001000010f7983 */ /* 0x000ea80000300800 */
[----:B------:R1:W-:Y:S04]  /*9890*/  STL.64 [R1+0x860], R8 ;  /* 0x0008600801007387 */ /* 0x0003e80000100a00 */
[----:B------:R-:W2:Y:S04]  /*98a0*/  LDL.LU R22, [R1+0xc] ;  /* 0x00000c0001167983 */ /* 0x000ea80000300800 */
[----:B------:R1:W-:Y:S02]  /*98b0*/  STL.64 [R1+0x858], R20 ;  /* 0x0008581401007387 */ /* 0x0003e40000100a00 */
[----:B-1----:R-:W1:Y:S02]  /*98c0*/  LDC R8, c[0x0][0x3d8] ;  /* 0x0000f600ff087b82 */ /* 0x002e640000000800 */
[----:B------:R-:W2:Y:S01]  /*98d0*/  LDL.LU.64 R20, [R1+0x1628] ;  /* 0x0016280001147983 */ /* 0x000ea20000300a00 */
[----:B0-----:R-:W-:Y:S01]  /*98e0*/  IMAD R6, R6, 0x2, R7 ;  /* 0x0000000206067824 */ /* 0x001fe200078e0207 */
[----:B------:R-:W-:-:S04]  /*98f0*/  LEA R4, P2, R18, R0, 0x1 ;  /* 0x0000000012047211 */ /* 0x000fc800078408ff */
[----:B------:R-:W0:Y:S01]  /*9900*/  LDC R9, c[0x0][0x3d8] ;  /* 0x0000f600ff097b82 */ /* 0x000e220000000800 */
[----:B------:R-:W-:Y:S01]  /*9910*/  LEA.HI.X.SX32 R5, R18, R2, 0x1, P2 ;  /* 0x0000000212057211 */ /* 0x000fe200010f0eff */
[----:B------:R1:W-:Y:S04]  /*9920*/  STL.64 [R1+0x1608], R6 ;  /* 0x0016080601007387 */ /* 0x0003e80000100a00 */
[----:B------:R0:W-:Y:S01]  /*9930*/  STL.64 [R1+0x850], R4 ;  /* 0x0008500401007387 */ /* 0x0001e20000100a00 */
[----:B-1----:R-:W-:Y:S02]  /*9940*/  LEA R8, R8, R6, 0x1 ;  /* 0x0000000608087211 */ /* 0x002fe400078e08ff */
[----:B------:R-:W-:-:S04]  /*9950*/  LEA R6, P0, R19, R0, 0x1 ;  /* 0x0000000013067211 */ /* 0x000fc800078008ff */
[----:B------:R-:W-:Y:S02]  /*9960*/  LEA.HI.X.SX32 R7, R19, R2, 0x1, P0 ;  /* 0x0000000213077211 */ /* 0x000fe400000f0eff */
[----:B------:R-:W4:Y:S01]  /*9970*/  LDL.LU R19, [R1+0x14] ;  /* 0x0000140001137983 */ /* 0x000f220000300800 */
[----:B0-----:R-:W-:-:S05]  /*9980*/  IMAD R9, R9, 0x2, R8 ;  /* 0x0000000209097824 */ /* 0x001fca00078e0208 */
[----:B------:R-:W-:Y:S02]  /*9990*/  LEA R12, R10, R9, 0x1 ;  /* 0x000000090a0c7211 */ /* 0x000fe400078e08ff */
[----:B------:R-:W0:Y:S01]  /*99a0*/  LDC R10, c[0x0][0x3d8] ;  /* 0x0000f600ff0a7b82 */ /* 0x000e220000000800 */
[----:B------:R-:W-:Y:S02]  /*99b0*/  STL.64 [R1+0x848], R6 ;  /* 0x0008480601007387 */ /* 0x000fe40000100a00 */
[----:B0-----:R-:W-:Y:S01]  /*99c0*/  IMAD R10, R10, 0x2, R12 ;  /* 0x000000020a0a7824 */ /* 0x001fe200078e020c */
[CC--:B--2---:R-:W-:Y:S02]  /*99d0*/  LEA R16, P1, R20.reuse, R0.reuse, 0x1 ;  /* 0x0000000014107211 */ /* 0x0c4fe400078208ff */
[----:B------:R-:W-:Y:S02]  /*99e0*/  LEA R4, P2, R21, R0, 0x1 ;  /* 0x0000000015047211 */ /* 0x000fe400078408ff */
[----:B------:R-:W-:-:S02]  /*99f0*/  LEA.HI.X.SX32 R17, R20, R2, 0x1, P1 ;  /* 0x0000000214117211 */ /* 0x000fc400008f0eff */
[C---:B------:R-:W-:Y:S02]  /*9a00*/  LEA R20, P0, R28.reuse, R0, 0x1 ;  /* 0x000000001c147211 */ /* 0x040fe400078008ff */
[-C--:B------:R-:W-:Y:S01]  /*9a10*/  LEA.HI.X.SX32 R5, R21, R2.reuse, 0x1, P2 ;  /* 0x0000000215057211 */ /* 0x080fe200010f0eff */
[----:B------:R0:W-:Y:S01]  /*9a20*/  STL.64 [R1+0x840], R16 ;  /* 0x0008401001007387 */ /* 0x0001e20000100a00 */
[----:B------:R-:W-:-:S03]  /*9a30*/  LEA.HI.X.SX32 R21, R28, R2, 0x1, P0 ;  /* 0x000000021c157211 */ /* 0x000fc600000f0eff */
[----:B------:R-:W-:Y:S04]  /*9a40*/  STL.64 [R1+0x838], R4 ;  /* 0x0008380401007387 */ /* 0x000fe80000100a00 */
[----:B------:R3:W-:Y:S01]  /*9a50*/  STL.64 [R1+0x830], R20 ;  /* 0x0008301401007387 */ /* 0x0007e20000100a00 */
[----:B0-----:R-:W0:Y:S01]  /*9a60*/  LDC R17, c[0x0][0x3d8] ;  /* 0x0000f600ff117b82 */ /* 0x001e220000000800 */
[----:B---3--:R-:W-:Y:S01]  /*9a70*/  IMAD R20, R23, 0x2, R10 ;  /* 0x0000000217147824 */ /* 0x008fe200078e020a */
[----:B------:R-:W-:-:S06]  /*9a80*/  LEA R6, P1, R27, R0, 0x1 ;  /* 0x000000001b067211 */ /* 0x000fcc00078208ff */
[----:B------:R-:W1:Y:S01]  /*9a90*/  LDC R23, c[0x0][0x3d8] ;  /* 0x0000f600ff177b82 */ /* 0x000e620000000800 */
[----:B------:R-:W-:-:S07]  /*9aa0*/  LEA R4, P2, R26, R0, 0x1 ;  /* 0x000000001a047211 */ /* 0x000fce00078408ff */
[----:B------:R-:W2:Y:S01]  /*9ab0*/  LDC R21, c[0x0][0x3d8] ;  /* 0x0000f600ff157b82 */ /* 0x000ea20000000800 */
[----:B0-----:R-:W-:-:S04]  /*9ac0*/  LEA R16, R17, R26, 0x1 ;  /* 0x0000001a11107211 */ /* 0x001fc800078e08ff */
[----:B------:R-:W-:Y:S02]  /*9ad0*/  LEA R16, R14, R16, 0x1 ;  /* 0x000000100e107211 */ /* 0x000fe400078e08ff */
[----:B-1----:R-:W-:Y:S02]  /*9ae0*/  LEA R14, R23, R20, 0x1 ;  /* 0x00000014170e7211 */ /* 0x002fe400078e08ff */
[----:B------:R-:W0:Y:S01]  /*9af0*/  LDC R23, c[0x0][0x3d8] ;  /* 0x0000f600ff177b82 */ /* 0x000e220000000800 */
[-C--:B------:R-:W-:Y:S02]  /*9b00*/  LEA.HI.X.SX32 R7, R27, R2.reuse, 0x1, P1 ;  /* 0x000000021b077211 */ /* 0x080fe400008f0eff */
[----:B------:R-:W-:-:S03]  /*9b10*/  LEA.HI.X.SX32 R5, R26, R2, 0x1, P2 ;  /* 0x000000021a057211 */ /* 0x000fc600010f0eff */
[----:B------:R-:W-:Y:S04]  /*9b20*/  STL.64 [R1+0x828], R6 ;  /* 0x0008280601007387 */ /* 0x000fe80000100a00 */
[----:B------:R4:W-:Y:S02]  /*9b30*/  STL.64 [R1+0x820], R4 ;  /* 0x0008200401007387 */ /* 0x0009e40000100a00 */
[----:B----4-:R-:W-:-:S04]  /*9b40*/  LEA R4, P2, R13, R0, 0x1 ;  /* 0x000000000d047211 */ /* 0x010fc800078408ff */
[----:B------:R-:W-:Y:S01]  /*9b50*/  LEA.HI.X.SX32 R5, R13, R2, 0x1, P2 ;  /* 0x000000020d057211 */ /* 0x000fe200010f0eff */
[----:B0-----:R-:W-:Y:S02]  /*9b60*/  IMAD R13, R23, 0x2, R14 ;  /* 0x00000002170d7824 */ /* 0x001fe400078e020e */
[----:B------:R-:W0:Y:S01]  /*9b70*/  LDC R23, c[0x0][0x3d8] ;  /* 0x0000f600ff177b82 */ /* 0x000e220000000800 */
[----:B------:R-:W-:Y:S01]  /*9b80*/  IMAD R17, R17, 0x2, R26 ;  /* 0x0000000211117824 */ /* 0x000fe200078e021a */
[----:B------:R-:W-:-:S04]  /*9b90*/  LEA R6, P1, R16, R0, 0x1 ;  /* 0x0000000010067211 */ /* 0x000fc800078208ff */
[C---:B------:R-:W-:Y:S02]  /*9ba0*/  LEA R26, P0, R17.reuse, R0, 0x1 ;  /* 0x00000000111a7211 */ /* 0x040fe400078008ff */
[-C--:B------:R-:W-:Y:S02]  /*9bb0*/  LEA.HI.X.SX32 R7, R16, R2.reuse, 0x1, P1 ;  /* 0x0000000210077211 */ /* 0x080fe400008f0eff */
[----:B------:R-:W-:Y:S02]  /*9bc0*/  LEA.HI.X.SX32 R27, R17, R2, 0x1, P0 ;  /* 0x00000002111b7211 */ /* 0x000fe400000f0eff */
[----:B0-----:R-:W-:Y:S02]  /*9bd0*/  LEA R18, R23, R13, 0x1 ;  /* 0x0000000d17127211 */ /* 0x001fe400078e08ff */
[----:B------:R-:W0:Y:S01]  /*9be0*/  LDC R23, c[0x0][0x3d8] ;  /* 0x0000f600ff177b82 */ /* 0x000e220000000800 */
[----:B------:R-:W-:Y:S01]  /*9bf0*/  STL.64 [R1+0x818], R26 ;  /* 0x0008181a01007387 */ /* 0x000fe20000100a00 */
[----:B------:R-:W-:-:S03]  /*9c00*/  LEA R16, P0, R19, R0, 0x1 ;  /* 0x0000000013107211 */ /* 0x000fc600078008ff */
[----:B------:R1:W-:Y:S01]  /*9c10*/  STL.64 [R1+0x810], R6 ;  /* 0x0008100601007387 */ /* 0x0003e20000100a00 */
[----:B------:R-:W-:-:S03]  /*9c20*/  LEA.HI.X.SX32 R17, R19, R2, 0x1, P0 ;  /* 0x0000000213117211 */ /* 0x000fc600000f0eff */
[----:B------:R3:W-:Y:S01]  /*9c30*/  STL.64 [R1+0x808], R4 ;  /* 0x0008080401007387 */ /* 0x0007e20000100a00 */
[CC--:B-1----:R-:W-:Y:S02]  /*9c40*/  LEA R6, P1, R15.reuse, R0.reuse, 0x1 ;  /* 0x000000000f067211 */ /* 0x0c2fe400078208ff */
[C---:B---3--:R-:W-:Y:S01]  /*9c50*/  LEA R4, P2, R22.reuse, R0, 0x1 ;  /* 0x0000000016047211 */ /* 0x048fe200078408ff */
[----:B------:R0:W-:Y:S01]  /*9c60*/  STL.64 [R1+0x800], R16 ;  /* 0x0008001001007387 */ /* 0x0001e20000100a00 */
[-C--:B------:R-:W-:Y:S02]  /*9c70*/  LEA.HI.X.SX32 R7, R15, R2.reuse, 0x1, P1 ;  /* 0x000000020f077211 */ /* 0x080fe400008f0eff */
[----:B------:R-:W-:Y:S01]  /*9c80*/  LEA.HI.X.SX32 R5, R22, R2, 0x1, P2 ;  /* 0x0000000216057211 */ /* 0x000fe200010f0eff */
[----:B------:R-:W1:Y:S01]  /*9c90*/  LDC R15, c[0x0][0x3d8] ;  /* 0x0000f600ff0f7b82 */ /* 0x000e620000000800 */
[----:B------:R-:W-:Y:S01]  /*9ca0*/  LEA R22, P0, R11, R0, 0x1 ;  /* 0x000000000b167211 */ /* 0x000fe200078008ff */
[----:B------:R-:W-:Y:S01]  /*9cb0*/  STL.64 [R1+0x7f8], R6 ;  /* 0x0007f80601007387 */ /* 0x000fe20000100a00 */
[----:B0-----:R-:W-:-:S02]  /*9cc0*/  IMAD R16, R23, 0x2, R18 ;  /* 0x0000000217107824 */ /* 0x001fc400078e0212 */
[----:B------:R-:W-:Y:S01]  /*9cd0*/  LEA.HI.X.SX32 R23, R11, R2, 0x1, P0 ;  /* 0x000000020b177211 */ /* 0x000fe200000f0eff */
[----:B------:R0:W-:Y:S02]  /*9ce0*/  STL.64 [R1+0x7f0], R4 ;  /* 0x0007f00401007387 */ /* 0x0001e40000100a00 */
[----:B------:R-:W3:Y:S02]  /*9cf0*/  LDC R17, c[0x0][0x3d8] ;  /* 0x0000f600ff117b82 */ /* 0x000ee40000000800 */
[----:B------:R-:W4:Y:S04]  /*9d00*/  LDL.LU R11, [R1+0x1620] ;  /* 0x00162000010b7983 */ /* 0x000f280000300800 */
[----:B------:R2:W-:Y:S02]  /*9d10*/  STL.64 [R1+0x7e8], R22 ;  /* 0x0007e81601007387 */ /* 0x0005e40000100a00 */
[----:B0-----:R-:W0:Y:S02]  /*9d20*/  LDC R5, c[0x0][0x3d8] ;  /* 0x0000f600ff057b82 */ /* 0x001e240000000800 */
[----:B--2---:R-:W2:Y:S01]  /*9d30*/  LDL.LU.64 R22, [R1+0x1618] ;  /* 0x0016180001167983 */ /* 0x004ea20000300a00 */
[----:B------:R-:W-:-:S02]  /*9d40*/  LEA R26, P1, R29, R0, 0x1 ;  /* 0x000000001d1a7211 */ /* 0x000fc400078208ff */
[----:B-1----:R-:W-:Y:S02]  /*9d50*/  LEA R15, R15, R16, 0x1 ;  /* 0x000000100f0f7211 */ /* 0x002fe400078e08ff */
[-C--:B------:R-:W-:Y:S02]  /*9d60*/  LEA R6, P2, R25, R0.reuse, 0x1 ;  /* 0x0000000019067211 */ /* 0x080fe400078408ff */
[C---:B------:R-:W-:Y:S02]  /*9d70*/  LEA R4, P0, R24.reuse, R0, 0x1 ;  /* 0x0000000018047211 */ /* 0x040fe400078008ff */
[-C--:B------:R-:W-:Y:S02]  /*9d80*/  LEA.HI.X.SX32 R27, R29, R2.reuse, 0x1, P1 ;  /* 0x000000021d1b7211 */ /* 0x080fe400008f0eff */
[-C--:B------:R-:W-:Y:S01]  /*9d90*/  LEA.HI.X.SX32 R7, R25, R2.reuse, 0x1, P2 ;  /* 0x0000000219077211 */ /* 0x080fe200010f0eff */
[----:B0-----:R-:W-:Y:S01]  /*9da0*/  IMAD R19, R5, 0x2, R15 ;  /* 0x0000000205137824 */ /* 0x001fe200078e020f */
[----:B------:R-:W-:Y:S01]  /*9db0*/  LEA.HI.X.SX32 R5, R24, R2, 0x1, P0 ;  /* 0x0000000218057211 */ /* 0x000fe200000f0eff */
[----:B------:R-:W-:Y:S04]  /*9dc0*/  STL.64 [R1+0x7e0], R26 ;  /* 0x0007e01a01007387 */ /* 0x000fe80000100a00 */
[----:B------:R0:W-:Y:S04]  /*9dd0*/  STL.64 [R1+0x7d8], R6 ;  /* 0x0007d80601007387 */ /* 0x0001e80000100a00 */
[----:B------:R1:W-:Y:S01]  /*9de0*/  STL.64 [R1+0x7d0], R4 ;  /* 0x0007d00401007387 */ /* 0x0003e20000100a00 */
[----:B0-----:R-:W0:Y:S03]  /*9df0*/  LDC R7, c[0x0][0x3d8] ;  /* 0x0000f600ff077b82 */ /* 0x001e260000000800 */
[----:B-1----:R-:W4:Y:S01]  /*9e00*/  LDL.LU.64 R4, [R1+0x1610] ;  /* 0x0016100001047983 */ /* 0x002f220000300a00 */
[----:B------:R-:W-:-:S02]  /*9e10*/  LEA R26, P2, R3, R0, 0x1 ;  /* 0x00000000031a7211 */ /* 0x000fc400078408ff */
[----:B---3--:R-:W-:Y:S02]  /*9e20*/  LEA R17, R17, R19, 0x1 ;  /* 0x0000001311117211 */ /* 0x008fe400078e08ff */
[----:B------:R-:W-:-:S03]  /*9e30*/  LEA.HI.X.SX32 R27, R3, R2, 0x1, P2 ;  /* 0x00000002031b7211 */ /* 0x000fc600010f0eff */
[----:B0-----:R-:W-:Y:S01]  /*9e40*/  IMAD R3, R7, 0x2, R17 ;  /* 0x0000000207037824 */ /* 0x001fe200078e0211 */
[CC--:B--2---:R-:W-:Y:S02]  /*9e50*/  LEA R28, P1, R23.reuse, R0.reuse, 0x1 ;  /* 0x00000000171c7211 */ /* 0x0c4fe400078208ff */
[C---:B------:R-:W-:Y:S02]  /*9e60*/  LEA R6, P0, R22.reuse, R0, 0x1 ;  /* 0x0000000016067211 */ /* 0x040fe400078008ff */
[-C--:B------:R-:W-:Y:S02]  /*9e70*/  LEA.HI.X.SX32 R29, R23, R2.reuse, 0x1, P1 ;  /* 0x00000002171d7211 */ /* 0x080fe400008f0eff */
[----:B------:R-:W-:-:S03]  /*9e80*/  LEA.HI.X.SX32 R7, R22, R2, 0x1, P0 ;  /* 0x0000000216077211 */ /* 0x000fc600000f0eff */
[----:B------:R0:W-:Y:S04]  /*9e90*/  STL.64 [R1+0x7c8], R28 ;  /* 0x0007c81c01007387 */ /* 0x0001e80000100a00 */
[----:B------:R-:W-:Y:S04]  /*9ea0*/  STL.64 [R1+0x7c0], R26 ;  /* 0x0007c01a01007387 */ /* 0x000fe80000100a00 */
[----:B------:R1:W-:Y:S01]  /*9eb0*/  STL.64 [R1+0x7b8], R6 ;  /* 0x0007b80601007387 */ /* 0x0003e20000100a00 */
[----:B0-----:R-:W0:Y:S03]  /*9ec0*/  LDC R28, c[0x0][0x3d8] ;  /* 0x0000f600ff1c7b82 */ /* 0x001e260000000800 */
[----:B-1----:R-:W2:Y:S01]  /*9ed0*/  LDL.LU.64 R6, [R1+0x1608] ;  /* 0x0016080001067983 */ /* 0x002ea20000300a00 */
[----:B------:R-:W-:-:S02]  /*9ee0*/  LEA R21, R21, R3, 0x1 ;  /* 0x0000000315157211 */ /* 0x000fc400078e08ff */
[----:B----4-:R-:W-:-:S04]  /*9ef0*/  LEA R26, P1, R5, R0, 0x1 ;  /* 0x00000000051a7211 */ /* 0x010fc800078208ff */
[----:B------:R-:W-:Y:S01]  /*9f00*/  LEA.HI.X.SX32 R27, R5, R2, 0x1, P1 ;  /* 0x00000002051b7211 */ /* 0x000fe200008f0eff */
[----:B0-----:R-:W-:Y:S02]  /*9f10*/  IMAD R5, R28, 0x2, R21 ;  /* 0x000000021c057824 */ /* 0x001fe400078e0215 */
[----:B------:R-:W0:Y:S01]  /*9f20*/  LDC R28, c[0x0][0x3d8] ;  /* 0x0000f600ff1c7b82 */ /* 0x000e220000000800 */
[----:B------:R-:W-:-:S04]  /*9f30*/  LEA R24, P2, R4, R0, 0x1 ;  /* 0x0000000004187211 */ /* 0x000fc800078408ff */
[----:B------:R-:W-:Y:S02]  /*9f40*/  LEA.HI.X.SX32 R25, R4, R2, 0x1, P2 ;  /* 0x0000000204197211 */ /* 0x000fe400010f0eff */
[----:B0-----:R-:W-:Y:S02]  /*9f50*/  LEA R4, R28, R5, 0x1 ;  /* 0x000000051c047211 */ /* 0x001fe400078e08ff */
[----:B------:R-:W0:Y:S01]  /*9f60*/  LDC R28, c[0x0][0x3d8] ;  /* 0x0000f600ff1c7b82 */ /* 0x000e220000000800 */
[----:B------:R2:W-:Y:S04]  /*9f70*/  STL.64 [R1+0x7b0], R26 ;  /* 0x0007b01a01007387 */ /* 0x0005e80000100a00 */
[----:B------:R1:W-:Y:S01]  /*9f80*/  STL.64 [R1+0x7a8], R24 ;  /* 0x0007a81801007387 */ /* 0x0003e20000100a00 */
[----:B------:R-:W-:-:S04]  /*9f90*/  LEA R22, P2, R8, R0, 0x1 ;  /* 0x0000000008167211 */ /* 0x000fc800078408ff */
[----:B------:R-:W-:Y:S02]  /*9fa0*/  LEA.HI.X.SX32 R23, R8, R2, 0x1, P2 ;  /* 0x0000000208177211 */ /* 0x000fe400010f0eff */
[----:B--2---:R-:W-:-:S04]  /*9fb0*/  LEA R26, P0, R7, R0, 0x1 ;  /* 0x00000000071a7211 */ /* 0x004fc800078008ff */
[----:B------:R-:W-:Y:S01]  /*9fc0*/  LEA.HI.X.SX32 R27, R7, R2, 0x1, P0 ;  /* 0x00000002071b7211 */ /* 0x000fe200000f0eff */
[----:B0-----:R-:W-:Y:S02]  /*9fd0*/  IMAD R7, R28, 0x2, R4 ;  /* 0x000000021c077824 */ /* 0x001fe400078e0204 */
[----:B------:R-:W0:Y:S01]  /*9fe0*/  LDC R28, c[0x0][0x3d8] ;  /* 0x0000f600ff1c7b82 */ /* 0x000e220000000800 */
[----:B-1----:R-:W-:-:S04]  /*9ff0*/  LEA R24, P1, R6, R0, 0x1 ;  /* 0x0000000006187211 */ /* 0x002fc800078208ff */
[----:B------:R-:W-:Y:S02]  /*a000*/  LEA.HI.X.SX32 R25, R6, R2, 0x1, P1 ;  /* 0x0000000206197211 */ /* 0x000fe400008f0eff */
[----:B0-----:R-:W-:Y:S02]  /*a010*/  LEA R6, R28, R7, 0x1 ;  /* 0x000000071c067211 */ /* 0x001fe400078e08ff */
[----:B------:R-:W0:Y:S01]  /*a020*/  LDC R28, c[0x0][0x3d8] ;  /* 0x0000f600ff1c7b82 */ /* 0x000e220000000800 */
[----:B------:R1:W-:Y:S02]  /*a030*/  STL.64 [R1+0x7a0], R26 ;  /* 0x0007a01a01007387 */ /* 0x0003e40000100a00 */
[----:B-1----:R-:W-:-:S04]  /*a040*/  LEA R26, P0, R9, R0, 0x1 ;  /* 0x00000000091a7211 */ /* 0x002fc800078008ff */
[----:B------:R-:W-:Y:S01]  /*a050*/  LEA.HI.X.SX32 R27, R9, R2, 0x1, P0 ;  /* 0x00000002091b7211 */ /* 0x000fe200000f0eff */
[----:B0-----:R-:W-:Y:S02]  /*a060*/  IMAD R9, R28, 0x2, R6 ;  /* 0x000000021c097824 */ /* 0x001fe400078e0206 */
[----:B------:R-:W0:Y:S01]  /*a070*/  LDC R28, c[0x0][0x3d8] ;  /* 0x0000f600ff1c7b82 */ /* 0x000e220000000800 */
[----:B------:R1:W-:Y:S02]  /*a080*/  STL.64 [R1+0x798], R24 ;  /* 0x0007981801007387 */ /* 0x0003e40000100a00 */
[----:B0-----:R-:W-:-:S05]  /*a090*/  LEA R8, R28, R9, 0x1 ;  /* 0x000000091c087211 */ /* 0x001fca00078e08ff */
[----:B------:R-:W0:Y:S01]  /*a0a0*/  LDC R28, c[0x0][0x3d8] ;  /* 0x0000f600ff1c7b82 */ /* 0x000e220000000800 */
[----:B-1----:R-:W-:-:S04]  /*a0b0*/  LEA R24, P1, R12, R0, 0x1 ;  /* 0x000000000c187211 */ /* 0x002fc800078208ff */
[----:B------:R-:W-:Y:S01]  /*a0c0*/  LEA.HI.X.SX32 R25, R12, R2, 0x1, P1 ;  /* 0x000000020c197211 */ /* 0x000fe200008f0eff */
[----:B0-----:R-:W-:Y:S02]  /*a0d0*/  IMAD R12, R28, 0x2, R8 ;  /* 0x000000021c0c7824 */ /* 0x001fe400078e0208 */
[----:B------:R-:W0:Y:S01]  /*a0e0*/  LDC R28, c[0x0][0x3d8] ;  /* 0x0000f600ff1c7b82 */ /* 0x000e220000000800 */
[----:B------:R1:W-:Y:S02]  /*a0f0*/  STL.64 [R1+0x790], R22 ;  /* 0x0007901601007387 */ /* 0x0003e40000100a00 */
[----:B-1----:R-:W-:-:S04]  /*a100*/  LEA R22, P2, R10, R0, 0x1 ;  /* 0x000000000a167211 */ /* 0x002fc800078408ff */
[----:B------:R-:W-:Y:S02]  /*a110*/  LEA.HI.X.SX32 R23, R10, R2, 0x1, P2 ;  /* 0x000000020a177211 */ /* 0x000fe400010f0eff */
[----:B0-----:R-:W-:Y:S02]  /*a120*/  LEA R10, R28, R12, 0x1 ;  /* 0x0000000c1c0a7211 */ /* 0x001fe400078e08ff */
[----:B------:R-:W0:Y:S01]  /*a130*/  LDC R28, c[0x0][0x3d8] ;  /* 0x0000f600ff1c7b82 */ /* 0x000e220000000800 */
[----:B------:R1:W-:Y:S04]  /*a140*/  STL.64 [R1+0x788], R26 ;  /* 0x0007881a01007387 */ /* 0x0003e80000100a00 */
[----:B------:R2:W-:Y:S04]  /*a150*/  STL.64 [R1+0x780], R24 ;  /* 0x0007801801007387 */ /* 0x0005e80000100a00 */
[----:B------:R3:W-:Y:S01]  /*a160*/  STL.64 [R1+0x778], R22 ;  /* 0x0007781601007387 */ /* 0x0007e20000100a00 */
[----:B-1----:R-:W-:-:S02]  /*a170*/  LEA R26, P0, R20, R0, 0x1 ;  /* 0x00000000141a7211 */ /* 0x002fc400078008ff */
[----:B--2---:R-:W-:Y:S02]  /*a180*/  LEA R24, P1, R14, R0, 0x1 ;  /* 0x000000000e187211 */ /* 0x004fe400078208ff */
[----:B------:R-:W-:Y:S02]  /*a190*/  LEA.HI.X.SX32 R27, R20, R2, 0x1, P0 ;  /* 0x00000002141b7211 */ /* 0x000fe400000f0eff */
[C---:B---3--:R-:W-:Y:S02]  /*a1a0*/  LEA R22, P2, R13.reuse, R0, 0x1 ;  /* 0x000000000d167211 */ /* 0x048fe400078408ff */
[-C--:B------:R-:W-:Y:S02]  /*a1b0*/  LEA.HI.X.SX32 R25, R14, R2.reuse, 0x1, P1 ;  /* 0x000000020e197211 */ /* 0x080fe400008f0eff */
[----:B------:R-:W-:Y:S01]  /*a1c0*/  LEA.HI.X.SX32 R23, R13, R2, 0x1, P2 ;  /* 0x000000020d177211 */ /* 0x000fe200010f0eff */
[----:B------:R-:W-:Y:S04]  /*a1d0*/  STL.64 [R1+0x770], R26 ;  /* 0x0007701a01007387 */ /* 0x000fe80000100a00 */
[----:B------:R-:W-:Y:S04]  /*a1e0*/  STL.64 [R1+0x768], R24 ;  /* 0x0007681801007387 */ /* 0x000fe80000100a00 */
[----:B------:R1:W-:Y:S02]  /*a1f0*/  STL.64 [R1+0x760], R22 ;  /* 0x0007601601007387 */ /* 0x0003e40000100a00 */
[----:B-1----:R-:W-:-:S04]  /*a200*/  LEA R22, P2, R15, R0, 0x1 ;  /* 0x000000000f167211 */ /* 0x002fc800078408ff */
[----:B------:R-:W-:Y:S01]  /*a210*/  LEA.HI.X.SX32 R23, R15, R2, 0x1, P2 ;  /* 0x000000020f177211 */ /* 0x000fe200010f0eff */
[----:B0-----:R-:W-:Y:S02]  /*a220*/  IMAD R15, R28, 0x2, R10 ;  /* 0x000000021c0f7824 */ /* 0x001fe400078e020a */
[----:B------:R-:W0:Y:S01]  /*a230*/  LDC R28, c[0x0][0x3d8] ;  /* 0x0000f600ff1c7b82 */ /* 0x000e220000000800 */
[-C--:B------:R-:W-:Y:S02]  /*a240*/  LEA R26, P0, R18, R0.reuse, 0x1 ;  /* 0x00000000121a7211 */ /* 0x080fe400078008ff */
[----:B------:R-:W-:Y:S02]  /*a250*/  LEA R24, P1, R16, R0, 0x1 ;  /* 0x0000000010187211 */ /* 0x000fe400078208ff */
[-C--:B------:R-:W-:Y:S02]  /*a260*/  LEA.HI.X.SX32 R27, R18, R2.reuse, 0x1, P0 ;  /* 0x00000002121b7211 */ /* 0x080fe400000f0eff */
[----:B------:R-:W-:-:S02]  /*a270*/  LEA.HI.X.SX32 R25, R16, R2, 0x1, P1 ;  /* 0x0000000210197211 */ /* 0x000fc400008f0eff */
[----:B0-----:R-:W-:Y:S02]  /*a280*/  LEA R14, R28, R15, 0x1 ;  /* 0x0000000f1c0e7211 */ /* 0x001fe400078e08ff */
[----:B------:R-:W0:Y:S01]  /*a290*/  LDC R28, c[0x0][0x3d8] ;  /* 0x0000f600ff1c7b82 */ /* 0x000e220000000800 */
[----:B------:R-:W-:Y:S04]  /*a2a0*/  STL.64 [R1+0x758], R26 ;  /* 0x0007581a01007387 */ /* 0x000fe80000100a00 */
[----:B------:R1:W-:Y:S02]  /*a2b0*/  STL.64 [R1+0x750], R24 ;  /* 0x0007501801007387 */ /* 0x0003e40000100a00 */
[----:B-1----:R-:W-:-:S04]  /*a2c0*/  LEA R24, P1, R17, R0, 0x1 ;  /* 0x0000000011187211 */ /* 0x002fc800078208ff */
[----:B------:R-:W-:Y:S01]  /*a2d0*/  LEA.HI.X.SX32 R25, R17, R2, 0x1, P1 ;  /* 0x0000000211197211 */ /* 0x000fe200008f0eff */
[----:B0-----:R-:W-:Y:S02]  /*a2e0*/  IMAD R17, R28, 0x2, R14 ;  /* 0x000000021c117824 */ /* 0x001fe400078e020e */
[----:B------:R-:W0:Y:S01]  /*a2f0*/  LDC R28, c[0x0][0x3d8] ;  /* 0x0000f600ff1c7b82 */ /* 0x000e220000000800 */
[----:B------:R1:W-:Y:S01]  /*a300*/  STL.64 [R1+0x748], R22 ;  /* 0x0007481601007387 */ /* 0x0003e20000100a00 */
[----:B------:R-:W-:-:S04]  /*a310*/  LEA R26, P0, R19, R0, 0x1 ;  /* 0x00000000131a7211 */ /* 0x000fc800078008ff */
[----:B------:R-:W-:Y:S02]  /*a320*/  LEA.HI.X.SX32 R27, R19, R2, 0x1, P0 ;  /* 0x00000002131b7211 */ /* 0x000fe400000f0eff */
[C---:B-1----:R-:W-:Y:S02]  /*a330*/  LEA R22, P2, R3.reuse, R0, 0x1 ;  /* 0x0000000003167211 */ /* 0x042fe400078408ff */
[----:B0-----:R-:W-:Y:S02]  /*a340*/  LEA R16, R28, R17, 0x1 ;  /* 0x000000111c107211 */ /* 0x001fe400078e08ff */
[----:B------:R-:W0:Y:S01]  /*a350*/  LDC R28, c[0x0][0x3d8] ;  /* 0x0000f600ff1c7b82 */ /* 0x000e220000000800 */
[----:B------:R-:W-:Y:S02]  /*a360*/  LEA.HI.X.SX32 R23, R3, R2, 0x1, P2 ;  /* 0x0000000203177211 */ /* 0x000fe400010f0eff */
[C---:B------:R-:W-:Y:S01]  /*a370*/  LEA R18, P2, R4.reuse, R0, 0x1 ;  /* 0x0000000004127211 */ /* 0x040fe200078408ff */
[----:B------:R-:W-:Y:S03]  /*a380*/  STL.64 [R1+0x740], R26 ;  /* 0x0007401a01007387 */ /* 0x000fe60000100a00 */
[----:B------:R-:W-:Y:S01]  /*a390*/  LEA.HI.X.SX32 R19, R4, R2, 0x1, P2 ;  /* 0x0000000204137211 */ /* 0x000fe200010f0eff */
[----:B------:R-:W-:Y:S04]  /*a3a0*/  STL.64 [R1+0x738], R24 ;  /* 0x0007381801007387 */ /* 0x000fe80000100a00 */
[----:B------:R-:W-:Y:S04]  /*a3b0*/  STL.64 [R1+0x730], R22 ;  /* 0x0007301601007387 */ /* 0x000fe80000100a00 */
[----:B------:R0:W-:Y:S02]  /*a3c0*/  STL.64 [R1+0x718], R18 ;  /* 0x0007181201007387 */ /* 0x0001e40000100a00 */
[----:B0-----:R-:W-:-:S02]  /*a3d0*/  IMAD R18, R28, 0x2, R16 ;  /* 0x000000021c127824 */ /* 0x001fc400078e0210 */
[----:B------:R-:W0:Y:S03]  /*a3e0*/  LDC R28, c[0x0][0x3d8] ;  /* 0x0000f600ff1c7b82 */ /* 0x000e260000000800 */
[----:B0-----:R-:W-:-:S05]  /*a3f0*/  LEA R19, R28, R18, 0x1 ;  /* 0x000000121c137211 */ /* 0x001fca00078e08ff */
[----:B------:R-:W0:Y:S01]  /*a400*/  LDC R28, c[0x0][0x3d8] ;  /* 0x0000f600ff1c7b82 */ /* 0x000e220000000800 */
[----:B------:R-:W-:Y:S01]  /*a410*/  LEA R24, P0, R21, R0, 0x1 ;  /* 0x0000000015187211 */ /* 0x000fe200078008ff */
[----:B0-----:R-:W-:-:S06]  /*a420*/  IMAD R3, R28, 0x2, R19 ;  /* 0x000000021c037824 */ /* 0x001fcc00078e0213 */
[----:B------:R-:W0:Y:S01]  /*a430*/  LDC R28, c[0x0][0x3d8] ;  /* 0x0000f600ff1c7b82 */ /* 0x000e220000000800 */
[----:B------:R-:W-:Y:S02]  /*a440*/  LEA R22, P1, R5, R0, 0x1 ;  /* 0x0000000005167211 */ /* 0x000fe400078208ff */
[-C--:B------:R-:W-:Y:S02]  /*a450*/  LEA.HI.X.SX32 R25, R21, R2.reuse, 0x1, P0 ;  /* 0x0000000215197211 */ /* 0x080fe400000f0eff */
[----:B------:R-:W-:-:S03]  /*a460*/  LEA.HI.X.SX32 R23, R5, R2, 0x1, P1 ;  /* 0x0000000205177211 */ /* 0x000fc600008f0eff */
[----:B------:R-:W-:Y:S01]  /*a470*/  STL.64 [R1+0x728], R24 ;  /* 0x0007281801007387 */ /* 0x000fe20000100a00 */
[----:B------:R-:W-:-:S03]  /*a480*/  LEA R20, P1, R6, R0, 0x1 ;  /* 0x0000000006147211 */ /* 0x000fc600078208ff */
[----:B------:R1:W-:Y:S01]  /*a490*/  STL.64 [R1+0x720], R22 ;  /* 0x0007201601007387 */ /* 0x0003e20000100a00 */
[----:B0-----:R-:W-:Y:S02]  /*a4a0*/  LEA R13, R28, R3, 0x1 ;  /* 0x000000031c0d7211 */ /* 0x001fe400078e08ff */
[----:B------:R-:W0:Y:S01]  /*a4b0*/  LDC R28, c[0x0][0x3d8] ;  /* 0x0000f600ff1c7b82 */ /* 0x000e220000000800 */
[C---:B-1----:R-:W-:Y:S02]  /*a4c0*/  LEA R22, P0, R7.reuse, R0, 0x1 ;  /* 0x0000000007167211 */ /* 0x042fe400078008ff */
[-C--:B------:R-:W-:Y:S02]  /*a4d0*/  LEA.HI.X.SX32 R21, R6, R2.reuse, 0x1, P1 ;  /* 0x0000000206157211 */ /* 0x080fe400008f0eff */
[----:B------:R-:W-:-:S05]  /*a4e0*/  LEA.HI.X.SX32 R23, R7, R2, 0x1, P0 ;  /* 0x0000000207177211 */ /* 0x000fca00000f0eff */
[----:B------:R-:W-:Y:S04]  /*a4f0*/  STL.64 [R1+0x710], R22 ;  /* 0x0007101601007387 */ /* 0x000fe80000100a00 */
[----:B------:R1:W-:Y:S01]  /*a500*/  STL.64 [R1+0x708], R20 ;  /* 0x0007081401007387 */ /* 0x0003e20000100a00 */
[-C--:B------:R-:W-:Y:S02]  /*a510*/  LEA R4, P2, R9, R0.reuse, 0x1 ;  /* 0x0000000009047211 */ /* 0x080fe400078408ff */
[----:B-1----:R-:W-:-:S04]  /*a520*/  LEA R20, P0, R8, R0, 0x1 ;  /* 0x0000000008147211 */ /* 0x002fc800078008ff */
[-C--:B------:R-:W-:Y:S01]  /*a530*/  LEA.HI.X.SX32 R21, R8, R2.reuse, 0x1, P0 ;  /* 0x0000000208157211 */ /* 0x080fe200000f0eff */
[----:B0-----:R-:W-:Y:S02]  /*a540*/  IMAD R8, R28, 0x2, R13 ;  /* 0x000000021c087824 */ /* 0x001fe400078e020d */
[----:B------:R-:W0:Y:S01]  /*a550*/  LDC R28, c[0x0][0x3d8] ;  /* 0x0000f600ff1c7b82 */ /* 0x000e220000000800 */
[----:B------:R-:W-:Y:S02]  /*a560*/  LEA.HI.X.SX32 R5, R9, R2, 0x1, P2 ;  /* 0x0000000209057211 */ /* 0x000fe400010f0eff */
[----:B------:R-:W-:-:S03]  /*a570*/  LEA R6, P1, R12, R0, 0x1 ;  /* 0x000000000c067211 */ /* 0x000fc600078208ff */
[----:B------:R1:W-:Y:S01]  /*a580*/  STL.64 [R1+0x700], R4 ;  /* 0x0007000401007387 */ /* 0x0003e20000100a00 */
[----:B------:R-:W-:-:S03]  /*a590*/  LEA.HI.X.SX32 R7, R12, R2, 0x1, P1 ;  /* 0x000000020c077211 */ /* 0x000fc600008f0eff */
[----:B------:R-:W-:Y:S01]  /*a5a0*/  STL.64 [R1+0x6f8], R20 ;  /* 0x0006f81401007387 */ /* 0x000fe20000100a00 */
[----:B-1----:R-:W-:-:S04]  /*a5b0*/  LEA R4, P2, R10, R0, 0x1 ;  /* 0x000000000a047211 */ /* 0x002fc800078408ff */
[----:B------:R-:W-:Y:S01]  /*a5c0*/  LEA.HI.X.SX32 R5, R10, R2, 0x1, P2 ;  /* 0x000000020a057211 */ /* 0x000fe200010f0eff */
[----:B------:R-:W-:Y:S04]  /*a5d0*/  STL.64 [R1+0x6f0], R6 ;  /* 0x0006f00601007387 */ /* 0x000fe80000100a00 */
[----:B------:R0:W-:Y:S02]  /*a5e0*/  STL.64 [R1+0x6e8], R4 ;  /* 0x0006e80401007387 */ /* 0x0001e40000100a00 */
[----:B0-----:R-:W-:Y:S02]  /*a5f0*/  LEA R4, R28, R8, 0x1 ;  /* 0x000000081c047211 */ /* 0x001fe400078e08ff */
[----:B------:R-:W0:Y:S03]  /*a600*/  LDC R28, c[0x0][0x3d8] ;  /* 0x0000f600ff1c7b82 */ /* 0x000e260000000800 */
[----:B0-----:R-:W-:-:S05]  /*a610*/  IMAD R5, R28, 0x2, R4 ;  /* 0x000000021c057824 */ /* 0x001fca00078e0204 */
[----:B------:R-:W0:Y:S01]  /*a620*/  LDC R28, c[0x0][0x3d8] ;  /* 0x0000f600ff1c7b82 */ /* 0x000e220000000800 */
[-C--:B------:R-:W-:Y:S02]  /*a630*/  LEA R22, P0, R15, R0.reuse, 0x1 ;  /* 0x000000000f167211 */ /* 0x080fe400078008ff */
[CC--:B------:R-:W-:Y:S02]  /*a640*/  LEA R20, P1, R14.reuse, R0.reuse, 0x1 ;  /* 0x000000000e147211 */ /* 0x0c0fe400078208ff */
[----:B------:R-:W-:Y:S02]  /*a650*/  LEA R6, P2, R17, R0, 0x1 ;  /* 0x0000000011067211 */ /* 0x000fe400078408ff */
[-C--:B------:R-:W-:Y:S02]  /*a660*/  LEA.HI.X.SX32 R23, R15, R2.reuse, 0x1, P0 ;  /* 0x000000020f177211 */ /* 0x080fe400000f0eff */
[-C--:B------:R-:W-:Y:S02]  /*a670*/  LEA.HI.X.SX32 R21, R14, R2.reuse, 0x1, P1 ;  /* 0x000000020e157211 */ /* 0x080fe400008f0eff */
[----:B------:R-:W-:Y:S01]  /*a680*/  LEA.HI.X.SX32 R7, R17, R2, 0x1, P2 ;  /* 0x0000000211077211 */ /* 0x000fe200010f0eff */
[----:B------:R-:W-:Y:S01]  /*a690*/  STL.64 [R1+0x6e0], R22 ;  /* 0x0006e01601007387 */ /* 0x000fe20000100a00 */
[----:B0-----:R-:W-:-:S02]  /*a6a0*/  LEA R9, R28, R5, 0x1 ;  /* 0x000000051c097211 */ /* 0x001fc400078e08ff */
[----:B------:R-:W0:Y:S01]  /*a6b0*/  LDC R28, c[0x0][0x3d8] ;  /* 0x0000f600ff1c7b82 */ /* 0x000e220000000800 */
[----:B------:R-:W-:Y:S04]  /*a6c0*/  STL.64 [R1+0x6d8], R20 ;  /* 0x0006d81401007387 */ /* 0x000fe80000100a00 */
[----:B------:R1:W-:Y:S02]  /*a6d0*/  STL.64 [R1+0x6d0], R6 ;  /* 0x0006d00601007387 */ /* 0x0003e40000100a00 */
[----:B-1----:R-:W-:-:S04]  /*a6e0*/  LEA R6, P2, R19, R0, 0x1 ;  /* 0x0000000013067211 */ /* 0x002fc800078408ff */
[----:B------:R-:W-:-:S05]  /*a6f0*/  LEA.HI.X.SX32 R7, R19, R2, 0x1, P2 ;  /* 0x0000000213077211 */ /* 0x000fca00010f0eff */
[----:B------:R0:W-:Y:S02]  /*a700*/  STL.64 [R1+0x6b8], R6 ;  /* 0x0006b80601007387 */ /* 0x0001e40000100a00 */
        /* <DEDUP_REMOVED lines=14> */
[----:B------:R-:W-:-:S04]  /*a7f0*/  LEA R18, P0, R3, R0, 0x1 ;  /* 0x0000000003127211 */ /* 0x000fc800078008ff */
[----:B------:R-:W-:Y:S02]  /*a800*/  LEA.HI.X.SX32 R19, R3, R2, 0x1, P0 ;  /* 0x0000000203137211 */ /* 0x000fe400000f0eff */
[C---:B------:R-:W-:Y:S02]  /*a810*/  LEA R16, P1, R13.reuse, R0, 0x1 ;  /* 0x000000000d107211 */ /* 0x040fe400078208ff */
[----:B0-----:R-:W-:Y:S02]  /*a820*/  LEA R3, R28, R8, 0x1 ;  /* 0x000000081c037211 */ /* 0x001fe400078e08ff */
[----:B------:R-:W0:Y:S01]  /*a830*/  LDC R28, c[0x0][0x3d8] ;  /* 0x0000f600ff1c7b82 */ /* 0x000e220000000800 */
[----:B------:R-:W-:Y:S01]  /*a840*/  LEA.HI.X.SX32 R17, R13, R2, 0x1, P1 ;  /* 0x000000020d117211 */ /* 0x000fe200008f0eff */
[----:B------:R-:W-:Y:S04]  /*a850*/  STL.64 [R1+0x6b0], R18 ;  /* 0x0006b01201007387 */ /* 0x000fe80000100a00 */
[----:B------:R1:W-:Y:S02]  /*a860*/  STL.64 [R1+0x6a8], R16 ;  /* 0x0006a81001007387 */ /* 0x0003e40000100a00 */
        /* <DEDUP_REMOVED lines=9> */
[C---:B------:R-:W-:Y:S01]  /*a900*/  LEA R12, P2, R9.reuse, R0, 0x1 ;  /* 0x00000000090c7211 */ /* 0x040fe200078408ff */
[----:B------:R1:W-:Y:S03]  /*a910*/  STL.64 [R1+0x698], R16 ;  /* 0x0006981001007387 */ /* 0x0003e60000100a00 */
[----:B------:R-:W-:Y:S01]  /*a920*/  LEA.HI.X.SX32 R13, R9, R2, 0x1, P2 ;  /* 0x00000002090d7211 */ /* 0x000fe200010f0eff */
[----:B------:R2:W-:Y:S04]  /*a930*/  STL.64 [R1+0x690], R14 ;  /* 0x0006900e01007387 */ /* 0x0005e80000100a00 */
[----:B------:R3:W-:Y:S01]  /*a940*/  STL.64 [R1+0x688], R12 ;  /* 0x0006880c01007387 */ /* 0x0007e20000100a00 */
[----:B-1----:R-:W-:-:S02]  /*a950*/  LEA R16, P0, R6, R0, 0x1 ;  /* 0x0000000006107211 */ /* 0x002fc400078008ff */
[C---:B--2---:R-:W-:Y:S02]  /*a960*/  LEA R14, P1, R7.reuse, R0, 0x1 ;  /* 0x00000000070e7211 */ /* 0x044fe400078208ff */
[----:B------:R-:W-:Y:S02]  /*a970*/  LEA.HI.X.SX32 R17, R6, R2, 0x1, P0 ;  /* 0x0000000206117211 */ /* 0x000fe400000f0eff */
[C---:B---3--:R-:W-:Y:S02]  /*a980*/  LEA R12, P2, R8.reuse, R0, 0x1 ;  /* 0x00000000080c7211 */ /* 0x048fe400078408ff */
[-C--:B------:R-:W-:Y:S02]  /*a990*/  LEA.HI.X.SX32 R15, R7, R2.reuse, 0x1, P1 ;  /* 0x00000002070f7211 */ /* 0x080fe400008f0eff */
[----:B------:R-:W-:Y:S01]  /*a9a0*/  LEA.HI.X.SX32 R13, R8, R2, 0x1, P2 ;  /* 0x00000002080d7211 */ /* 0x000fe200010f0eff */
[----:B0-----:R-:W-:Y:S01]  /*a9b0*/  IMAD R6, R28, 0x2, R5 ;  /* 0x000000021c067824 */ /* 0x001fe200078e0205 */
[----:B------:R0:W-:Y:S04]  /*a9c0*/  STL.64 [R1+0x680], R16 ;  /* 0x0006801001007387 */ /* 0x0001e80000100a00 */
[----:B------:R1:W-:Y:S01]  /*a9d0*/  STL.64 [R1+0x678], R14 ;  /* 0x0006780e01007387 */ /* 0x0003e20000100a00 */
[----:B------:R-:W-:-:S03]  /*a9e0*/  LEA R8, P3, R6, R0, 0x1 ;  /* 0x0000000006087211 */ /* 0x000fc600078608ff */
[----:B------:R2:W-:Y:S01]  /*a9f0*/  STL.64 [R1+0x670], R12 ;  /* 0x0006700c01007387 */ /* 0x0005e20000100a00 */
[CC--:B0-----:R-:W-:Y:S02]  /*aa00*/  LEA R16, P0, R3.reuse, R0.reuse, 0x1 ;  /* 0x0000000003107211 */ /* 0x0c1fe400078008ff */
[C---:B-1----:R-:W-:Y:S02]  /*aa10*/  LEA R14, P1, R4.reuse, R0, 0x1 ;  /* 0x00000000040e7211 */ /* 0x042fe400078208ff */
[----:B------:R-:W-:Y:S02]  /*aa20*/  LEA.HI.X.SX32 R17, R3, R2, 0x1, P0 ;  /* 0x0000000203117211 */ /* 0x000fe400000f0eff */
[C---:B--2---:R-:W-:Y:S02]  /*aa30*/  LEA R12, P2, R5.reuse, R0, 0x1 ;  /* 0x00000000050c7211 */ /* 0x044fe400078408ff */
[-C--:B------:R-:W-:Y:S02]  /*aa40*/  LEA.HI.X.SX32 R15, R4, R2.reuse, 0x1, P1 ;  /* 0x00000002040f7211 */ /* 0x080fe400008f0eff */
[-C--:B------:R-:W-:Y:S01]  /*aa50*/  LEA.HI.X.SX32 R13, R5, R2.reuse, 0x1, P2 ;  /* 0x00000002050d7211 */ /* 0x080fe200010f0eff */
[C---:B------:R-:W-:Y:S01]  /*aa60*/  IMAD R0, R11.reuse, 0x9, RZ ;  /* 0x000000090b007824 */ /* 0x040fe200078e02ff */
[----:B------:R-:W-:Y:S01]  /*aa70*/  LEA.HI.X.SX32 R9, R6, R2, 0x1, P3 ;  /* 0x0000000206097211 */ /* 0x000fe200018f0eff */
[----:B------:R-:W-:Y:S01]  /*aa80*/  STL.64 [R1+0x668], R16 ;  /* 0x0006681001007387 */ /* 0x000fe20000100a00 */
[----:B------:R-:W-:-:S03]  /*aa90*/  IMAD R6, R11, 0xd, RZ ;  /* 0x0000000d0b067824 */ /* 0x000fc600078e02ff */
[----:B------:R-:W-:Y:S01]  /*aaa0*/  STL.64 [R1+0x660], R14 ;  /* 0x0006600e01007387 */ /* 0x000fe20000100a00 */
[----:B------:R-:W-:-:S03]  /*aab0*/  IMAD R7, R11, 0xe, RZ ;  /* 0x0000000e0b077824 */ /* 0x000fc600078e02ff */
[----:B------:R-:W-:Y:S04]  /*aac0*/  STL.64 [R1+0x658], R12 ;  /* 0x0006580c01007387 */ /* 0x000fe80000100a00 */
[----:B------:R0:W-:Y:S04]  /*aad0*/  STL.64 [R1+0x650], R8 ;  /* 0x0006500801007387 */ /* 0x0001e80000100a00 */
[----:B------:R1:W-:Y:S01]  /*aae0*/  STL [R1+0x6c], R0 ;  /* 0x00006c0001007387 */ /* 0x0003e20000100800 */
[----:B------:R-:W-:-:S03]  /*aaf0*/  IMAD R2, R11, 0x26, RZ ;  /* 0x000000260b027824 */ /* 0x000fc600078e02ff */
[----:B------:R2:W-:Y:S01]  /*ab00*/  STL.64 [R1+0x1600], R6 ;  /* 0x0016000601007387 */ /* 0x0005e20000100a00 */
[C---:B0-----:R-:W-:Y:S01]  /*ab10*/  IMAD R8, R11.reuse, 0xf, RZ ;  /* 0x0000000f0b087824 */ /* 0x041fe200078e02ff */
[C---:B------:R-:W-:Y:S01]  /*ab20*/  SHF.L.U32 R9, R11.reuse, 0x4, RZ ;  /* 0x000000040b097819 */ /* 0x040fe200000006ff */
[----:B-1----:R-:W-:-:S04]  /*ab30*/  IMAD R0, R11, 0x24, RZ ;  /* 0x000000240b007824 */ /* 0x002fc800078e02ff */
[----:B------:R-:W-:Y:S01]  /*ab40*/  STL.64 [R1+0x15f8], R8 ;  /* 0x0015f80801007387 */ /* 0x000fe20000100a00 */
[----:B--2---:R-:W-:-:S03]  /*ab50*/  IMAD R6, R11, 0x25, RZ ;  /* 0x000000250b067824 */ /* 0x004fc600078e02ff */
[----:B------:R0:W-:Y:S04]  /*ab60*/  STL [R1], R0 ;  /* 0x0000000001007387 */ /* 0x0001e80000100800 */
[----:B------:R1:W-:Y:S01]  /*ab70*/  STL [R1+0x4], R6 ;  /* 0x0000040601007387 */ /* 0x0003e20000100800 */
[----:B0-----:R-:W-:-:S03]  /*ab80*/  IMAD R0, R11, 0x27, RZ ;  /* 0x000000270b007824 */ /* 0x001fc600078e02ff */
[----:B------:R0:W-:Y:S01]  /*ab90*/  STL [R1+0x8], R2 ;  /* 0x0000080201007387 */ /* 0x0001e20000100800 */
[----:B-1----:R-:W-:-:S03]  /*aba0*/  IMAD R6, R11, 0x28, RZ ;  /* 0x000000280b067824 */ /* 0x002fc600078e02ff */
[----:B------:R1:W-:Y:S01]  /*abb0*/  STL [R1+0xc], R0 ;  /* 0x00000c0001007387 */ /* 0x0003e20000100800 */
[----:B0-----:R-:W-:-:S03]  /*abc0*/  IMAD R2, R11, 0x29, RZ ;  /* 0x000000290b027824 */ /* 0x001fc600078e02ff */
[----:B------:R0:W-:Y:S01]  /*abd0*/  STL [R1+0x10], R6 ;  /* 0x0000100601007387 */ /* 0x0001e20000100800 */
[----:B-1----:R-:W-:-:S03]  /*abe0*/  IMAD R0, R11, 0x2a, RZ ;  /* 0x0000002a0b007824 */ /* 0x002fc600078e02ff */
[----:B------:R1:W-:Y:S04]  /*abf0*/  STL [R1+0x14], R2 ;  /* 0x0000140201007387 */ /* 0x0003e80000100800 */
[----:B------:R2:W-:Y:S01]  /*ac00*/  STL [R1+0x18], R0 ;  /* 0x0000180001007387 */ /* 0x0005e20000100800 */
[C---:B0-----:R-:W-:Y:S02]  /*ac10*/  IMAD R6, R11.reuse, 0x2b, RZ ;  /* 0x0000002b0b067824 */ /* 0x041fe400078e02ff */
[----:B-1----:R-:W-:-:S03]  /*ac20*/  IMAD R2, R11, 0x2c, RZ ;  /* 0x0000002c0b027824 */ /* 0x002fc600078e02ff */
[----:B------:R0:W-:Y:S01]  /*ac30*/  STL [R1+0x1c], R6 ;  /* 0x00001c0601007387 */ /* 0x0001e20000100800 */
[----:B--2---:R-:W-:-:S03]  /*ac40*/  IMAD R0, R11, 0x2d, RZ ;  /* 0x0000002d0b007824 */ /* 0x004fc600078e02ff */
        /* <DEDUP_REMOVED lines=28> */
[----:B------:R-:W-:Y:S01]  /*ae10*/  STL [R1+0x58], R6 ;  /* 0x0000580601007387 */ /* 0x000fe20000100800 */
[----:B--2---:R-:W-:-:S03]  /*ae20*/  IMAD R0, R11, 0x3c, RZ ;  /* 0x0000003c0b007824 */ /* 0x004fc600078e02ff */
[----:B------:R-:W-:Y:S04]  /*ae30*/  STL [R1+0x5c], R2 ;  /* 0x00005c0201007387 */ /* 0x000fe80000100800 */
[----:B------:R0:W-:Y:S02]  /*ae40*/  STL [R1+0x60], R0 ;  /* 0x0000600001007387 */ /* 0x0001e40000100800 */
[----:B0-----:R-:W0:Y:S01]  /*ae50*/  S2R R0, SR_TID.X ;  /* 0x0000000000007919 */ /* 0x001e220000002100 */
[C---:B------:R-:W-:Y:S02]  /*ae60*/  IMAD R6, R11.reuse, 0x3d, RZ ;  /* 0x0000003d0b067824 */ /* 0x040fe400078e02ff */
[C---:B------:R-:W-:Y:S02]  /*ae70*/  IMAD R2, R11.reuse, 0x3e, RZ ;  /* 0x0000003e0b027824 */ /* 0x040fe400078e02ff */
[----:B------:R-:W-:-:S02]  /*ae80*/  IMAD R3, R11, 0xa, RZ ;  /* 0x0000000a0b037824 */ /* 0x000fc400078e02ff */
[C---:B------:R-:W-:Y:S02]  /*ae90*/  IMAD R4, R11.reuse, 0xb, RZ ;  /* 0x0000000b0b047824 */ /* 0x040fe400078e02ff */
[C---:B------:R-:W-:Y:S02]  /*aea0*/  IMAD R5, R11.reuse, 0xc, RZ ;  /* 0x0000000c0b057824 */ /* 0x040fe400078e02ff */
[C---:B------:R-:W-:Y:S02]  /*aeb0*/  IMAD R10, R11.reuse, 0x11, RZ ;  /* 0x000000110b0a7824 */ /* 0x040fe400078e02ff */
        /* <DEDUP_REMOVED lines=9> */
[C---:B------:R-:W-:Y:S01]  /*af50*/  IMAD R21, R11.reuse, 0x1b, RZ ;  /* 0x0000001b0b157824 */ /* 0x040fe200078e02ff */
[----:B0-----:R-:W-:Y:S01]  /*af60*/  LOP3.LUT P0, RZ, R0, 0x3, RZ, 0xc0, !PT ;  /* 0x0000000300ff7812 */ /* 0x001fe2000780c0ff */
[C---:B------:R-:W-:Y:S02]  /*af70*/  IMAD R22, R11.reuse, 0x1c, RZ ;  /* 0x0000001c0b167824 */ /* 0x040fe400078e02ff */
[C---:B------:R-:W-:Y:S02]  /*af80*/  IMAD R23, R11.reuse, 0x1d, RZ ;  /* 0x0000001d0b177824 */ /* 0x040fe400078e02ff */
[C---:B------:R-:W-:Y:S02]  /*af90*/  IMAD R24, R11.reuse, 0x1e, RZ ;  /* 0x0000001e0b187824 */ /* 0x040fe400078e02ff */
[C---:B------:R-:W-:Y:S02]  /*afa0*/  IMAD R25, R11.reuse, 0x1f, RZ ;  /* 0x0000001f0b197824 */ /* 0x040fe400078e02ff */
[----:B------:R-:W-:-:S02]  /*afb0*/  IMAD.SHL.U32 R26, R11, 0x20, RZ ;  /* 0x000000200b1a7824 */ /* 0x000fc400078e00ff */
[C---:B------:R-:W-:Y:S02]  /*afc0*/  IMAD R27, R11.reuse, 0x21, RZ ;  /* 0x000000210b1b7824 */ /* 0x040fe400078e02ff */
[C---:B------:R-:W-:Y:S02]  /*afd0*/  IMAD R28, R11.reuse, 0x22, RZ ;  /* 0x000000220b1c7824 */ /* 0x040fe400078e02ff */
[C---:B------:R-:W-:Y:S01]  /*afe0*/  IMAD R29, R11.reuse, 0x23, RZ ;  /* 0x000000230b1d7824 */ /* 0x040fe200078e02ff */
[----:B------:R0:W-:Y:S01]  /*aff0*/  STL [R1+0x64], R6 ;  /* 0x0000640601007387 */ /* 0x0001e20000100800 */
[----:B------:R-:W-:Y:S02]  /*b000*/  IMAD R11, R11, 0x3f, RZ ;  /* 0x0000003f0b0b7824 */ /* 0x000fe400078e02ff */
[----:B------:R-:W-:Y:S01]  /*b010*/  IMAD.MOV.U32 R0, RZ, RZ, RZ ;  /* 0x000000ffff007224 */ /* 0x000fe200078e00ff */
[----:B------:R1:W-:Y:S01]  /*b020*/  STL [R1+0x68], R2 ;  /* 0x0000680201007387 */ /* 0x0003e20000100800 */
[----:B------:R-:W-:-:S03]  /*b030*/  IMAD.MOV.U32 R7, RZ, RZ, -0x800000 ;  /* 0xff800000ff077424 */ /* 0x000fc600078e00ff */
[----:B------:R-:W-:Y:S01]  /*b040*/  STL [R1+0x1520], R11 ;  /* 0x0015200b01007387 */ /* 0x000fe20000100800 */
[----:B0-----:R-:W-:Y:S02]  /*b050*/  MOV R6, 0xff800000 ;  /* 0xff80000000067802 */ /* 0x001fe40000000f00 */
[----:B-1----:R-:W-:Y:S01]  /*b060*/  MOV R2, 0xff800000 ;  /* 0xff80000000027802 */ /* 0x002fe20000000f00 */
[----:B------:R0:W-:Y:S04]  /*b070*/  STL [R1+0x1524], R0 ;  /* 0x0015240001007387 */ /* 0x0001e80000100800 */
[----:B------:R-:W-:Y:S04]  /*b080*/  STL [R1+0x62c], R2 ;  /* 0x00062c0201007387 */ /* 0x000fe80000100800 */
[----:B------:R-:W-:Y:S01]  /*b090*/  STL [R1+0x638], R7 ;  /* 0x0006380701007387 */ /* 0x000fe20000100800 */
[----:B0-----:R-:W-:-:S03]  /*b0a0*/  IMAD.MOV.U32 R0, RZ, RZ, -0x800000 ;  /* 0xff800000ff007424 */ /* 0x001fc600078e00ff */
[----:B------:R0:W-:Y:S04]  /*b0b0*/  STL [R1+0x63c], R6 ;  /* 0x00063c0601007387 */ /* 0x0001e80000100800 */
[----:B------:R-:W-:Y:S04]  /*b0c0*/  STL [R1+0x2b0], RZ ;  /* 0x0002b0ff01007387 */ /* 0x000fe80000100800 */
[----:B------:R-:W-:Y:S04]  /*b0d0*/  STL [R1+0x648], R0 ;  /* 0x0006480001007387 */ /* 0x000fe80000100800 */
[----:B------:R-:W-:Y:S04]  /*b0e0*/  STL [R1+0x2b4], RZ ;  /* 0x0002b4ff01007387 */ /* 0x000fe80000100800 */
        /* <DEDUP_REMOVED lines=94> */
[----:B0-----:R-:W2:Y:S04]  /*b6d0*/  LDL.64 R6, [R1+0x438] ;  /* 0x0004380001067983 */ /* 0x001ea80000100a00 */
[----:B------:R-:W3:Y:S04]  /*b6e0*/  LDL.64 R8, [R1+0x430] ;  /* 0x0004300001087983 */ /* 0x000ee80000100a00 */
        /* <DEDUP_REMOVED lines=24> */
[----:B------:R-:W-:Y:S01]  /*b870*/  STL [R1+0x480], RZ ;  /* 0x000480ff01007387 */ /* 0x000fe20000100800 */
[----:B------:R-:W-:-:S03]  /*b880*/  MOV R2, RZ ;  /* 0x000000ff00027202 */ /* 0x000fc60000000f00 */
[----:B------:R-:W-:Y:S04]  /*b890*/  STL [R1+0x484], RZ ;  /* 0x000484ff01007387 */ /* 0x000fe80000100800 */
[----:B------:R-:W-:Y:S04]  /*b8a0*/  STL [R1+0x488], RZ ;  /* 0x000488ff01007387 */ /* 0x000fe80000100800 */
[----:B------:R-:W-:Y:S04]  /*b8b0*/  STL [R1+0x48c], RZ ;  /* 0x00048cff01007387 */ /* 0x000fe80000100800 */
[----:B------:R-:W-:Y:S04]  /*b8c0*/  STL [R1+0x490], RZ ;  /* 0x000490ff01007387 */ /* 0x000fe80000100800 */
[----:B------:R-:W-:Y:S04]  /*b8d0*/  STL [R1+0x494], RZ ;  /* 0x000494ff01007387 */ /* 0x000fe80000100800 */
[----:B------:R-:W-:Y:S04]  /*b8e0*/  STL [R1+0x498], RZ ;  /* 0x000498ff01007387 */ /* 0x000fe80000100800 */
[----:B------:R-:W-:Y:S01]  /*b8f0*/  STL [R1+0x49c], RZ ;  /* 0x00049cff01007387 */ /* 0x000fe20000100800 */
[----:B--2---:R-:W-:-:S05]  /*b900*/  IMAD.WIDE R6, R3, 0x2, R6 ;  /* 0x0000000203067825 */ /* 0x004fca00078e0206 */
[----:B------:R3:W-:Y:S04]  /*b910*/  STL.64 [R1+0x1178], R6 ;  /* 0x0011780601007387 */ /* 0x0007e80000100a00 */
[----:B------:R0:W-:Y:S01]  /*b920*/  STL.64 [R1+0x15b0], R2 ;  /* 0x0015b00201007387 */ /* 0x0001e20000100a00 */
[----:B---3--:R-:W-:-:S03]  /*b930*/  IMAD.WIDE R6, R3, 0x2, R8 ;  /* 0x0000000203067825 */ /* 0x008fc600078e0208 */
[----:B0-----:R-:W2:Y:S04]  /*b940*/  LDL.64 R2, [R1+0x438] ;  /* 0x0004380001027983 */ /* 0x001ea80000100a00 */
[----:B------:R2:W-:Y:S02]  /*b950*/  STL.64 [R1+0x1170], R6 ;  /* 0x0011700601007387 */ /* 0x0005e40000100a00 */
[----:B--2---:R-:W-:-:S05]  /*b960*/  IMAD.WIDE R6, R4, 0x2, R2 ;  /* 0x0000000204067825 */ /* 0x004fca00078e0202 */
[----:B------:R0:W-:Y:S02]  /*b970*/  STL.64 [R1+0x1158], R6 ;  /* 0x0011580601007387 */ /* 0x0001e40000100a00 */
[----:B0-----:R-:W-:-:S05]  /*b980*/  IMAD.WIDE R6, R4, 0x2, R8 ;  /* 0x0000000204067825 */ /* 0x001fca00078e0208 */
[----:B------:R0:W-:Y:S01]  /*b990*/  STL.64 [R1+0x1150], R6 ;  /* 0x0011500601007387 */ /* 0x0001e20000100a00 */
[----:B------:R-:W-:-:S04]  /*b9a0*/  IMAD.WIDE R8, R5, 0x2, R8 ;  /* 0x0000000205087825 */ /* 0x000fc800078e0208 */
[----:B0-----:R-:W-:-:S05]  /*b9b0*/  IMAD.WIDE R6, R5, 0x2, R2 ;  /* 0x0000000205067825 */ /* 0x001fca00078e0202 */
[----:B------:R0:W-:Y:S04]  /*b9c0*/  STL.64 [R1+0x1138], R6 ;  /* 0x0011380601007387 */ /* 0x0001e80000100a00 */
[----:B0-----:R-:W2:Y:S04]  /*b9d0*/  LDL.LU.64 R6, [R1+0x1600] ;  /* 0x0016000001067983 */ /* 0x001ea80000300a00 */
[----:B------:R0:W-:Y:S04]  /*b9e0*/  STL.64 [R1+0x15a8], R4 ;  /* 0x0015a80401007387 */ /* 0x0001e80000100a00 */
[----:B0-----:R-:W3:Y:S04]  /*b9f0*/  LDL.64 R4, [R1+0x430] ;  /* 0x0004300001047983 */ /* 0x001ee80000100a00 */
[----:B------:R2:W-:Y:S02]  /*ba00*/  STL.64 [R1+0x1130], R8 ;  /* 0x0011300801007387 */ /* 0x0005e40000100a00 */
[----:B--2---:R-:W-:-:S05]  /*ba10*/  IMAD.WIDE R8, R6, 0x2, R2 ;  /* 0x0000000206087825 */ /* 0x004fca00078e0202 */
[----:B------:R3:W-:Y:S02]  /*ba20*/  STL.64 [R1+0x1118], R8 ;  /* 0x0011180801007387 */ /* 0x0007e40000100a00 */
[----:B---3--:R-:W-:-:S05]  /*ba30*/  IMAD.WIDE R8, R6, 0x2, R4 ;  /* 0x0000000206087825 */ /* 0x008fca00078e0204 */
[----:B------:R0:W-:Y:S02]  /*ba40*/  STL.64 [R1+0x1110], R8 ;  /* 0x0011100801007387 */ /* 0x0001e40000100a00 */
[----:B0-----:R-:W-:-:S05]  /*ba50*/  IMAD.WIDE R8, R7, 0x2, R2 ;  /* 0x0000000207087825 */ /* 0x001fca00078e0202 */
[----:B------:R0:W-:Y:S02]  /*ba60*/  STL.64 [R1+0x10f8], R8 ;  /* 0x0010f80801007387 */ /* 0x0001e40000100a00 */
[----:B0-----:R-:W-:-:S05]  /*ba70*/  IMAD.WIDE R8, R7, 0x2, R4 ;  /* 0x0000000207087825 */ /* 0x001fca00078e0204 */
[----:B------:R0:W-:Y:S04]  /*ba80*/  STL.64 [R1+0x10f0], R8 ;  /* 0x0010f00801007387 */ /* 0x0001e80000100a00 */
[----:B0-----:R-:W2:Y:S04]  /*ba90*/  LDL.LU.64 R8, [R1+0x15f8] ;  /* 0x0015f80001087983 */ /* 0x001ea80000300a00 */
[----:B------:R2:W-:Y:S02]  /*baa0*/  STL.64 [R1+0x15b8], R6 ;  /* 0x0015b80601007387 */ /* 0x0005e40000100a00 */
[----:B--2---:R-:W-:-:S05]  /*bab0*/  IMAD.WIDE R6, R8, 0x2, R2 ;  /* 0x0000000208067825 */ /* 0x004fca00078e0202 */
[----:B------:R0:W-:Y:S02]  /*bac0*/  STL.64 [R1+0x10d8], R6 ;  /* 0x0010d80601007387 */ /* 0x0001e40000100a00 */
[----:B0-----:R-:W-:-:S05]  /*bad0*/  IMAD.WIDE R6, R8, 0x2, R4 ;  /* 0x0000000208067825 */ /* 0x001fca00078e0204 */
[----:B------:R0:W-:Y:S02]  /*bae0*/  STL.64 [R1+0x10d0], R6 ;  /* 0x0010d00601007387 */ /* 0x0001e40000100a00 */
[----:B0-----:R-:W-:-:S05]  /*baf0*/  IMAD.WIDE R6, R9, 0x2, R2 ;  /* 0x0000000209067825 */ /* 0x001fca00078e0202 */
[----:B------:R0:W-:Y:S04]  /*bb00*/  STL.64 [R1+0x10a0], R6 ;  /* 0x0010a00601007387 */ /* 0x0001e80000100a00 */
[----:B------:R1:W-:Y:S01]  /*bb10*/  STL.64 [R1+0x15c0], R8 ;  /* 0x0015c00801007387 */ /* 0x0003e20000100a00 */
[----:B0-----:R-:W-:-:S04]  /*bb20*/  IMAD.WIDE R6, R9, 0x2, R4 ;  /* 0x0000000209067825 */ /* 0x001fc800078e0204 */
[C---:B-1----:R-:W-:Y:S01]  /*bb30*/  IMAD.WIDE R8, R10.reuse, 0x2, R2 ;  /* 0x000000020a087825 */ /* 0x042fe200078e0202 */
        /* <DEDUP_REMOVED lines=9> */
[----:B------:R1:W-:Y:S04]  /*bbd0*/  STL.64 [R1+0x15a0], R12 ;  /* 0x0015a00c01007387 */ /* 0x0003e80000100a00 */
[----:B------:R2:W-:Y:S01]  /*bbe0*/  STL.64 [R1+0x1040], R8 ;  /* 0x0010400801007387 */ /* 0x0005e20000100a00 */
[----:B0-----:R-:W-:-:S04]  /*bbf0*/  IMAD.WIDE R6, R13, 0x2, R4 ;  /* 0x000000020d067825 */ /* 0x001fc800078e0204 */
[C---:B-1----:R-:W-:Y:S01]  /*bc00*/  IMAD.WIDE R12, R14.reuse, 0x2, R4 ;  /* 0x000000020e0c7825 */ /* 0x042fe200078e0204 */
[----:B------:R0:W-:Y:S03]  /*bc10*/  STL.64 [R1+0x1038], R6 ;  /* 0x0010380601007387 */ /* 0x0001e60000100a00 */
[----:B--2---:R-:W-:-:S05]  /*bc20*/  IMAD.WIDE R8, R14, 0x2, R2 ;  /* 0x000000020e087825 */ /* 0x004fca00078e0202 */
[----:B------:R1:W-:Y:S01]  /*bc30*/  STL.64 [R1+0x1020], R8 ;  /* 0x0010200801007387 */ /* 0x0003e20000100a00 */
[----:B0-----:R-:W-:-:S03]  /*bc40*/  IMAD.WIDE R6, R15, 0x2, R2 ;  /* 0x000000020f067825 */ /* 0x001fc600078e0202 */
[----:B------:R0:W-:Y:S04]  /*bc50*/  STL.64 [R1+0x1018], R12 ;  /* 0x0010180c01007387 */ /* 0x0001e80000100a00 */
[----:B------:R-:W-:Y:S01]  /*bc60*/  STL.64 [R1+0x15c8], R14 ;  /* 0x0015c80e01007387 */ /* 0x000fe20000100a00 */
[----:B-1----:R-:W-:-:S03]  /*bc70*/  IMAD.WIDE R8, R15, 0x2, R4 ;  /* 0x000000020f087825 */ /* 0x002fc600078e0204 */
[----:B------:R1:W-:Y:S01]  /*bc80*/  STL.64 [R1+0x1000], R6 ;  /* 0x0010000601007387 */ /* 0x0003e20000100a00 */
[----:B0-----:R-:W-:-:S03]  /*bc90*/  IMAD.WIDE R12, R16, 0x2, R4 ;  /* 0x00000002100c7825 */ /* 0x001fc600078e0204 */
[----:B------:R0:W-:Y:S01]  /*bca0*/  STL.64 [R1+0xff8], R8 ;  /* 0x000ff80801007387 */ /* 0x0001e20000100a00 */
[----:B-1----:R-:W-:-:S04]  /*bcb0*/  IMAD.WIDE R6, R16, 0x2, R2 ;  /* 0x0000000210067825 */ /* 0x002fc800078e0202 */
[C---:B0-----:R-:W-:Y:S01]  /*bcc0*/  IMAD.WIDE R8, R17.reuse, 0x2, R2 ;  /* 0x0000000211087825 */ /* 0x041fe200078e0202 */
[----:B------:R0:W-:Y:S04]  /*bcd0*/  STL.64 [R1+0xfe0], R6 ;  /* 0x000fe00601007387 */ /* 0x0001e80000100a00 */
[----:B------:R1:W-:Y:S04]  /*bce0*/  STL.64 [R1+0xfd8], R12 ;  /* 0x000fd80c01007387 */ /* 0x0003e80000100a00 */
[----:B------:R-:W-:Y:S01]  /*bcf0*/  STL.64 [R1+0x15d0], R16 ;  /* 0x0015d01001007387 */ /* 0x000fe20000100a00 */
[----:B0-----:R-:W-:-:S03]  /*bd00*/  IMAD.WIDE R6, R17, 0x2, R4 ;  /* 0x0000000211067825 */ /* 0x001fc600078e0204 */
[----:B------:R0:W-:Y:S01]  /*bd10*/  STL.64 [R1+0xfc0], R8 ;  /* 0x000fc00801007387 */ /* 0x0001e20000100a00 */
[----:B-1----:R-:W-:-:S03]  /*bd20*/  IMAD.WIDE R12, R18, 0x2, R4 ;  /* 0x00000002120c7825 */ /* 0x002fc600078e0204 */
[----:B------:R1:W-:Y:S01]  /*bd30*/  STL.64 [R1+0xfb8], R6 ;  /* 0x000fb80601007387 */ /* 0x0003e20000100a00 */
[----:B0-----:R-:W-:-:S04]  /*bd40*/  IMAD.WIDE R8, R18, 0x2, R2 ;  /* 0x0000000212087825 */ /* 0x001fc800078e0202 */
[C---:B-1----:R-:W-:Y:S01]  /*bd50*/  IMAD.WIDE R6, R19.reuse, 0x2, R2 ;  /* 0x0000000213067825 */ /* 0x042fe200078e0202 */
[----:B------:R0:W-:Y:S04]  /*bd60*/  STL.64 [R1+0xfa0], R8 ;  /* 0x000fa00801007387 */ /* 0x0001e80000100a00 */
[----:B------:R-:W-:Y:S04]  /*bd70*/  STL.64 [R1+0xf98], R12 ;  /* 0x000f980c01007387 */ /* 0x000fe80000100a00 */
[----:B------:R-:W-:Y:S01]  /*bd80*/  STL.64 [R1+0x15d8], R18 ;  /* 0x0015d81201007387 */ /* 0x000fe20000100a00 */
[----:B0-----:R-:W-:-:S03]  /*bd90*/  IMAD.WIDE R8, R19, 0x2, R4 ;  /* 0x0000000213087825 */ /* 0x001fc600078e0204 */
[----:B------:R0:W-:Y:S04]  /*bda0*/  STL.64 [R1+0xf80], R6 ;  /* 0x000f800601007387 */ /* 0x0001e80000100a00 */
[----:B------:R-:W-:Y:S01]  /*bdb0*/  STL.64 [R1+0xf78], R8 ;  /* 0x000f780801007387 */ /* 0x000fe20000100a00 */
[----:B0-----:R-:W-:-:S05]  /*bdc0*/  IMAD.WIDE R6, R20, 0x2, R2 ;  /* 0x0000000214067825 */ /* 0x001fca00078e0202 */
[----:B------:R0:W-:Y:S01]  /*bdd0*/  STL.64 [R1+0xf60], R6 ;  /* 0x000f600601007387 */ /* 0x0001e20000100a00 */
[----:B------:R-:W-:-:S03]  /*bde0*/  IMAD.WIDE R12, R20, 0x2, R4 ;  /* 0x00000002140c7825 */ /* 0x000fc600078e0204 */
[----:B0-----:R-:W2:Y:S01]  /*bdf0*/  LDL R6, [R1] ;  /* 0x0000000001067983 */ /* 0x001ea20000100800 */
[----:B------:R-:W-:-:S03]  /*be00*/  IMAD.WIDE R8, R21, 0x2, R2 ;  /* 0x0000000215087825 */ /* 0x000fc600078e0202 */
[----:B------:R0:W-:Y:S04]  /*be10*/  STL.64 [R1+0xf50], R12 ;  /* 0x000f500c01007387 */ /* 0x0001e80000100a00 */
[----:B------:R1:W-:Y:S04]  /*be20*/  STL.64 [R1+0xf28], R8 ;  /* 0x000f280801007387 */ /* 0x0003e80000100a00 */
[----:B------:R-:W-:Y:S01]  /*be30*/  STL.64 [R1+0x15e0], R20 ;  /* 0x0015e01401007387 */ /* 0x000fe20000100a00 */
[----:B0-----:R-:W-:-:S05]  /*be40*/  IMAD.WIDE R12, R21, 0x2, R4 ;  /* 0x00000002150c7825 */ /* 0x001fca00078e0204 */
[----:B------:R0:W-:Y:S04]  /*be50*/  STL.64 [R1+0xf20], R12 ;  /* 0x000f200c01007387 */ /* 0x0001e80000100a00 */
[----:B------:R-:W3:Y:S01]  /*be60*/  LDL R7, [R1+0x4] ;  /* 0x0000040001077983 */ /* 0x000ee20000100800 */
[----:B-1----:R-:W-:-:S04]  /*be70*/  IMAD.WIDE R8, R22, 0x2, R2 ;  /* 0x0000000216087825 */ /* 0x002fc800078e0202 */
[----:B------:R-:W-:Y:S01]  /*be80*/  IMAD.WIDE R14, R22, 0x2, R4 ;  /* 0x00000002160e7825 */ /* 0x000fe200078e0204 */
[----:B------:R1:W-:Y:S04]  /*be90*/  STL.64 [R1+0xf08], R8 ;  /* 0x000f080801007387 */ /* 0x0003e80000100a00 */
[----:B------:R-:W-:Y:S04]  /*bea0*/  STL.64 [R1+0xf00], R14 ;  /* 0x000f000e01007387 */ /* 0x000fe80000100a00 */
[----:B------:R-:W4:Y:S01]  /*beb0*/  LDL R0, [R1+0x8] ;  /* 0x0000080001007983 */ /* 0x000f220000100800 */
[----:B0-----:R-:W-:-:S04]  /*bec0*/  IMAD.WIDE R12, R23, 0x2, R2 ;  /* 0x00000002170c7825 */ /* 0x001fc800078e0202 */
[--C-:B-1----:R-:W-:Y:S01]  /*bed0*/  IMAD.WIDE R8, R23, 0x2, R4.reuse ;  /* 0x0000000217087825 */ /* 0x102fe200078e0204 */
[----:B------:R0:W-:Y:S04]  /*bee0*/  STL.64 [R1+0xee8], R12 ;  /* 0x000ee80c01007387 */ /* 0x0001e80000100a00 */
[----:B------:R-:W-:Y:S04]  /*bef0*/  STL.64 [R1+0x15e8], R22 ;  /* 0x0015e81601007387 */ /* 0x000fe80000100a00 */
[----:B------:R1:W-:Y:S04]  /*bf00*/  STL.64 [R1+0xee0], R8 ;  /* 0x000ee00801007387 */ /* 0x0003e80000100a00 */
[----:B------:R-:W4:Y:S01]  /*bf10*/  LDL R11, [R1+0xc] ;  /* 0x00000c00010b7983 */ /* 0x000f220000100800 */
[----:B0-----:R-:W-:-:S04]  /*bf20*/  IMAD.WIDE R12, R24, 0x2, R4 ;  /* 0x00000002180c7825 */ /* 0x001fc800078e0204 */
[----:B-1----:R-:W-:-:S05]  /*bf30*/  IMAD.WIDE R8, R24, 0x2, R2 ;  /* 0x0000000218087825 */ /* 0x002fca00078e0202 */
[----:B------:R0:W-:Y:S04]  /*bf40*/  STL.64 [R1+0xec8], R8 ;  /* 0x000ec80801007387 */ /* 0x0001e80000100a00 */
[----:B------:R1:W-:Y:S04]  /*bf50*/  STL.64 [R1+0xec0], R12 ;  /* 0x000ec00c01007387 */ /* 0x0003e80000100a00 */
[----:B------:R-:W-:Y:S01]  /*bf60*/  STL.64 [R1+0x15f0], R24 ;  /* 0x0015f01801007387 */ /* 0x000fe20000100a00 */
[----:B0-----:R-:W-:-:S04]  /*bf70*/  IMAD.WIDE R8, R25, 0x2, R2 ;  /* 0x0000000219087825 */ /* 0x001fc800078e0202 */
[----:B-1----:R-:W-:Y:S01]  /*bf80*/  IMAD.WIDE R12, R25, 0x2, R4 ;  /* 0x00000002190c7825 */ /* 0x002fe200078e0204 */
[----:B------:R0:W-:Y:S04]  /*bf90*/  STL.64 [R1+0xea8], R8 ;  /* 0x000ea80801007387 */ /* 0x0001e80000100a00 */
[----:B------:R1:W-:Y:S01]  /*bfa0*/  STL.64 [R1+0xea0], R12 ;  /* 0x000ea00c01007387 */ /* 0x0003e20000100a00 */
[----:B0-----:R-:W-:-:S03]  /*bfb0*/  IMAD.WIDE R8, R26, 0x2, R2 ;  /* 0x000000021a087825 */ /* 0x001fc600078e0202 */
[----:B-1----:R-:W4:Y:S01]  /*bfc0*/  LDL R13, [R1+0x10] ;  /* 0x00001000010d7983 */ /* 0x002f220000100800 */
[----:B------:R-:W-:-:S03]  /*bfd0*/  IMAD.WIDE R14, R26, 0x2, R4 ;  /* 0x000000021a0e7825 */ /* 0x000fc600078e0204 */
[----:B------:R0:W-:Y:S04]  /*bfe0*/  STL.64 [R1+0xe88], R8 ;  /* 0x000e880801007387 */ /* 0x0001e80000100a00 */
[----:B------:R-:W4:Y:S04]  /*bff0*/  LDL R23, [R1+0x14] ;  /* 0x0000140001177983 */ /* 0x000f280000100800 */
[----:B------:R1:W-:Y:S04]  /*c000*/  STL.64 [R1+0xe80], R14 ;  /* 0x000e800e01007387 */ /* 0x0003e80000100a00 */
[----:B------:R-:W4:Y:S01]  /*c010*/  LDL R20, [R1+0x18] ;  /* 0x0000180001147983 */ /* 0x000f220000100800 */
[----:B0-----:R-:W-:-:S04]  /*c020*/  IMAD.WIDE R8, R27, 0x2, R2 ;  /* 0x000000021b087825 */ /* 0x001fc800078e0202 */
[----:B-1----:R-:W-:Y:S01]  /*c030*/  IMAD.WIDE R14, R27, 0x2, R4 ;  /* 0x000000021b0e7825 */ /* 0x002fe200078e0204 */
[----:B------:R0:W-:Y:S04]  /*c040*/  STL.64 [R1+0xe68], R8 ;  /* 0x000e680801007387 */ /* 0x0001e80000100a00 */
[----:B------:R1:W-:Y:S04]  /*c050*/  STL.64 [R1+0xe60], R14 ;  /* 0x000e600e01007387 */ /* 0x0003e80000100a00 */
[----:B------:R-:W4:Y:S01]  /*c060*/  LDL R21, [R1+0x1c] ;  /* 0x00001c0001157983 */ /* 0x000f220000100800 */
[----:B0-----:R-:W-:-:S05]  /*c070*/  IMAD.WIDE R8, R28, 0x2, R2 ;  /* 0x000000021c087825 */ /* 0x001fca00078e0202 */
[----:B------:R0:W-:Y:S04]  /*c080*/  STL.64 [R1+0xe48], R8 ;  /* 0x000e480801007387 */ /* 0x0001e80000100a00 */
[----:B------:R-:W4:Y:S01]  /*c090*/  LDL R18, [R1+0x20] ;  /* 0x0000200001127983 */ /* 0x000f220000100800 */
[----:B-1----:R-:W-:-:S05]  /*c0a0*/  IMAD.WIDE R14, R28, 0x2, R4 ;  /* 0x000000021c0e7825 */ /* 0x002fca00078e0204 */
[----:B------:R1:W-:Y:S01]  /*c0b0*/  STL.64 [R1+0xe40], R14 ;  /* 0x000e400e01007387 */ /* 0x0003e20000100a00 */
[----:B0-----:R-:W-:-:S03]  /*c0c0*/  IMAD.WIDE R8, R29, 0x2, R2 ;  /* 0x000000021d087825 */ /* 0x001fc600078e0202 */
[----:B------:R-:W4:Y:S04]  /*c0d0*/  LDL R19, [R1+0x24] ;  /* 0x0000240001137983 */ /* 0x000f280000100800 */
[----:B------:R2:W-:Y:S04]  /*c0e0*/  STL.64 [R1+0xe28], R8 ;  /* 0x000e280801007387 */ /* 0x0005e80000100a00 */
[----:B------:R-:W4:Y:S01]  /*c0f0*/  LDL R16, [R1+0x28] ;  /* 0x0000280001107983 */ /* 0x000f220000100800 */
[----:B-1----:R-:W-:-:S05]  /*c100*/  IMAD.WIDE R14, R29, 0x2, R4 ;  /* 0x000000021d0e7825 */ /* 0x002fca00078e0204 */
[----:B------:R0:W-:Y:S04]  /*c110*/  STL.64 [R1+0xe20], R14 ;  /* 0x000e200e01007387 */ /* 0x0001e80000100a00 */
[----:B------:R-:W4:Y:S01]  /*c120*/  LDL R17, [R1+0x2c] ;  /* 0x00002c0001117983 */ /* 0x000f220000100800 */
[----:B--2---:R-:W-:-:S05]  /*c130*/  IMAD.WIDE R8, R6, 0x2, R2 ;  /* 0x0000000206087825 */ /* 0x004fca00078e0202 */
[----:B------:R3:W-:Y:S04]  /*c140*/  STL.64 [R1+0xe08], R8 ;  /* 0x000e080801007387 */ /* 0x0007e80000100a00 */
[----:B0-----:R-:W2:Y:S01]  /*c150*/  LDL R14, [R1+0x30] ;  /* 0x00003000010e7983 */ /* 0x001ea20000100800 */
[----:B------:R-:W-:-:S05]  /*c160*/  IMAD.WIDE R24, R6, 0x2, R4 ;  /* 0x0000000206187825 */ /* 0x000fca00078e0204 */
[----:B------:R0:W-:Y:S04]  /*c170*/  STL.64 [R1+0xe00], R24 ;  /* 0x000e001801007387 */ /* 0x0001e80000100a00 */
[----:B------:R-:W2:Y:S01]  /*c180*/  LDL R15, [R1+0x34] ;  /* 0x00003400010f7983 */ /* 0x000ea20000100800 */
[----:B---3--:R-:W-:-:S05]  /*c190*/  IMAD.WIDE R8, R7, 0x2, R2 ;  /* 0x0000000207087825 */ /* 0x008fca00078e0202 */
[----:B------:R1:W-:Y:S01]  /*c1a0*/  STL.64 [R1+0xde8], R8 ;  /* 0x000de80801007387 */ /* 0x0003e20000100a00 */
[----:B0-----:R-:W-:-:S03]  /*c1b0*/  IMAD.WIDE R24, R7, 0x2, R4 ;  /* 0x0000000207187825 */ /* 0x001fc600078e0204 */
[----:B-1----:R-:W3:Y:S01]  /*c1c0*/  LDL R8, [R1+0x38] ;  /* 0x0000380001087983 */ /* 0x002ee20000100800 */
[----:B----4-:R-:W-:-:S03]  /*c1d0*/  IMAD.WIDE R6, R0, 0x2, R2 ;  /* 0x0000000200067825 */ /* 0x010fc600078e0202 */
[----:B------:R0:W-:Y:S04]  /*c1e0*/  STL.64 [R1+0xde0], R24 ;  /* 0x000de01801007387 */ /* 0x0001e80000100a00 */
[----:B------:R-:W4:Y:S04]  /*c1f0*/  LDL R9, [R1+0x3c] ;  /* 0x00003c0001097983 */ /* 0x000f280000100800 */
[----:B------:R1:W-:Y:S01]  /*c200*/  STL.64 [R1+0xdc8], R6 ;  /* 0x000dc80601007387 */ /* 0x0003e20000100a00 */
[----:B0-----:R-:W-:-:S03]  /*c210*/  IMAD.WIDE R24, R0, 0x2, R4 ;  /* 0x0000000200187825 */ /* 0x001fc600078e0204 */
[----:B-1----:R-:W2:Y:S04]  /*c220*/  LDL R6, [R1+0x40] ;  /* 0x0000400001067983 */ /* 0x002ea80000100800 */
[----:B------:R0:W-:Y:S04]  /*c230*/  STL.64 [R1+0xdc0], R24 ;  /* 0x000dc01801007387 */ /* 0x0001e80000100a00 */
[----:B------:R-:W2:Y:S04]  /*c240*/  LDL R7, [R1+0x44] ;  /* 0x0000440001077983 */ /* 0x000ea80000100800 */
[----:B------:R-:W2:Y:S01]  /*c250*/  LDL.LU R0, [R1+0x48] ;  /* 0x0000480001007983 */ /* 0x000ea20000300800 */
[----:B0-----:R-:W-:-:S05]  /*c260*/  IMAD.WIDE R24, R11, 0x2, R2 ;  /* 0x000000020b187825 */ /* 0x001fca00078e0202 */
[----:B------:R0:W-:Y:S02]  /*c270*/  STL.64 [R1+0xda8], R24 ;  /* 0x000da81801007387 */ /* 0x0001e40000100a00 */
[----:B0-----:R-:W-:Y:S02]  /*c280*/  IMAD.WIDE R24, R11, 0x2, R4 ;  /* 0x000000020b187825 */ /* 0x001fe400078e0204 */
[----:B------:R-:W3:Y:S04]  /*c290*/  LDL.LU R11, [R1+0x4c] ;  /* 0x00004c00010b7983 */ /* 0x000ee80000300800 */
[----:B------:R0:W-:Y:S02]  /*c2a0*/  STL.64 [R1+0xda0], R24 ;  /* 0x000da01801007387 */ /* 0x0001e40000100a00 */
[----:B0-----:R-:W-:-:S04]  /*c2b0*/  IMAD.WIDE R24, R13, 0x2, R2 ;  /* 0x000000020d187825 */ /* 0x001fc800078e0202 */
[----:B------:R-:W-:Y:S01]  /*c2c0*/  IMAD.WIDE R12, R13, 0x2, R4 ;  /* 0x000000020d0c7825 */ /* 0x000fe200078e0204 */
[----:B------:R0:W-:Y:S04]  /*c2d0*/  STL.64 [R1+0xd70], R24 ;  /* 0x000d701801007387 */ /* 0x0001e80000100a00 */
[----:B0-----:R-:W3:Y:S04]  /*c2e0*/  LDL.LU.64 R24, [R1+0x15f0] ;  /* 0x0015f00001187983 */ /* 0x001ee80000300a00 */
[----:B------:R0:W-:Y:S02]  /*c2f0*/  STL.64 [R1+0xd68], R12 ;  /* 0x000d680c01007387 */ /* 0x0001e40000100a00 */
[----:B0-----:R-:W-:-:S04]  /*c300*/  IMAD.WIDE R12, R23, 0x2, R2 ;  /* 0x00000002170c7825 */ /* 0x001fc800078e0202 */
[----:B------:R-:W-:Y:S01]  /*c310*/  IMAD.WIDE R22, R23, 0x2, R4 ;  /* 0x0000000217167825 */ /* 0x000fe200078e0204 */
[----:B------:R0:W-:Y:S04]  /*c320*/  STL.64 [R1+0xd50], R12 ;  /* 0x000d500c01007387 */ /* 0x0001e80000100a00 */
[----:B0-----:R-:W4:Y:S04]  /*c330*/  LDL.64 R12, [R1+0x428] ;  /* 0x00042800010c7983 */ /* 0x001f280000100a00 */
[----:B------:R0:W-:Y:S02]  /*c340*/  STL.64 [R1+0xd48], R22 ;  /* 0x000d481601007387 */ /* 0x0001e40000100a00 */
[----:B0-----:R-:W-:-:S05]  /*c350*/  IMAD.WIDE R22, R20, 0x2, R2 ;  /* 0x0000000214167825 */ /* 0x001fca00078e0202 */
[----:B------:R0:W-:Y:S02]  /*c360*/  STL.64 [R1+0xd30], R22 ;  /* 0x000d301601007387 */ /* 0x0001e40000100a00 */
[----:B0-----:R-:W-:-:S05]  /*c370*/  IMAD.WIDE R22, R20, 0x2, R4 ;  /* 0x0000000214167825 */ /* 0x001fca00078e0204 */
[----:B------:R0:W-:Y:S02]  /*c380*/  STL.64 [R1+0xd28], R22 ;  /* 0x000d281601007387 */ /* 0x0001e40000100a00 */
[----:B0-----:R-:W-:-:S04]  /*c390*/  IMAD.WIDE R22, R21, 0x2, R2 ;  /* 0x0000000215167825 */ /* 0x001fc800078e0202 */
[----:B------:R-:W-:Y:S01]  /*c3a0*/  IMAD.WIDE R20, R21, 0x2, R4 ;  /* 0x0000000215147825 */ /* 0x000fe200078e0204 */
[----:B------:R0:W-:Y:S04]  /*c3b0*/  STL.64 [R1+0xd10], R22 ;  /* 0x000d101601007387 */ /* 0x0001e80000100a00 */
[----:B0-----:R-:W4:Y:S04]  /*c3c0*/  LDL.LU.64 R22, [R1+0x15e8] ;  /* 0x0015e80001167983 */ /* 0x001f280000300a00 */
        /* <DEDUP_REMOVED lines=19> */
[----:B--2---:R-:W-:-:S05]  /*c500*/  IMAD.WIDE R16, R14, 0x2, R2 ;  /* 0x000000020e107825 */ /* 0x004fca00078e0202 */
[----:B------:R0:W-:Y:S02]  /*c510*/  STL.64 [R1+0xc70], R16 ;  /* 0x000c701001007387 */ /* 0x0001e40000100a00 */
[----:B0-----:R-:W-:-:S05]  /*c520*/  IMAD.WIDE R16, R14, 0x2, R4 ;  /* 0x000000020e107825 */ /* 0x001fca00078e0204 */
[----:B------:R0:W-:Y:S02]  /*c530*/  STL.64 [R1+0xc68], R16 ;  /* 0x000c681001007387 */ /* 0x0001e40000100a00 */
[----:B0-----:R-:W-:-:S04]  /*c540*/  IMAD.WIDE R16, R15, 0x2, R2 ;  /* 0x000000020f107825 */ /* 0x001fc800078e0202 */
[----:B------:R-:W-:Y:S01]  /*c550*/  IMAD.WIDE R14, R15, 0x2, R4 ;  /* 0x000000020f0e7825 */ /* 0x000fe200078e0204 */
[----:B------:R0:W-:Y:S04]  /*c560*/  STL.64 [R1+0xc50], R16 ;  /* 0x000c501001007387 */ /* 0x0001e80000100a00 */
[----:B0-----:R-:W2:Y:S04]  /*c570*/  LDL.LU.64 R16, [R1+0x15d0] ;  /* 0x0015d00001107983 */ /* 0x001ea80000300a00 */
[----:B------:R3:W-:Y:S02]  /*c580*/  STL.64 [R1+0xc48], R14 ;  /* 0x000c480e01007387 */ /* 0x0007e40000100a00 */
[----:B---3--:R-:W-:-:S05]  /*c590*/  IMAD.WIDE R14, R8, 0x2, R2 ;  /* 0x00000002080e7825 */ /* 0x008fca00078e0202 */
[----:B------:R0:W-:Y:S02]  /*c5a0*/  STL.64 [R1+0xc30], R14 ;  /* 0x000c300e01007387 */ /* 0x0001e40000100a00 */
[----:B0-----:R-:W-:-:S05]  /*c5b0*/  IMAD.WIDE R14, R8, 0x2, R4 ;  /* 0x00000002080e7825 */ /* 0x001fca00078e0204 */
[----:B------:R4:W-:Y:S02]  /*c5c0*/  STL.64 [R1+0xc20], R14 ;  /* 0x000c200e01007387 */ /* 0x0009e40000100a00 */
[----:B----4-:R-:W-:-:S04]  /*c5d0*/  IMAD.WIDE R14, R9, 0x2, R2 ;  /* 0x00000002090e7825 */ /* 0x010fc800078e0202 */
[----:B------:R-:W-:Y:S01]  /*c5e0*/  IMAD.WIDE R8, R9, 0x2, R4 ;  /* 0x0000000209087825 */ /* 0x000fe200078e0204 */
[----:B------:R0:W-:Y:S04]  /*c5f0*/  STL.64 [R1+0xbf8], R14 ;  /* 0x000bf80e01007387 */ /* 0x0001e80000100a00 */
[----:B0-----:R-:W3:Y:S04]  /*c600*/  LDL.LU.64 R14, [R1+0x15c8] ;  /* 0x0015c800010e7983 */ /* 0x001ee80000300a00 */
        /* <DEDUP_REMOVED lines=17> */
[----:B0-----:R-:W2:Y:S01]  /*c720*/  LDL.LU.64 R2, [R1+0x15b0] ;  /* 0x0015b00001027983 */ /* 0x001ea20000300a00 */
[----:B------:R-:W-:-:S03]  /*c730*/  IMAD.WIDE R4, R11, 0x2, R4 ;  /* 0x000000020b047825 */ /* 0x000fc600078e0204 */
[----:B------:R-:W-:Y:S04]  /*c740*/  STL [R1+0x1528], R11 ;  /* 0x0015280b01007387 */ /* 0x000fe80000100800 */
[----:B------:R2:W-:Y:S02]  /*c750*/  STL.64 [R1+0xb70], R4 ;  /* 0x000b700401007387 */ /* 0x0005e40000100a00 */
[----:B--2---:R-:W-:-:S05]  /*c760*/  IMAD.WIDE R4, R3, 0x2, R12 ;  /* 0x0000000203047825 */ /* 0x004fca00078e020c */
[----:B------:R0:W-:Y:S04]  /*c770*/  STL.64 [R1+0x1168], R4 ;  /* 0x0011680401007387 */ /* 0x0001e80000100a00 */
[----:B0-----:R-:W2:Y:S04]  /*c780*/  LDL.LU.64 R4, [R1+0x15a8] ;  /* 0x0015a80001047983 */ /* 0x001ea80000300a00 */
[----:B------:R2:W-:Y:S02]  /*c790*/  STL.64 [R1+0x1548], R2 ;  /* 0x0015480201007387 */ /* 0x0005e40000100a00 */
[----:B--2---:R-:W-:-:S05]  /*c7a0*/  IMAD.WIDE R2, R4, 0x2, R12 ;  /* 0x0000000204027825 */ /* 0x004fca00078e020c */
[----:B------:R0:W-:Y:S02]  /*c7b0*/  STL.64 [R1+0x1148], R2 ;  /* 0x0011480201007387 */ /* 0x0001e40000100a00 */
[----:B0-----:R-:W-:Y:S02]  /*c7c0*/  IMAD.WIDE R2, R5, 0x2, R12 ;  /* 0x0000000205027825 */ /* 0x001fe400078e020c */
[----:B------:R-:W2:Y:S04]  /*c7d0*/  LDL.LU.64 R12, [R1+0x15a0] ;  /* 0x0015a000010c7983 */ /* 0x000ea80000300a00 */
[----:B------:R0:W-:Y:S04]  /*c7e0*/  STL.64 [R1+0x1550], R4 ;  /* 0x0015500401007387 */ /* 0x0001e80000100a00 */
[----:B0-----:R-:W2:Y:S04]  /*c7f0*/  LDL.64 R4, [R1+0x428] ;  /* 0x0004280001047983 */ /* 0x001ea80000100a00 */
[----:B------:R2:W-:Y:S02]  /*c800*/  STL.64 [R1+0x1128], R2 ;  /* 0x0011280201007387 */ /* 0x0005e40000100a00 */
[----:B--2---:R-:W-:-:S05]  /*c810*/  IMAD.WIDE R2, R6, 0x2, R4 ;  /* 0x0000000206027825 */ /* 0x004fca00078e0204 */
[----:B------:R0:W-:Y:S04]  /*c820*/  STL.64 [R1+0x1108], R2 ;  /* 0x0011080201007387 */ /* 0x0001e80000100a00 */
[----:B------:R4:W-:Y:S01]  /*c830*/  STL.64 [R1+0x1540], R6 ;  /* 0x0015400601007387 */ /* 0x0009e20000100a00 */
[----:B0-----:R-:W-:-:S04]  /*c840*/  IMAD.WIDE R2, R7, 0x2, R4 ;  /* 0x0000000207027825 */ /* 0x001fc800078e0204 */
[--C-:B----4-:R-:W-:Y:S01]  /*c850*/  IMAD.WIDE R6, R8, 0x2, R4.reuse ;  /* 0x0000000208067825 */ /* 0x110fe200078e0204 */
[----:B------:R0:W-:Y:S04]  /*c860*/  STL.64 [R1+0x10e8], R2 ;  /* 0x0010e80201007387 */ /* 0x0001e80000100a00 */
[----:B------:R1:W-:Y:S04]  /*c870*/  STL.64 [R1+0x1558], R8 ;  /* 0x0015580801007387 */ /* 0x0003e80000100a00 */
[----:B------:R2:W-:Y:S01]  /*c880*/  STL.64 [R1+0x10b0], R6 ;  /* 0x0010b00601007387 */ /* 0x0005e20000100a00 */
[----:B0-----:R-:W-:-:S04]  /*c890*/  IMAD.WIDE R2, R9, 0x2, R4 ;  /* 0x0000000209027825 */ /* 0x001fc800078e0204 */
[--C-:B-1----:R-:W-:Y:S01]  /*c8a0*/  IMAD.WIDE R8, R10, 0x2, R4.reuse ;  /* 0x000000020a087825 */ /* 0x102fe200078e0204 */
[----:B------:R0:W-:Y:S03]  /*c8b0*/  STL.64 [R1+0x1090], R2 ;  /* 0x0010900201007387 */ /* 0x0001e60000100a00 */
[--C-:B--2---:R-:W-:Y:S01]  /*c8c0*/  IMAD.WIDE R6, R12, 0x2, R4.reuse ;  /* 0x000000020c067825 */ /* 0x104fe200078e0204 */
[----:B------:R-:W-:Y:S04]  /*c8d0*/  STL.64 [R1+0x1070], R8 ;  /* 0x0010700801007387 */ /* 0x000fe80000100a00 */
[----:B------:R-:W-:Y:S04]  /*c8e0*/  STL.64 [R1+0x1560], R12 ;  /* 0x0015600c01007387 */ /* 0x000fe80000100a00 */
[----:B------:R3:W-:Y:S04]  /*c8f0*/  STL.64 [R1+0x1050], R6 ;  /* 0x0010500601007387 */ /* 0x0007e80000100a00 */
[----:B------:R-:W2:Y:S01]  /*c900*/  LDL.LU R11, [R1+0x38] ;  /* 0x00003800010b7983 */ /* 0x000ea20000300800 */
[----:B0-----:R-:W-:-:S05]  /*c910*/  IMAD.WIDE R2, R13, 0x2, R4 ;  /* 0x000000020d027825 */ /* 0x001fca00078e0204 */
[----:B------:R0:W-:Y:S01]  /*c920*/  STL.64 [R1+0x1030], R2 ;  /* 0x0010300201007387 */ /* 0x0001e20000100a00 */
[----:B---3--:R-:W-:-:S04]  /*c930*/  IMAD.WIDE R6, R14, 0x2, R4 ;  /* 0x000000020e067825 */ /* 0x008fc800078e0204 */
[--C-:B0-----:R-:W-:Y:S01]  /*c940*/  IMAD.WIDE R2, R15, 0x2, R4.reuse ;  /* 0x000000020f027825 */ /* 0x101fe200078e0204 */
[----:B--2---:R-:W-:Y:S04]  /*c950*/  STL.64 [R1+0x1568], R10 ;  /* 0x0015680a01007387 */ /* 0x004fe80000100a00 */
[----:B------:R0:W-:Y:S04]  /*c960*/  STL.64 [R1+0x1570], R14 ;  /* 0x0015700e01007387 */ /* 0x0001e80000100a00 */
[----:B------:R1:W-:Y:S04]  /*c970*/  STL.64 [R1+0x1010], R6 ;  /* 0x0010100601007387 */ /* 0x0003e80000100a00 */
[----:B------:R2:W-:Y:S04]  /*c980*/  STL.64 [R1+0xff0], R2 ;  /* 0x000ff00201007387 */ /* 0x0005e80000100a00 */
[----:B0-----:R-:W3:Y:S01]  /*c990*/  LDL R14, [R1+0x20] ;  /* 0x00002000010e7983 */ /* 0x001ee20000100800 */
[----:B-1----:R-:W-:-:S04]  /*c9a0*/  IMAD.WIDE R6, R16, 0x2, R4 ;  /* 0x0000000210067825 */ /* 0x002fc800078e0204 */
[--C-:B--2---:R-:W-:Y:S01]  /*c9b0*/  IMAD.WIDE R2, R17, 0x2, R4.reuse ;  /* 0x0000000211027825 */ /* 0x104fe200078e0204 */
[----:B------:R-:W-:Y:S04]  /*c9c0*/  STL.64 [R1+0xfd0], R6 ;  /* 0x000fd00601007387 */ /* 0x000fe80000100a00 */
[----:B------:R0:W-:Y:S04]  /*c9d0*/  STL.64 [R1+0x1578], R16 ;  /* 0x0015781001007387 */ /* 0x0001e80000100a00 */
[----:B------:R-:W-:Y:S04]  /*c9e0*/  STL.64 [R1+0xfb0], R2 ;  /* 0x000fb00201007387 */ /* 0x000fe80000100a00 */
[----:B0-----:R-:W2:Y:S04]  /*c9f0*/  LDL R17, [R1+0x1c] ;  /* 0x00001c0001117983 */ /* 0x001ea80000100800 */
[----:B------:R-:W4:Y:S04]  /*ca00*/  LDL R16, [R1+0x18] ;  /* 0x0000180001107983 */ /* 0x000f280000100800 */
[----:B--2---:R0:W-:Y:S04]  /*ca10*/  STL [R1+0x1580], R17 ;  /* 0x0015801101007387 */ /* 0x0041e80000100800 */
[----:B0-----:R-:W2:Y:S04]  /*ca20*/  LDL R17, [R1+0x14] ;  /* 0x0000140001117983 */ /* 0x001ea80000100800 */
[----:B----4-:R0:W-:Y:S04]  /*ca30*/  STL [R1+0x1584], R16 ;  /* 0x0015841001007387 */ /* 0x0101e80000100800 */
[----:B0-----:R-:W4:Y:S04]  /*ca40*/  LDL R16, [R1+0x10] ;  /* 0x0000100001107983 */ /* 0x001f280000100800 */
[----:B--2---:R0:W-:Y:S04]  /*ca50*/  STL [R1+0x1588], R17 ;  /* 0x0015881101007387 */ /* 0x0041e80000100800 */
[----:B0-----:R-:W2:Y:S04]  /*ca60*/  LDL R17, [R1+0xc] ;  /* 0x00000c0001117983 */ /* 0x001ea80000100800 */
[----:B----4-:R0:W-:Y:S04]  /*ca70*/  STL [R1+0x158c], R16 ;  /* 0x00158c1001007387 */ /* 0x0101e80000100800 */
[----:B0-----:R-:W4:Y:S04]  /*ca80*/  LDL R16, [R1+0x8] ;  /* 0x0000080001107983 */ /* 0x001f280000100800 */
[----:B--2---:R0:W-:Y:S04]  /*ca90*/  STL [R1+0x1590], R17 ;  /* 0x0015901101007387 */ /* 0x0041e80000100800 */
[----:B0-----:R-:W2:Y:S04]  /*caa0*/  LDL R17, [R1+0x4] ;  /* 0x0000040001117983 */ /* 0x001ea80000100800 */
[----:B----4-:R0:W-:Y:S04]  /*cab0*/  STL [R1+0x1594], R16 ;  /* 0x0015941001007387 */ /* 0x0101e80000100800 */
[----:B0-----:R-:W4:Y:S01]  /*cac0*/  LDL R16, [R1] ;  /* 0x0000000001107983 */ /* 0x001f220000100800 */
[----:B------:R-:W-:-:S03]  /*cad0*/  IMAD.WIDE R2, R18, 0x2, R4 ;  /* 0x0000000212027825 */ /* 0x000fc600078e0204 */
[----:B--2---:R-:W-:Y:S04]  /*cae0*/  STL [R1+0x1598], R17 ;  /* 0x0015981101007387 */ /* 0x004fe80000100800 */
[----:B----4-:R0:W-:Y:S04]  /*caf0*/  STL [R1+0x159c], R16 ;  /* 0x00159c1001007387 */ /* 0x0101e80000100800 */
[----:B------:R-:W2:Y:S04]  /*cb00*/  LDL R15, [R1+0x24] ;  /* 0x00002400010f7983 */ /* 0x000ea80000100800 */
[----:B------:R-:W4:Y:S01]  /*cb10*/  LDL R10, [R1+0x28] ;  /* 0x00002800010a7983 */ /* 0x000f220000100800 */
[----:B0-----:R-:W-:-:S03]  /*cb20*/  IMAD.WIDE R16, R19, 0x2, R4 ;  /* 0x0000000213107825 */ /* 0x001fc600078e0204 */
[----:B------:R-:W2:Y:S04]  /*cb30*/  LDL R11, [R1+0x2c] ;  /* 0x00002c00010b7983 */ /* 0x000ea80000100800 */
[----:B------:R-:W2:Y:S04]  /*cb40*/  LDL R12, [R1+0x30] ;  /* 0x00003000010c7983 */ /* 0x000ea80000100800 */
[----:B------:R-:W2:Y:S04]  /*cb50*/  LDL R13, [R1+0x34] ;  /* 0x00003400010d7983 */ /* 0x000ea80000100800 */
[----:B------:R-:W2:Y:S04]  /*cb60*/  LDL R8, [R1+0x3c] ;  /* 0x00003c0001087983 */ /* 0x000ea80000100800 */
[----:B------:R-:W2:Y:S04]  /*cb70*/  LDL R9, [R1+0x40] ;  /* 0x0000400001097983 */ /* 0x000ea80000100800 */
[----:B------:R0:W-:Y:S04]  /*cb80*/  STL.64 [R1+0xf90], R2 ;  /* 0x000f900201007387 */ /* 0x0001e80000100a00 */
[----:B0-----:R-:W2:Y:S04]  /*cb90*/  LDL R2, [R1+0x44] ;  /* 0x0000440001027983 */ /* 0x001ea80000100800 */
[----:B------:R-:W2:Y:S04]  /*cba0*/  LDL.LU R3, [R1+0x6c] ;  /* 0x00006c0001037983 */ /* 0x000ea80000300800 */
[----:B------:R-:W2:Y:S04]  /*cbb0*/  LDL.64 R6, [R1+0x440] ;  /* 0x0004400001067983 */ /* 0x000ea80000100a00 */
[----:B------:R0:W-:Y:S02]  /*cbc0*/  STL.64 [R1+0xf70], R16 ;  /* 0x000f701001007387 */ /* 0x0001e40000100a00 */
[----:B0-----:R-:W-:-:S05]  /*cbd0*/  IMAD.WIDE R16, R20, 0x2, R4 ;  /* 0x0000000214107825 */ /* 0x001fca00078e0204 */
        /* <DEDUP_REMOVED lines=18> */
[----:B------:R0:W-:Y:S04]  /*cd00*/  STL.64 [R1+0xe18], R16 ;  /* 0x000e181001007387 */ /* 0x0001e80000100a00 */
[----:B0-----:R-:W2:Y:S02]  /*cd10*/  LDL.LU R16, [R1+0x159c] ;  /* 0x00159c0001107983 */ /* 0x001ea40000300800 */
[----:B--2---:R-:W-:-:S05]  /*cd20*/  IMAD.WIDE R16, R16, 0x2, R4 ;  /* 0x0000000210107825 */ /* 0x004fca00078e0204 */
        /* <DEDUP_REMOVED lines=21> */
[----:B------:R3:W-:Y:S02]  /*ce80*/  STL.64 [R1+0xd00], R16 ;  /* 0x000d001001007387 */ /* 0x0007e40000100a00 */
[----:B---3--:R-:W-:-:S04]  /*ce90*/  IMAD.WIDE R16, R14, 0x2, R4 ;  /* 0x000000020e107825 */ /* 0x008fc800078e0204 */
[--C-:B------:R-:W-:Y:S01]  /*cea0*/  IMAD.WIDE R14, R15, 0x2, R4.reuse ;  /* 0x000000020f0e7825 */ /* 0x100fe200078e0204 */
[----:B------:R0:W-:Y:S04]  /*ceb0*/  STL.64 [R1+0xce0], R16 ;  /* 0x000ce01001007387 */ /* 0x0001e80000100a00 */
[----:B0-----:R-:W2:Y:S04]  /*cec0*/  LDL.LU.64 R16, [R1+0x1578] ;  /* 0x0015780001107983 */ /* 0x001ea80000300a00 */
[----:B------:R4:W-:Y:S02]  /*ced0*/  STL.64 [R1+0xcc0], R14 ;  /* 0x000cc00e01007387 */ /* 0x0009e40000100a00 */
[----:B----4-:R-:W-:-:S04]  /*cee0*/  IMAD.WIDE R14, R10, 0x2, R4 ;  /* 0x000000020a0e7825 */ /* 0x010fc800078e0204 */
[--C-:B------:R-:W-:Y:S01]  /*cef0*/  IMAD.WIDE R10, R11, 0x2, R4.reuse ;  /* 0x000000020b0a7825 */ /* 0x100fe200078e0204 */
[----:B------:R0:W-:Y:S04]  /*cf00*/  STL.64 [R1+0xca0], R14 ;  /* 0x000ca00e01007387 */ /* 0x0001e80000100a00 */
[----:B0-----:R-:W3:Y:S04]  /*cf10*/  LDL.LU.64 R14, [R1+0x1570] ;  /* 0x00157000010e7983 */ /* 0x001ee80000300a00 */
[----:B------:R0:W-:Y:S02]  /*cf20*/  STL.64 [R1+0xc80], R10 ;  /* 0x000c800a01007387 */ /* 0x0001e40000100a00 */
[----:B0-----:R-:W-:-:S05]  /*cf30*/  IMAD.WIDE R10, R12, 0x2, R4 ;  /* 0x000000020c0a7825 */ /* 0x001fca00078e0204 */
[----:B------:R0:W-:Y:S04]  /*cf40*/  STL.64 [R1+0xc60], R10 ;  /* 0x000c600a01007387 */ /* 0x0001e80000100a00 */
[----:B0-----:R-:W4:Y:S01]  /*cf50*/  LDL.LU.64 R10, [R1+0x1568] ;  /* 0x00156800010a7983 */ /* 0x001f220000300a00 */
[----:B------:R-:W-:-:S05]  /*cf60*/  IMAD.WIDE R12, R13, 0x2, R4 ;  /* 0x000000020d0c7825 */ /* 0x000fca00078e0204 */
[----:B------:R4:W-:Y:S02]  /*cf70*/  STL.64 [R1+0xc40], R12 ;  /* 0x000c400c01007387 */ /* 0x0009e40000100a00 */
[----:B----4-:R-:W-:-:S05]  /*cf80*/  IMAD.WIDE R12, R11, 0x2, R4 ;  /* 0x000000020b0c7825 */ /* 0x010fca00078e0204 */
[----:B------:R0:W-:Y:S02]  /*cf90*/  STL.64 [R1+0xc10], R12 ;  /* 0x000c100c01007387 */ /* 0x0001e40000100a00 */
[----:B0-----:R-:W-:-:S04]  /*cfa0*/  IMAD.WIDE R12, R8, 0x2, R4 ;  /* 0x00000002080c7825 */ /* 0x001fc800078e0204 */
[--C-:B------:R-:W-:Y:S01]  /*cfb0*/  IMAD.WIDE R8, R9, 0x2, R4.reuse ;  /* 0x0000000209087825 */ /* 0x100fe200078e0204 */
[----:B------:R0:W-:Y:S04]  /*cfc0*/  STL.64 [R1+0xbe8], R12 ;  /* 0x000be80c01007387 */ /* 0x0001e80000100a00 */
[----:B0-----:R-:W4:Y:S04]  /*cfd0*/  LDL.LU.64 R12, [R1+0x1560] ;  /* 0x00156000010c7983 */ /* 0x001f280000300a00 */
[----:B------:R0:W-:Y:S02]  /*cfe0*/  STL.64 [R1+0xbc8], R8 ;  /* 0x000bc80801007387 */ /* 0x0001e40000100a00 */
[----:B0-----:R-:W-:-:S04]  /*cff0*/  IMAD.WIDE R8, R2, 0x2, R4 ;  /* 0x0000000202087825 */ /* 0x001fc800078e0204 */
[----:B------:R-:W-:Y:S01]  /*d000*/  IMAD.WIDE R4, R0, 0x2, R4 ;  /* 0x0000000200047825 */ /* 0x000fe200078e0204 */
[----:B------:R0:W-:Y:S03]  /*d010*/  STL.64 [R1+0xba8], R8 ;  /* 0x000ba80801007387 */ /* 0x0001e60000100a00 */
[--C-:B------:R-:W-:Y:S01]  /*d020*/  IMAD.WIDE R2, R3, 0x2, R6.reuse ;  /* 0x0000000203027825 */ /* 0x100fe200078e0206 */
[----:B0-----:R-:W2:Y:S04]  /*d030*/  LDL.LU.64 R8, [R1+0x1558] ;  /* 0x0015580001087983 */ /* 0x001ea80000300a00 */
[----:B------:R0:W-:Y:S04]  /*d040*/  STL.64 [R1+0xb88], R4 ;  /* 0x000b880401007387 */ /* 0x0001e80000100a00 */
[----:B0-----:R-:W2:Y:S04]  /*d050*/  LDL.LU.64 R4, [R1+0x1550] ;  /* 0x0015500001047983 */ /* 0x001ea80000300a00 */
[----:B------:R0:W-:Y:S04]  /*d060*/  STL.64 [R1+0x1180], R2 ;  /* 0x0011800201007387 */ /* 0x0001e80000100a00 */
[----:B0-----:R-:W2:Y:S02]  /*d070*/  LDL.LU.64 R2, [R1+0x1548] ;  /* 0x0015480001027983 */ /* 0x001ea40000300a00 */
[----:B--2---:R-:W-:-:S02]  /*d080*/  IMAD.WIDE R6, R3, 0x2, R6 ;  /* 0x0000000203067825 */ /* 0x004fc400078e0206 */
[----:B------:R0:W-:Y:S04]  /*d090*/  STL [R1+0x151c], R2 ;  /* 0x00151c0201007387 */ /* 0x0001e80000100800 */
[----:B0-----:R-:W2:Y:S04]  /*d0a0*/  LDL.64 R2, [R1+0x440] ;  /* 0x0004400001027983 */ /* 0x001ea80000100a00 */
[----:B------:R2:W-:Y:S02]  /*d0b0*/  STL.64 [R1+0x1160], R6 ;  /* 0x0011600601007387 */ /* 0x0005e40000100a00 */
[----:B--2---:R-:W-:-:S05]  /*d0c0*/  IMAD.WIDE R6, R4, 0x2, R2 ;  /* 0x0000000204067825 */ /* 0x004fca00078e0202 */
[----:B------:R0:W-:Y:S04]  /*d0d0*/  STL.64 [R1+0x1140], R6 ;  /* 0x0011400601007387 */ /* 0x0001e80000100a00 */
[----:B0-----:R-:W2:Y:S01]  /*d0e0*/  LDL.LU.64 R6, [R1+0x1540] ;  /* 0x0015400001067983 */ /* 0x001ea20000300a00 */
[----:B------:R-:W-:-:S05]  /*d0f0*/  IMAD.WIDE R4, R5, 0x2, R2 ;  /* 0x0000000205047825 */ /* 0x000fca00078e0202 */
[----:B------:R2:W-:Y:S02]  /*d100*/  STL.64 [R1+0x1120], R4 ;  /* 0x0011200401007387 */ /* 0x0005e40000100a00 */
[----:B--2---:R-:W-:-:S05]  /*d110*/  IMAD.WIDE R4, R6, 0x2, R2 ;  /* 0x0000000206047825 */ /* 0x004fca00078e0202 */
[----:B------:R0:W-:Y:S02]  /*d120*/  STL.64 [R1+0x1100], R4 ;  /* 0x0011000401007387 */ /* 0x0001e40000100a00 */
[----:B0-----:R-:W-:-:S04]  /*d130*/  IMAD.WIDE R4, R7, 0x2, R2 ;  /* 0x0000000207047825 */ /* 0x001fc800078e0202 */
[--C-:B------:R-:W-:Y:S01]  /*d140*/  IMAD.WIDE R6, R8, 0x2, R2.reuse ;  /* 0x0000000208067825 */ /* 0x100fe200078e0202 */
[----:B------:R0:W-:Y:S04]  /*d150*/  STL.64 [R1+0x10e0], R4 ;  /* 0x0010e00401007387 */ /* 0x0001e80000100a00 */
[----:B------:R4:W-:Y:S01]  /*d160*/  STL.64 [R1+0x10a8], R6 ;  /* 0x0010a80601007387 */ /* 0x0009e20000100a00 */
[----:B0-----:R-:W-:-:S04]  /*d170*/  IMAD.WIDE R4, R9, 0x2, R2 ;  /* 0x0000000209047825 */ /* 0x001fc800078e0202 */
[--C-:B------:R-:W-:Y:S01]  /*d180*/  IMAD.WIDE R8, R10, 0x2, R2.reuse ;  /* 0x000000020a087825 */ /* 0x100fe200078e0202 */
[----:B------:R0:W-:Y:S03]  /*d190*/  STL.64 [R1+0x1088], R4 ;  /* 0x0010880401007387 */ /* 0x0001e60000100a00 */
[--C-:B----4-:R-:W-:Y:S01]  /*d1a0*/  IMAD.WIDE R6, R12, 0x2, R2.reuse ;  /* 0x000000020c067825 */ /* 0x110fe200078e0202 */
[----:B------:R3:W-:Y:S04]  /*d1b0*/  STL.64 [R1+0x1068], R8 ;  /* 0x0010680801007387 */ /* 0x0007e80000100a00 */
[----:B------:R1:W-:Y:S01]  /*d1c0*/  STL.64 [R1+0x1048], R6 ;  /* 0x0010480601007387 */ /* 0x0003e20000100a00 */
[----:B0-----:R-:W-:-:S04]  /*d1d0*/  IMAD.WIDE R4, R13, 0x2, R2 ;  /* 0x000000020d047825 */ /* 0x001fc800078e0202 */
[--C-:B---3--:R-:W-:Y:S01]  /*d1e0*/  IMAD.WIDE R8, R14, 0x2, R2.reuse ;  /* 0x000000020e087825 */ /* 0x108fe200078e0202 */
[----:B------:R0:W-:Y:S03]  /*d1f0*/  STL.64 [R1+0x1028], R4 ;  /* 0x0010280401007387 */ /* 0x0001e60000100a00 */
[--C-:B-1----:R-:W-:Y:S01]  /*d200*/  IMAD.WIDE R6, R15, 0x2, R2.reuse ;  /* 0x000000020f067825 */ /* 0x102fe200078e0202 */
[----:B------:R-:W-:Y:S04]  /*d210*/  STL.64 [R1+0x1008], R8 ;  /* 0x0010080801007387 */ /* 0x000fe80000100a00 */
[----:B------:R-:W-:Y:S01]  /*d220*/  STL.64 [R1+0xfe8], R6 ;  /* 0x000fe80601007387 */ /* 0x000fe20000100a00 */
[----:B0-----:R-:W-:-:S05]  /*d230*/  IMAD.WIDE R4, R16, 0x2, R2 ;  /* 0x0000000210047825 */ /* 0x001fca00078e0202 */
[----:B------:R0:W-:Y:S04]  /*d240*/  STL.64 [R1+0xfc8], R4 ;  /* 0x000fc80401007387 */ /* 0x0001e80000100a00 */
[----:B0-----:R-:W2:Y:S01]  /*d250*/  LDL.64 R4, [R1+0x428] ;  /* 0x0004280001047983 */ /* 0x001ea20000100a00 */
[----:B------:R-:W-:-:S04]  /*d260*/  IMAD.WIDE R8, R17, 0x2, R2 ;  /* 0x0000000211087825 */ /* 0x000fc800078e0202 */
[--C-:B------:R-:W-:Y:S01]  /*d270*/  IMAD.WIDE R6, R18, 0x2, R2.reuse ;  /* 0x0000000212067825 */ /* 0x100fe200078e0202 */
[----:B------:R-:W-:Y:S04]  /*d280*/  STL.64 [R1+0xfa8], R8 ;  /* 0x000fa80801007387 */ /* 0x000fe80000100a00 */
[----:B--2---:R0:W-:Y:S04]  /*d290*/  STL.64 [R1+0x1530], R4 ;  /* 0x0015300401007387 */ /* 0x0041e80000100a00 */
[----:B------:R1:W-:Y:S04]  /*d2a0*/  STL.64 [R1+0xf88], R6 ;  /* 0x000f880601007387 */ /* 0x0003e80000100a00 */
[----:B0-----:R-:W2:Y:S01]  /*d2b0*/  LDL.LU R5, [R1] ;  /* 0x0000000001057983 */ /* 0x001ea20000300800 */
[----:B-1----:R-:W-:-:S04]  /*d2c0*/  IMAD.WIDE R6, R19, 0x2, R2 ;  /* 0x0000000213067825 */ /* 0x002fc800078e0202 */
[--C-:B------:R-:W-:Y:S01]  /*d2d0*/  IMAD.WIDE R16, R22, 0x2, R2.reuse ;  /* 0x0000000216107825 */ /* 0x100fe200078e0202 */
[----:B--2---:R0:W-:Y:S04]  /*d2e0*/  STL [R1+0x1538], R5 ;  /* 0x0015380501007387 */ /* 0x0041e80000100800 */
[----:B------:R1:W-:Y:S04]  /*d2f0*/  STL.64 [R1+0xf68], R6 ;  /* 0x000f680601007387 */ /* 0x0003e80000100a00 */
[----:B------:R-:W2:Y:S01]  /*d300*/  LDL.LU R15, [R1+0x8] ;  /* 0x00000800010f7983 */ /* 0x000ea20000300800 */
[----:B0-----:R-:W-:-:S03]  /*d310*/  IMAD.WIDE R4, R21, 0x2, R2 ;  /* 0x0000000215047825 */ /* 0x001fc600078e0202 */
[----:B------:R-:W3:Y:S01]  /*d320*/  LDL.LU R14, [R1+0x14] ;  /* 0x00001400010e7983 */ /* 0x000ee20000300800 */
[----:B-1----:R-:W-:-:S05]  /*d330*/  IMAD.WIDE R6, R20, 0x2, R2 ;  /* 0x0000000214067825 */ /* 0x002fca00078e0202 */
[----:B------:R-:W-:Y:S04]  /*d340*/  STL.64 [R1+0xf30], R6 ;  /* 0x000f300601007387 */ /* 0x000fe80000100a00 */
[----:B------:R-:W4:Y:S04]  /*d350*/  LDL.LU R13, [R1+0x20] ;  /* 0x00002000010d7983 */ /* 0x000f280000300800 */
[----:B------:R-:W2:Y:S04]  /*d360*/  LDL.LU R12, [R1+0x2c] ;  /* 0x00002c00010c7983 */ /* 0x000ea80000300800 */
[----:B------:R0:W-:Y:S04]  /*d370*/  STL.64 [R1+0xf10], R4 ;  /* 0x000f100401007387 */ /* 0x0001e80000100a00 */
[----:B------:R-:W2:Y:S04]  /*d380*/  LDL.LU R21, [R1+0x30] ;  /* 0x0000300001157983 */ /* 0x000ea80000300800 */
[----:B------:R-:W2:Y:S04]  /*d390*/  LDL.LU R10, [R1+0x34] ;  /* 0x00003400010a7983 */ /* 0x000ea80000300800 */
[----:B------:R-:W2:Y:S01]  /*d3a0*/  LDL.64 R8, [R1+0x438] ;  /* 0x0004380001087983 */ /* 0x000ea20000100a00 */
[----:B0-----:R-:W-:-:S03]  /*d3b0*/  IMAD.WIDE R4, R23, 0x2, R2 ;  /* 0x0000000217047825 */ /* 0x001fc600078e0202 */
[----:B------:R-:W2:Y:S04]  /*d3c0*/  LDL.64 R6, [R1+0x430] ;  /* 0x0004300001067983 */ /* 0x000ea80000100a00 */
[----:B------:R-:W2:Y:S04]  /*d3d0*/  LDL.LU R22, [R1+0x28] ;  /* 0x0000280001167983 */ /* 0x000ea80000300800 */
[----:B------:R0:W-:Y:S04]  /*d3e0*/  STL.64 [R1+0xef0], R16 ;  /* 0x000ef01001007387 */ /* 0x0001e80000100a00 */
[----:B------:R-:W2:Y:S04]  /*d3f0*/  LDL.LU R23, [R1+0x24] ;  /* 0x0000240001177983 */ /* 0x000ea80000300800 */
[----:B------:R-:W2:Y:S04]  /*d400*/  LDL.LU R20, [R1+0x3c] ;  /* 0x00003c0001147983 */ /* 0x000ea80000300800 */
[----:B------:R1:W-:Y:S01]  /*d410*/  STL.64 [R1+0xed0], R4 ;  /* 0x000ed00401007387 */ /* 0x0003e20000100a00 */
[----:B0-----:R-:W-:-:S03]  /*d420*/  IMAD.WIDE R16, R25, 0x2, R2 ;  /* 0x0000000219107825 */ /* 0x001fc600078e0202 */
[----:B------:R-:W2:Y:S04]  /*d430*/  LDL.LU R19, [R1+0x40] ;  /* 0x0000400001137983 */ /* 0x000ea80000300800 */
[----:B------:R-:W2:Y:S01]  /*d440*/  LDL.LU R18, [R1+0x44] ;  /* 0x0000440001127983 */ /* 0x000ea20000300800 */
[----:B-1----:R-:W-:-:S03]  /*d450*/  IMAD.WIDE R4, R24, 0x2, R2 ;  /* 0x0000000218047825 */ /* 0x002fc600078e0202 */
[----:B------:R-:W2:Y:S04]  /*d460*/  LDL.LU R24, [R1+0x1c] ;  /* 0x00001c0001187983 */ /* 0x000ea80000300800 */
[----:B------:R0:W-:Y:S04]  /*d470*/  STL.64 [R1+0xeb0], R4 ;  /* 0x000eb00401007387 */ /* 0x0001e80000100a00 */
[----:B------:R-:W2:Y:S04]  /*d480*/  LDL.LU R25, [R1+0x18] ;  /* 0x0000180001197983 */ /* 0x000ea80000300800 */
[----:B------:R1:W-:Y:S01]  /*d490*/  STL.64 [R1+0xe90], R16 ;  /* 0x000e901001007387 */ /* 0x0003e20000100a00 */
[----:B0-----:R-:W-:-:S03]  /*d4a0*/  IMAD.WIDE R4, R26, 0x2, R2 ;  /* 0x000000021a047825 */ /* 0x001fc600078e0202 */
[----:B------:R-:W2:Y:S04]  /*d4b0*/  LDL.LU R26, [R1+0x10] ;  /* 0x00001000011a7983 */ /* 0x000ea80000300800 */
[----:B-1----:R-:W2:Y:S04]  /*d4c0*/  LDL.LU R17, [R1+0x50] ;  /* 0x0000500001117983 */ /* 0x002ea80000300800 */
[----:B------:R0:W-:Y:S02]  /*d4d0*/  STL.64 [R1+0xe70], R4 ;  /* 0x000e700401007387 */ /* 0x0001e40000100a00 */
[----:B0-----:R-:W-:-:S02]  /*d4e0*/  IMAD.WIDE R4, R27, 0x2, R2 ;  /* 0x000000021b047825 */ /* 0x001fc400078e0202 */
[----:B------:R-:W2:Y:S04]  /*d4f0*/  LDL.LU R27, [R1+0xc] ;  /* 0x00000c00011b7983 */ /* 0x000ea80000300800 */
[----:B------:R0:W-:Y:S02]  /*d500*/  STL.64 [R1+0xe50], R4 ;  /* 0x000e500401007387 */ /* 0x0001e40000100a00 */
[--C-:B0-----:R-:W-:Y:S02]  /*d510*/  IMAD.WIDE R4, R28, 0x2, R2.reuse ;  /* 0x000000021c047825 */ /* 0x101fe400078e0202 */
[----:B------:R-:W2:Y:S04]  /*d520*/  LDL.LU R28, [R1+0x4] ;  /* 0x00000400011c7983 */ /* 0x000ea80000300800 */
[----:B------:R0:W-:Y:S02]  /*d530*/  STL.64 [R1+0xe30], R4 ;  /* 0x000e300401007387 */ /* 0x0001e40000100a00 */
[----:B0-----:R-:W-:-:S05]  /*d540*/  IMAD.WIDE R4, R29, 0x2, R2 ;  /* 0x000000021d047825 */ /* 0x001fca00078e0202 */
[----:B------:R0:W-:Y:S04]  /*d550*/  STL.64 [R1+0xe10], R4 ;  /* 0x000e100401007387 */ /* 0x0001e80000100a00 */
[----:B0-----:R-:W3:Y:S04]  /*d560*/  LDL.LU R5, [R1+0x1538] ;  /* 0x0015380001057983 */ /* 0x001ee80000300800 */
[----:B------:R-:W4:Y:S01]  /*d570*/  LDL.LU R16, [R1+0x54] ;  /* 0x0000540001107983 */ /* 0x000f220000300800 */
[----:B--2---:R-:W-:-:S04]  /*d580*/  IMAD.WIDE R28, R28, 0x2, R2 ;  /* 0x000000021c1c7825 */ /* 0x004fc800078e0202 */
[----:B---3--:R-:W-:-:S05]  /*d590*/  IMAD.WIDE R4, R5, 0x2, R2 ;  /* 0x0000000205047825 */ /* 0x008fca00078e0202 */
[----:B------:R0:W-:Y:S04]  /*d5a0*/  STL.64 [R1+0xdf0], R4 ;  /* 0x000df00401007387 */ /* 0x0001e80000100a00 */
[----:B0-----:R-:W2:Y:S04]  /*d5b0*/  LDL.LU.64 R4, [R1+0x1530] ;  /* 0x0015300001047983 */ /* 0x001ea80000300a00 */
[----:B------:R0:W-:Y:S02]  /*d5c0*/  STL.64 [R1+0xdd0], R28 ;  /* 0x000dd01c01007387 */ /* 0x0001e40000100a00 */
[----:B0-----:R-:W-:-:S02]  /*d5d0*/  IMAD.WIDE R28, R15, 0x2, R2 ;  /* 0x000000020f1c7825 */ /* 0x001fc400078e0202 */
[----:B------:R-:W3:Y:S04]  /*d5e0*/  LDL.LU R15, [R1+0x58] ;  /* 0x00005800010f7983 */ /* 0x000ee80000300800 */
[----:B------:R0:W-:Y:S02]  /*d5f0*/  STL.64 [R1+0xdb0], R28 ;  /* 0x000db01c01007387 */ /* 0x0001e40000100a00 */
[----:B0-----:R-:W-:-:S05]  /*d600*/  IMAD.WIDE R28, R27, 0x2, R2 ;  /* 0x000000021b1c7825 */ /* 0x001fca00078e0202 */
[----:B------:R0:W-:Y:S02]  /*d610*/  STL.64 [R1+0xd78], R28 ;  /* 0x000d781c01007387 */ /* 0x0001e40000100a00 */
[----:B0-----:R-:W-:-:S04]  /*d620*/  IMAD.WIDE R28, R26, 0x2, R2 ;  /* 0x000000021a1c7825 */ /* 0x001fc800078e0202 */
[--C-:B------:R-:W-:Y:S02]  /*d630*/  IMAD.WIDE R26, R14, 0x2, R2.reuse ;  /* 0x000000020e1a7825 */ /* 0x100fe400078e0202 */
[----:B------:R-:W2:Y:S04]  /*d640*/  LDL.LU R14, [R1+0x5c] ;  /* 0x00005c00010e7983 */ /* 0x000ea80000300800 */
[----:B------:R0:W-:Y:S04]  /*d650*/  STL.64 [R1+0xd58], R28 ;  /* 0x000d581c01007387 */ /* 0x0001e80000100a00 */
[----:B------:R1:W-:Y:S01]  /*d660*/  STL.64 [R1+0xd38], R26 ;  /* 0x000d381a01007387 */ /* 0x0003e20000100a00 */
[----:B0-----:R-:W-:-:S04]  /*d670*/  IMAD.WIDE R28, R25, 0x2, R2 ;  /* 0x00000002191c7825 */ /* 0x001fc800078e0202 */
[--C-:B-1----:R-:W-:Y:S01]  /*d680*/  IMAD.WIDE R26, R24, 0x2, R2.reuse ;  /* 0x00000002181a7825 */ /* 0x102fe200078e0202 */
[----:B------:R-:W-:Y:S03]  /*d690*/  STL.64 [R1+0xd18], R28 ;  /* 0x000d181c01007387 */ /* 0x000fe60000100a00 */
[--C-:B----4-:R-:W-:Y:S02]  /*d6a0*/  IMAD.WIDE R24, R13, 0x2, R2.reuse ;  /* 0x000000020d187825 */ /* 0x110fe400078e0202 */
[----:B------:R-:W4:Y:S04]  /*d6b0*/  LDL.LU R13, [R1+0x60] ;  /* 0x00006000010d7983 */ /* 0x000f280000300800 */
[----:B------:R0:W-:Y:S04]  /*d6c0*/  STL.64 [R1+0xcf8], R26 ;  /* 0x000cf81a01007387 */ /* 0x0001e80000100a00 */
[----:B------:R1:W-:Y:S01]  /*d6d0*/  STL.64 [R1+0xcd8], R24 ;  /* 0x000cd81801007387 */ /* 0x0003e20000100a00 */
[----:B0-----:R-:W-:-:S04]  /*d6e0*/  IMAD.WIDE R26, R23, 0x2, R2 ;  /* 0x00000002171a7825 */ /* 0x001fc800078e0202 */
[--C-:B-1----:R-:W-:Y:S01]  /*d6f0*/  IMAD.WIDE R24, R22, 0x2, R2.reuse ;  /* 0x0000000216187825 */ /* 0x102fe200078e0202 */
[----:B------:R0:W-:Y:S03]  /*d700*/  STL.64 [R1+0xcb8], R26 ;  /* 0x000cb81a01007387 */ /* 0x0001e60000100a00 */
[--C-:B------:R-:W-:Y:S02]  /*d710*/  IMAD.WIDE R22, R12, 0x2, R2.reuse ;  /* 0x000000020c167825 */ /* 0x100fe400078e0202 */
[----:B------:R-:W2:Y:S04]  /*d720*/  LDL.LU R12, [R1+0x64] ;  /* 0x00006400010c7983 */ /* 0x000ea80000300800 */
[----:B------:R1:W-:Y:S01]  /*d730*/  STL.64 [R1+0xc98], R24 ;  /* 0x000c981801007387 */ /* 0x0003e20000100a00 */
[----:B0-----:R-:W-:-:S03]  /*d740*/  IMAD.WIDE R26, R21, 0x2, R2 ;  /* 0x00000002151a7825 */ /* 0x001fc600078e0202 */
[----:B------:R0:W-:Y:S04]  /*d750*/  STL.64 [R1+0xc78], R22 ;  /* 0x000c781601007387 */ /* 0x0001e80000100a00 */
[----:B------:R-:W-:Y:S01]  /*d760*/  STL.64 [R1+0xc58], R26 ;  /* 0x000c581a01007387 */ /* 0x000fe20000100a00 */
[----:B-1----:R-:W-:-:S03]  /*d770*/  IMAD.WIDE R24, R11, 0x2, R2 ;  /* 0x000000020b187825 */ /* 0x002fc600078e0202 */
[----:B------:R-:W2:Y:S01]  /*d780*/  LDL.LU R11, [R1+0x1528] ;  /* 0x00152800010b7983 */ /* 0x000ea20000300800 */
[----:B0-----:R-:W-:-:S05]  /*d790*/  IMAD.WIDE R22, R10, 0x2, R2 ;  /* 0x000000020a167825 */ /* 0x001fca00078e0202 */
[----:B------:R0:W-:Y:S04]  /*d7a0*/  STL.64 [R1+0xc38], R22 ;  /* 0x000c381601007387 */ /* 0x0001e80000100a00 */
[----:B------:R-:W3:Y:S04]  /*d7b0*/  LDL.LU R10, [R1+0x68] ;  /* 0x00006800010a7983 */ /* 0x000ee80000300800 */
[----:B------:R-:W-:Y:S01]  /*d7c0*/  STL.64 [R1+0xc00], R24 ;  /* 0x000c001801007387 */ /* 0x000fe20000100a00 */
[----:B0-----:R-:W-:-:S04]  /*d7d0*/  IMAD.WIDE R22, R20, 0x2, R2 ;  /* 0x0000000214167825 */ /* 0x001fc800078e0202 */
[--C-:B------:R-:W-:Y:S01]  /*d7e0*/  IMAD.WIDE R20, R19, 0x2, R2.reuse ;  /* 0x0000000213147825 */ /* 0x100fe200078e0202 */
[----:B------:R0:W-:Y:S03]  /*d7f0*/  STL.64 [R1+0xbe0], R22 ;  /* 0x000be01601007387 */ /* 0x0001e60000100a00 */
[--C-:B------:R-:W-:Y:S01]  /*d800*/  IMAD.WIDE R18, R18, 0x2, R2.reuse ;  /* 0x0000000212127825 */ /* 0x100fe200078e0202 */
[----:B------:R-:W-:Y:S03]  /*d810*/  STL.64 [R1+0xbc0], R20 ;  /* 0x000bc01401007387 */ /* 0x000fe60000100a00 */
[----:B0-----:R-:W-:Y:S02]  /*d820*/  IMAD.WIDE R22, R0, 0x2, R2 ;  /* 0x0000000200167825 */ /* 0x001fe400078e0202 */
[----:B------:R0:W5:Y:S04]  /*d830*/  LDL.LU R0, [R1+0x1524] ;  /* 0x0015240001007983 */ /* 0x0001680000300800 */
[----:B------:R2:W-:Y:S04]  /*d840*/  STL.64 [R1+0xba0], R18 ;  /* 0x000ba01201007387 */ /* 0x0005e80000100a00 */
[----:B------:R1:W-:Y:S01]  /*d850*/  STL.64 [R1+0xb80], R22 ;  /* 0x000b801601007387 */ /* 0x0003e20000100a00 */
[----:B--2---:R-:W-:-:S04]  /*d860*/  IMAD.WIDE R18, R11, 0x2, R4 ;  /* 0x000000020b127825 */ /* 0x004fc800078e0204 */
[----:B------:R-:W-:Y:S02]  /*d870*/  IMAD.WIDE R20, R11, 0x2, R2 ;  /* 0x000000020b147825 */ /* 0x000fe400078e0202 */
[----:B------:R-:W2:Y:S04]  /*d880*/  LDL.LU R11, [R1+0x1520] ;  /* 0x00152000010b7983 */ /* 0x000ea80000300800 */
[----:B------:R0:W-:Y:S01]  /*d890*/  STL.64 [R1+0xb68], R18 ;  /* 0x000b681201007387 */ /* 0x0001e20000100a00 */
[----:B-1----:R-:W-:-:S03]  /*d8a0*/  IMAD.WIDE R22, R17, 0x2, R6 ;  /* 0x0000000211167825 */ /* 0x002fc600078e0206 */
        /* <DEDUP_REMOVED lines=9> */
[C---:B---3--:R-:W-:Y:S01]  /*d940*/  IMAD.WIDE R20, R16.reuse, 0x2, R6 ;  /* 0x0000000210147825 */ /* 0x048fe200078e0206 */
[----:B------:R-:W-:Y:S04]  /*d950*/  STL.64 [R1+0xb38], R22 ;  /* 0x000b381601007387 */ /* 0x000fe80000100a00 */
[----:B------:R1:W-:Y:S01]  /*d960*/  STL.64 [R1+0xb30], R20 ;  /* 0x000b301401007387 */ /* 0x0003e20000100a00 */
[----:B0-----:R-:W-:-:S04]  /*d970*/  IMAD.WIDE R18, R16, 0x2, R4 ;  /* 0x0000000210127825 */ /* 0x001fc800078e0204 */
[----:B------:R-:W-:Y:S01]  /*d980*/  IMAD.WIDE R16, R16, 0x2, R2 ;  /* 0x0000000210107825 */ /* 0x000fe200078e0202 */
[----:B------:R0:W-:Y:S03]  /*d990*/  STL.64 [R1+0xb28], R18 ;  /* 0x000b281201007387 */ /* 0x0001e60000100a00 */
[C---:B-1----:R-:W-:Y:S01]  /*d9a0*/  IMAD.WIDE R20, R15.reuse, 0x2, R8 ;  /* 0x000000020f147825 */ /* 0x042fe200078e0208 */
[----:B------:R1:W-:Y:S04]  /*d9b0*/  STL.64 [R1+0xb20], R16 ;  /* 0x000b201001007387 */ /* 0x0003e80000100a00 */
[----:B------:R3:W-:Y:S01]  /*d9c0*/  STL.64 [R1+0xb18], R20 ;  /* 0x000b181401007387 */ /* 0x0007e20000100a00 */
[----:B0-----:R-:W-:-:S04]  /*d9d0*/  IMAD.WIDE R18, R15, 0x2, R6 ;  /* 0x000000020f127825 */ /* 0x001fc800078e0206 */
[C---:B-1----:R-:W-:Y:S01]  /*d9e0*/  IMAD.WIDE R16, R15.reuse, 0x2, R4 ;  /* 0x000000020f107825 */ /* 0x042fe200078e0204 */
[----:B------:R0:W-:Y:S03]  /*d9f0*/  STL.64 [R1+0xb10], R18 ;  /* 0x000b101201007387 */ /* 0x0001e60000100a00 */
[----:B---3--:R-:W-:Y:S01]  /*da00*/  IMAD.WIDE R20, R15, 0x2, R2 ;  /* 0x000000020f147825 */ /* 0x008fe200078e0202 */
[----:B------:R1:W-:Y:S04]  /*da10*/  STL.64 [R1+0xb08], R16 ;  /* 0x000b081001007387 */ /* 0x0003e80000100a00 */
[----:B------:R3:W-:Y:S01]  /*da20*/  STL.64 [R1+0xb00], R20 ;  /* 0x000b001401007387 */ /* 0x0007e20000100a00 */
[----:B0-----:R-:W-:-:S04]  /*da30*/  IMAD.WIDE R18, R14, 0x2, R8 ;  /* 0x000000020e127825 */ /* 0x001fc800078e0208 */
[C---:B-1----:R-:W-:Y:S01]  /*da40*/  IMAD.WIDE R16, R14.reuse, 0x2, R6 ;  /* 0x000000020e107825 */ /* 0x042fe200078e0206 */
[----:B------:R0:W-:Y:S03]  /*da50*/  STL.64 [R1+0xaf8], R18 ;  /* 0x000af81201007387 */ /* 0x0001e60000100a00 */
[C---:B---3--:R-:W-:Y:S01]  /*da60*/  IMAD.WIDE R20, R14.reuse, 0x2, R4 ;  /* 0x000000020e147825 */ /* 0x048fe200078e0204 */
[----:B------:R4:W-:Y:S04]  /*da70*/  STL.64 [R1+0xaf0], R16 ;  /* 0x000af01001007387 */ /* 0x0009e80000100a00 */
[----:B------:R-:W-:Y:S01]  /*da80*/  STL.64 [R1+0xae8], R20 ;  /* 0x000ae81401007387 */ /* 0x000fe20000100a00 */
[----:B0-----:R-:W-:-:S04]  /*da90*/  IMAD.WIDE R18, R14, 0x2, R2 ;  /* 0x000000020e127825 */ /* 0x001fc800078e0202 */
[C---:B----4-:R-:W-:Y:S01]  /*daa0*/  IMAD.WIDE R16, R13.reuse, 0x2, R8 ;  /* 0x000000020d107825 */ /* 0x050fe200078e0208 */
[----:B------:R0:W-:Y:S03]  /*dab0*/  STL.64 [R1+0xae0], R18 ;  /* 0x000ae01201007387 */ /* 0x0001e60000100a00 */
[C---:B------:R-:W-:Y:S01]  /*dac0*/  IMAD.WIDE R14, R13.reuse, 0x2, R6 ;  /* 0x000000020d0e7825 */ /* 0x040fe200078e0206 */
[----:B------:R1:W-:Y:S04]  /*dad0*/  STL.64 [R1+0xad8], R16 ;  /* 0x000ad81001007387 */ /* 0x0003e80000100a00 */
[----:B------:R3:W-:Y:S01]  /*dae0*/  STL.64 [R1+0xad0], R14 ;  /* 0x000ad00e01007387 */ /* 0x0007e20000100a00 */
[----:B0-----:R-:W-:-:S04]  /*daf0*/  IMAD.WIDE R18, R13, 0x2, R4 ;  /* 0x000000020d127825 */ /* 0x001fc800078e0204 */
[----:B-1----:R-:W-:Y:S01]  /*db00*/  IMAD.WIDE R16, R13, 0x2, R2 ;  /* 0x000000020d107825 */ /* 0x002fe200078e0202 */
[----:B------:R0:W-:Y:S03]  /*db10*/  STL.64 [R1+0xac8], R18 ;  /* 0x000ac81201007387 */ /* 0x0001e60000100a00 */
[C---:B---3--:R-:W-:Y:S01]  /*db20*/  IMAD.WIDE R14, R12.reuse, 0x2, R8 ;  /* 0x000000020c0e7825 */ /* 0x048fe200078e0208 */
[----:B------:R1:W-:Y:S04]  /*db30*/  STL.64 [R1+0xac0], R16 ;  /* 0x000ac01001007387 */ /* 0x0003e80000100a00 */
[----:B------:R3:W-:Y:S01]  /*db40*/  STL.64 [R1+0xab8], R14 ;  /* 0x000ab80e01007387 */ /* 0x0007e20000100a00 */
[----:B0-----:R-:W-:-:S04]  /*db50*/  IMAD.WIDE R18, R12, 0x2, R6 ;  /* 0x000000020c127825 */ /* 0x001fc800078e0206 */
[C---:B-1----:R-:W-:Y:S01]  /*db60*/  IMAD.WIDE R16, R12.reuse, 0x2, R4 ;  /* 0x000000020c107825 */ /* 0x042fe200078e0204 */
[----:B------:R-:W-:Y:S03]  /*db70*/  STL.64 [R1+0xab0], R18 ;  /* 0x000ab01201007387 */ /* 0x000fe60000100a00 */
[----:B---3--:R-:W-:Y:S01]  /*db80*/  IMAD.WIDE R14, R12, 0x2, R2 ;  /* 0x000000020c0e7825 */ /* 0x008fe200078e0202 */
[----:B------:R0:W-:Y:S03]  /*db90*/  STL.64 [R1+0xaa8], R16 ;  /* 0x000aa81001007387 */ /* 0x0001e60000100a00 */
[C---:B------:R-:W-:Y:S01]  /*dba0*/  IMAD.WIDE R12, R10.reuse, 0x2, R8 ;  /* 0x000000020a0c7825 */ /* 0x040fe200078e0208 */
[----:B------:R1:W-:Y:S04]  /*dbb0*/  STL.64 [R1+0xaa0], R14 ;  /* 0x000aa00e01007387 */ /* 0x0003e80000100a00 */
[----:B------:R3:W-:Y:S01]  /*dbc0*/  STL.64 [R1+0xa98], R12 ;  /* 0x000a980c01007387 */ /* 0x0007e20000100a00 */
[----:B0-----:R-:W-:-:S04]  /*dbd0*/  IMAD.WIDE R16, R10, 0x2, R6 ;  /* 0x000000020a107825 */ /* 0x001fc800078e0206 */
[C---:B-1----:R-:W-:Y:S01]  /*dbe0*/  IMAD.WIDE R14, R10.reuse, 0x2, R4 ;  /* 0x000000020a0e7825 */ /* 0x042fe200078e0204 */
[----:B------:R-:W-:Y:S03]  /*dbf0*/  STL.64 [R1+0xa90], R16 ;  /* 0x000a901001007387 */ /* 0x000fe60000100a00 */
[----:B---3--:R-:W-:Y:S01]  /*dc00*/  IMAD.WIDE R12, R10, 0x2, R2 ;  /* 0x000000020a0c7825 */ /* 0x008fe200078e0202 */
[----:B------:R-:W-:Y:S04]  /*dc10*/  STL.64 [R1+0xa88], R14 ;  /* 0x000a880e01007387 */ /* 0x000fe80000100a00 */
[----:B------:R-:W-:Y:S01]  /*dc20*/  STL.64 [R1+0xa80], R12 ;  /* 0x000a800c01007387 */ /* 0x000fe20000100a00 */
[----:B--2---:R-:W-:-:S04]  /*dc30*/  IMAD.WIDE R8, R11, 0x2, R8 ;  /* 0x000000020b087825 */ /* 0x004fc800078e0208 */
[C---:B------:R-:W-:Y:S01]  /*dc40*/  IMAD.WIDE R6, R11.reuse, 0x2, R6 ;  /* 0x000000020b067825 */ /* 0x040fe200078e0206 */
[----:B------:R0:W-:Y:S03]  /*dc50*/  STL.64 [R1+0xa78], R8 ;  /* 0x000a780801007387 */ /* 0x0001e60000100a00 */
[C---:B------:R-:W-:Y:S01]  /*dc60*/  IMAD.WIDE R4, R11.reuse, 0x2, R4 ;  /* 0x000000020b047825 */ /* 0x040fe200078e0204 */
[----:B------:R1:W-:Y:S03]  /*dc70*/  STL.64 [R1+0xa70], R6 ;  /* 0x000a700601007387 */ /* 0x0003e60000100a00 */
[----:B0-----:R-:W-:Y:S02]  /*dc80*/  IMAD.WIDE R8, R11, 0x2, R2 ;  /* 0x000000020b087825 */ /* 0x001fe400078e0202 */
[----:B------:R0:W5:Y:S01]  /*dc90*/  LDL.LU R2, [R1+0x151c] ;  /* 0x00151c0001027983 */ /* 0x0001620000300800 */
[----:B-1----:R-:W-:-:S03]  /*dca0*/  MOV R6, 0x3f800000 ;  /* 0x3f80000000067802 */ /* 0x002fc60000000f00 */
[----:B------:R1:W-:Y:S01]  /*dcb0*/  STL.64 [R1+0xa50], R4 ;  /* 0x000a500401007387 */ /* 0x0003e20000100a00 */
[----:B------:R-:W-:-:S03]  /*dcc0*/  IMAD.MOV.U32 R7, RZ, RZ, 0x3f800000 ;  /* 0x3f800000ff077424 */ /* 0x000fc600078e00ff */
[----:B------:R0:W-:Y:S01]  /*dcd0*/  STL.64 [R1+0xa48], R8 ;  /* 0x000a480801007387 */ /* 0x0001e20000100a00 */
[----:B-1----:R-:W-:Y:S01]  /*dce0*/  MOV R4, 0x3f800000 ;  /* 0x3f80000000047802 */ /* 0x002fe20000000f00 */
[----:B------:R-:W-:-:S05]  /*dcf0*/  IMAD.MOV.U32 R5, RZ, RZ, 0x3f800000 ;  /* 0x3f800000ff057424 */ /* 0x000fca00078e00ff */
[----:B------:R0:W-:Y:S04]  /*dd00*/  STL.64 [R1+0x640], R4 ;  /* 0x0006400401007387 */ /* 0x0001e80000100a00 */
[----:B------:R0:W-:Y:S02]  /*dd10*/  STL.64 [R1+0x630], R6 ;  /* 0x0006300601007387 */ /* 0x0001e40000100a00 */
.L_x_1:
[----:B--2---:R-:W2:Y:S04]  /*dd20*/  LDL.64 R22, [R1+0x438] ;  /* 0x0004380001167983 */ /* 0x004ea80000100a00 */
[----:B------:R-:W3:Y:S04]  /*dd30*/  LDL.64 R20, [R1+0x430] ;  /* 0x0004300001147983 */ /* 0x000ee80000100a00 */
[----:B------:R-:W4:Y:S04]  /*dd40*/  LDL.64 R26, [R1+0x440] ;  /* 0x00044000011a7983 */ /* 0x000f280000100a00 */
[----:B------:R-:W4:Y:S04]  /*dd50*/  LDL.64 R24, [R1+0x428] ;  /* 0x0004280001187983 */ /* 0x000f280000100a00 */
[----:B------:R-:W4:Y:S04]  /*dd60*/  LDL.64 R12, [R1+0x1180] ;  /* 0x00118000010c7983 */ /* 0x000f280000100a00 */
[----:B------:R-:W4:Y:S04]  /*dd70*/  LDL.64 R18, [R1+0x1170] ;  /* 0x0011700001127983 */ /* 0x000f280000100a00 */
[----:B------:R-:W4:Y:S04]  /*dd80*/  LDL.64 R16, [R1+0x1160] ;  /* 0x0011600001107983 */ /* 0x000f280000100a00 */
[----:B-----5:R1:W-:Y:S04]  /*dd90*/  STL [R1+0x1ed4], R2 ;  /* 0x001ed40201007387 */ /* 0x0203e80000100800 */
[----:B------:R-:W4:Y:S04]  /*dda0*/  LDL.64 R14, [R1+0x1158] ;  /* 0x00115800010e7983 */ /* 0x000f280000100a00 */
[----:B-1----:R-:W4:Y:S01]  /*ddb0*/  LDL.64 R2, [R1+0x1178] ;  /* 0x0011780001027983 */ /* 0x002f220000100a00 */
[----:B0-2---:R-:W-:-:S04]  /*ddc0*/  IMAD.WIDE R6, R0, 0x2, R22 ;  /* 0x0000000200067825 */ /* 0x005fc800078e0216 */
[C---:B---3--:R-:W-:Y:S01]  /*ddd0*/  IMAD.WIDE R10, R0.reuse, 0x2, R20 ;  /* 0x00000002000a7825 */ /* 0x048fe200078e0214 */
[----:B------:R0:W2:Y:S05]  /*dde0*/  LDG.E.U16 R29, desc[UR10][R6.64] ;  /* 0x0000000a061d7981 */ /* 0x0000aa000c1e1500 */
[----:B------:R-:W3:Y:S01]  /*ddf0*/  LDG.E.U16 R11, desc[UR10][R10.64] ;  /* 0x0000000a0a0b7981 */ /* 0x000ee2000c1e1500 */
[----:B----4-:R-:W-:-:S04]  /*de00*/  IMAD.WIDE R8, R0, 0x2, R26 ;  /* 0x0000000200087825 */ /* 0x010fc800078e021a */
[----:B------:R-:W-:-:S04]  /*de10*/  IMAD.WIDE R4, R0, 0x2, R24 ;  /* 0x0000000200047825 */ /* 0x000fc800078e0218 */
[C---:B0-----:R-:W-:Y:S01]  /*de20*/  IMAD.WIDE R6, R0.reuse, 0x2, R12 ;  /* 0x0000000200067825 */ /* 0x041fe200078e020c */
[----:B------:R0:W4:Y:S05]  /*de30*/  LDG.E.U16 R10, desc[UR10][R4.64] ;  /* 0x0000000a040a7981 */ /* 0x00012a000c1e1500 */
[----:B------:R-:W4:Y:S01]  /*de40*/  LDG.E.U16 R7, desc[UR10][R6.64] ;  /* 0x0000000a06077981 */ /* 0x000f22000c1e1500 */
[----:B0-----:R-:W-:-:S06]  /*de50*/  IMAD.WIDE R4, R0, 0x2, R2 ;  /* 0x0000000200047825 */ /* 0x001fcc00078e0202 */
[----:B------:R-:W4:Y:S04]  /*de60*/  LDG.E.U16 R5, desc[UR10][R4.64] ;  /* 0x0000000a04057981 */ /* 0x000f28000c1e1500 */
[----:B--2---:R0:W-:Y:S04]  /*de70*/  STL [R1+0x5b8], R29 ;  /* 0x0005b81d01007387 */ /* 0x0041e80000100800 */
[----:B------:R-:W2:Y:S04]  /*de80*/  LDL.64 R12, [R1+0x1148] ;  /* 0x00114800010c7983 */ /* 0x000ea80000100a00 */
[----:B0-----:R-:W2:Y:S04]  /*de90*/  LDL.64 R28, [R1+0x1150] ;  /* 0x00115000011c7983 */ /* 0x001ea80000100a00 */
[----:B---3--:R0:W-:Y:S04]  /*dea0*/  STL [R1+0x5b4], R11 ;  /* 0x0005b40b01007387 */ /* 0x0081e80000100800 */
[----:B0-----:R-:W3:Y:S04]  /*deb0*/  LDG.E.U16 R11, desc[UR10][R8.64] ;  /* 0x0000000a080b7981 */ /* 0x001ee8000c1e1500 */
[----:B------:R-:W2:Y:S04]  /*dec0*/  LDL.64 R8, [R1+0x1168] ;  /* 0x0011680001087983 */ /* 0x000ea80000100a00 */
[----:B---3--:R-:W-:Y:S04]  /*ded0*/  STL [R1+0x5a4], R11 ;  /* 0x0005a40b01007387 */ /* 0x008fe80000100800 */
[----:B----4-:R0:W-:Y:S04]  /*dee0*/  STL [R1+0x5ac], R10 ;  /* 0x0005ac0a01007387 */ /* 0x0101e80000100800 */
[----:B------:R-:W3:Y:S01]  /*def0*/  LDL.64 R2, [R1+0x1138] ;  /* 0x0011380001027983 */ /* 0x000ee20000100a00 */
[----:B0-----:R-:W-:-:S03]  /*df00*/  IMAD.WIDE R10, R0, 0x2, R18 ;  /* 0x00000002000a7825 */ /* 0x001fc600078e0212 */
[----:B------:R-:W4:Y:S04]  /*df10*/  LDL.64 R18, [R1+0x1140] ;  /* 0x0011400001127983 */ /* 0x000f280000100a00 */
[----:B------:R2:W-:Y:S04]  /*df20*/  STL [R1+0x59c], R7 ;  /* 0x00059c0701007387 */ /* 0x0005e80000100800 */
[----:B------:R-:W3:Y:S01]  /*df30*/  LDG.E.U16 R10, desc[UR10][R10.64] ;  /* 0x0000000a0a0a7981 */ /* 0x000ee2000c1e1500 */
[----:B--2---:R-:W-:-:S04]  /*df40*/  IMAD.WIDE R6, R0, 0x2, R8 ;  /* 0x0000000200067825 */ /* 0x004fc800078e0208 */
[C---:B------:R-:W-:Y:S01]  /*df50*/  IMAD.WIDE R8, R0.reuse, 0x2, R16 ;  /* 0x0000000200087825 */ /* 0x040fe200078e0210 */
[----:B------:R0:W2:Y:S04]  /*df60*/  LDG.E.U16 R11, desc[UR10][R6.64] ;  /* 0x0000000a060b7981 */ /* 0x0000a8000c1e1500 */
[----:B------:R-:W3:Y:S04]  /*df70*/  LDL.64 R16, [R1+0x1130] ;  /* 0x0011300001107983 */ /* 0x000ee80000100a00 */
[----:B------:R1:W-:Y:S04]  /*df80*/  STL [R1+0x5b0], R5 ;  /* 0x0005b00501007387 */ /* 0x0003e80000100800 */
[----:B------:R-:W3:Y:S01]  /*df90*/  LDG.E.U16 R8, desc[UR10][R8.64] ;  /* 0x0000000a08087981 */ /* 0x000ee2000c1e1500 */
[----:B-1----:R-:W-:-:S03]  /*dfa0*/  IMAD.WIDE R4, R0, 0x2, R14 ;  /* 0x0000000200047825 */ /* 0x002fc600078e020e */
[----:B------:R-:W3:Y:S04]  /*dfb0*/  LDL.64 R14, [R1+0x1120] ;  /* 0x00112000010e7983 */ /* 0x000ee80000100a00 */
[----:B------:R4:W3:Y:S01]  /*dfc0*/  LDG.E.U16 R9, desc[UR10][R4.64] ;  /* 0x0000000a04097981 */ /* 0x0008e2000c1e1500 */
[----:B0-----:R-:W-:-:S04]  /*dfd0*/  IMAD.WIDE R6, R0, 0x2, R28 ;  /* 0x0000000200067825 */ /* 0x001fc800078e021c */
[C---:B----4-:R-:W-:Y:S02]  /*dfe0*/  IMAD.WIDE R4, R0.reuse, 0x2, R18 ;  /* 0x0000000200047825 */ /* 0x050fe400078e0212 */
[----:B------:R0:W4:Y:S04]  /*dff0*/  LDG.E.U16 R18, desc[UR10][R6.64] ;  /* 0x0000000a06127981 */ /* 0x000128000c1e1500 */
[----:B------:R-:W4:Y:S04]  /*e000*/  LDG.E.U16 R5, desc[UR10][R4.64] ;  /* 0x0000000a04057981 */ /* 0x000f28000c1e1500 */
[----:B--2---:R-:W-:Y:S04]  /*e010*/  STL [R1+0x5a0], R11 ;  /* 0x0005a00b01007387 */ /* 0x004fe80000100800 */
[----:B---3--:R1:W-:Y:S04]  /*e020*/  STL [R1+0x5a8], R10 ;  /* 0x0005a80a01007387 */ /* 0x0083e80000100800 */
[----:B------:R-:W2:Y:S01]  /*e030*/  LDL.64 R28, [R1+0x1118] ;  /* 0x00111800011c7983 */ /* 0x000ea20000100a00 */
[----:B-1----:R-:W-:-:S03]  /*e040*/  IMAD.WIDE R10, R0, 0x2, R12 ;  /* 0x00000002000a7825 */ /* 0x002fc600078e020c */
[----:B------:R-:W3:Y:S04]  /*e050*/  LDL.64 R12, [R1+0x1110] ;  /* 0x00111000010c7983 */ /* 0x000ee80000100a00 */
[----:B------:R-:W3:Y:S04]  /*e060*/  LDG.E.U16 R19, desc[UR10][R10.64] ;  /* 0x0000000a0a137981 */ /* 0x000ee8000c1e1500 */
[----:B------:R-:W-:Y:S04]  /*e070*/  STL [R1+0x594], R9 ;  /* 0x0005940901007387 */ /* 0x000fe80000100800 */
[----:B------:R1:W-:Y:S04]  /*e080*/  STL [R1+0x598], R8 ;  /* 0x0005980801007387 */ /* 0x0003e80000100800 */
[----:B------:R-:W4:Y:S01]  /*e090*/  LDL.64 R10, [R1+0x1128] ;  /* 0x00112800010a7983 */ /* 0x000f220000100a00 */
[----:B0-----:R-:W-:-:S04]  /*e0a0*/  IMAD.WIDE R6, R0, 0x2, R16 ;  /* 0x0000000200067825 */ /* 0x001fc800078e0210 */
[C---:B-1----:R-:W-:Y:S02]  /*e0b0*/  IMAD.WIDE R8, R0.reuse, 0x2, R2 ;  /* 0x0000000200087825 */ /* 0x042fe400078e0202 */
[----:B------:R-:W4:Y:S04]  /*e0c0*/  LDL.64 R2, [R1+0x1108] ;  /* 0x0011080001027983 */ /* 0x000f280000100a00 */
[----:B------:R-:W4:Y:S04]  /*e0d0*/  LDG.E.U16 R8, desc[UR10][R8.64] ;  /* 0x0000000a08087981 */ /* 0x000f28000c1e1500 */
[----:B------:R2:W4:Y:S02]  /*e0e0*/  LDG.E.U16 R9, desc[UR10][R6.64] ;  /* 0x0000000a06097981 */ /* 0x000524000c1e1500 */
[----:B--2---:R-:W-:-:S02]  /*e0f0*/  IMAD.WIDE R6, R0, 0x2, R28 ;  /* 0x0000000200067825 */ /* 0x004fc400078e021c */
[----:B---3--:R-:W-:Y:S04]  /*e100*/  STL [R1+0x58c], R19 ;  /* 0x00058c1301007387 */ /* 0x008fe80000100800 */
[----:B----4-:R0:W-:Y:S04]  /*e110*/  STL [R1+0x590], R18 ;  /* 0x0005901201007387 */ /* 0x0101e80000100800 */
[----:B------:R-:W2:Y:S04]  /*e120*/  LDL.64 R16, [R1+0x10f8] ;  /* 0x0010f80001107983 */ /* 0x000ea80000100a00 */
[----:B0-----:R-:W3:Y:S04]  /*e130*/  LDL.64 R18, [R1+0x1100] ;  /* 0x0011000001127983 */ /* 0x001ee80000100a00 */
[----:B------:R0:W-:Y:S02]  /*e140*/  STL [R1+0x588], R5 ;  /* 0x0005880501007387 */ /* 0x0001e40000100800 */
[----:B0-----:R-:W-:-:S04]  /*e150*/  IMAD.WIDE R4, R0, 0x2, R10 ;  /* 0x0000000200047825 */ /* 0x001fc800078e020a */
[C---:B------:R-:W-:Y:S01]  /*e160*/  IMAD.WIDE R10, R0.reuse, 0x2, R14 ;  /* 0x00000002000a7825 */ /* 0x040fe200078e020e */
[----:B------:R0:W4:Y:S04]  /*e170*/  LDG.E.U16 R29, desc[UR10][R4.64] ;  /* 0x0000000a041d7981 */ /* 0x000128000c1e1500 */
[----:B------:R-:W2:Y:S04]  /*e180*/  LDL.64 R14, [R1+0x10e8] ;  /* 0x0010e800010e7983 */ /* 0x000ea80000100a00 */
[----:B------:R-:W2:Y:S04]  /*e190*/  LDG.E.U16 R11, desc[UR10][R10.64] ;  /* 0x0000000a0a0b7981 */ /* 0x000ea8000c1e1500 */
[----:B------:R-:W-:Y:S01]  /*e1a0*/  STL [R1+0x580], R9 ;  /* 0x0005800901007387 */ /* 0x000fe20000100800 */
[----:B0-----:R-:W-:-:S03]  /*e1b0*/  IMAD.WIDE R4, R0, 0x2, R2 ;  /* 0x0000000200047825 */ /* 0x001fc600078e0202 */
[----:B------:R0:W-:Y:S04]  /*e1c0*/  STL [R1+0x584], R8 ;  /* 0x0005840801007387 */ /* 0x0001e80000100800 */
[----:B------:R3:W2:Y:S04]  /*e1d0*/  LDG.E.U16 R10, desc[UR10][R6.64] ;  /* 0x0000000a060a7981 */ /* 0x0006a8000c1e1500 */
[----:B------:R-:W2:Y:S01]  /*e1e0*/  LDG.E.U16 R5, desc[UR10][R4.64] ;  /* 0x0000000a04057981 */ /* 0x000ea2000c1e1500 */
[----:B0-----:R-:W-:-:S03]  /*e1f0*/  IMAD.WIDE R8, R0, 0x2, R12 ;  /* 0x0000000200087825 */ /* 0x001fc600078e020c */
[----:B------:R-:W2:Y:S01]  /*e200*/  LDL.64 R12, [R1+0x10e0] ;  /* 0x0010e000010c7983 */ /* 0x000ea20000100a00 */
[----:B---3--:R-:W-:-:S06]  /*e210*/  IMAD.WIDE R6, R0, 0x2, R18 ;  /* 0x0000000200067825 */ /* 0x008fcc00078e0212 */
[----:B------:R-:W3:Y:S04]  /*e220*/  LDG.E.U16 R7, desc[UR10][R6.64] ;  /* 0x0000000a06077981 */ /* 0x000ee8000c1e1500 */
[----:B----4-:R0:W-:Y:S04]  /*e230*/  STL [R1+0x57c], R29 ;  /* 0x00057c1d01007387 */ /* 0x0101e80000100800 */
[----:B------:R-:W4:Y:S04]  /*e240*/  LDL.64 R2, [R1+0x10d0] ;  /* 0x0010d00001027983 */ /* 0x000f280000100a00 */
[----:B0-----:R-:W3:Y:S04]  /*e250*/  LDL.64 R28, [R1+0x10d8] ;  /* 0x0010d800011c7983 */ /* 0x001ee80000100a00 */
[----:B--2---:R0:W-:Y:S04]  /*e260*/  STL [R1+0x578], R11 ;  /* 0x0005780b01007387 */ /* 0x0041e80000100800 */
[----:B0-----:R-:W2:Y:S04]  /*e270*/  LDG.E.U16 R11, desc[UR10][R8.64] ;  /* 0x0000000a080b7981 */ /* 0x001ea8000c1e1500 */
[----:B------:R-:W3:Y:S04]  /*e280*/  LDL.64 R8, [R1+0x10f0] ;  /* 0x0010f00001087983 */ /* 0x000ee80000100a00 */
[----:B--2---:R-:W-:Y:S04]  /*e290*/  STL [R1+0x570], R11 ;  /* 0x0005700b01007387 */ /* 0x004fe80000100800 */
[----:B------:R0:W-:Y:S04]  /*e2a0*/  STL [R1+0x574], R10 ;  /* 0x0005740a01007387 */ /* 0x0001e80000100800 */
[----:B------:R-:W2:Y:S01]  /*e2b0*/  LDL.64 R18, [R1+0x10b0] ;  /* 0x0010b00001127983 */ /* 0x000ea20000100a00 */
[----:B0-----:R-:W-:-:S03]  /*e2c0*/  IMAD.WIDE R10, R0, 0x2, R16 ;  /* 0x00000002000a7825 */ /* 0x001fc600078e0210 */
[----:B------:R-:W4:Y:S04]  /*e2d0*/  LDL.64 R16, [R1+0x10a8] ;  /* 0x0010a80001107983 */ /* 0x000f280000100a00 */
[----:B------:R3:W-:Y:S04]  /*e2e0*/  STL [R1+0x56c], R5 ;  /* 0x00056c0501007387 */ /* 0x0007e80000100800 */
[----:B------:R-:W4:Y:S01]  /*e2f0*/  LDG.E.U16 R10, desc[UR10][R10.64] ;  /* 0x0000000a0a0a7981 */ /* 0x000f22000c1e1500 */
[----:B---3--:R-:W-:-:S04]  /*e300*/  IMAD.WIDE R4, R0, 0x2, R8 ;  /* 0x0000000200047825 */ /* 0x008fc800078e0208 */
[C---:B------:R-:W-:Y:S01]  /*e310*/  IMAD.WIDE R8, R0.reuse, 0x2, R14 ;  /* 0x0000000200087825 */ /* 0x040fe200078e020e */
[----:B------:R0:W3:Y:S04]  /*e320*/  LDG.E.U16 R11, desc[UR10][R4.64] ;  /* 0x0000000a040b7981 */ /* 0x0000e8000c1e1500 */
[----:B------:R-:W4:Y:S04]  /*e330*/  LDL.64 R14, [R1+0x10a0] ;  /* 0x0010a000010e7983 */ /* 0x000f280000100a00 */
[----:B------:R1:W-:Y:S04]  /*e340*/  STL [R1+0x568], R7 ;  /* 0x0005680701007387 */ /* 0x0003e80000100800 */
[----:B------:R-:W4:Y:S01]  /*e350*/  LDG.E.U16 R8, desc[UR10][R8.64] ;  /* 0x0000000a08087981 */ /* 0x000f22000c1e1500 */
[----:B-1----:R-:W-:-:S03]  /*e360*/  IMAD.WIDE R6, R0, 0x2, R12 ;  /* 0x0000000200067825 */ /* 0x002fc600078e020c */
[----:B------:R-:W4:Y:S04]  /*e370*/  LDL.64 R12, [R1+0x1090] ;  /* 0x00109000010c7983 */ /* 0x000f280000100a00 */
[----:B------:R2:W4:Y:S01]  /*e380*/  LDG.E.U16 R9, desc[UR10][R6.64] ;  /* 0x0000000a06097981 */ /* 0x000522000c1e1500 */
[----:B0-----:R-:W-:-:S04]  /*e390*/  IMAD.WIDE R4, R0, 0x2, R28 ;  /* 0x0000000200047825 */ /* 0x001fc800078e021c */
[C---:B--2---:R-:W-:Y:S02]  /*e3a0*/  IMAD.WIDE R6, R0.reuse, 0x2, R18 ;  /* 0x0000000200067825 */ /* 0x044fe400078e0212 */
[----:B------:R0:W2:Y:S04]  /*e3b0*/  LDG.E.U16 R18, desc[UR10][R4.64] ;  /* 0x0000000a04127981 */ /* 0x0000a8000c1e1500 */
[----:B------:R-:W2:Y:S04]  /*e3c0*/  LDG.E.U16 R7, desc[UR10][R6.64] ;  /* 0x0000000a06077981 */ /* 0x000ea8000c1e1500 */
[----:B---3--:R-:W-:Y:S04]  /*e3d0*/  STL [R1+0x560], R11 ;  /* 0x0005600b01007387 */ /* 0x008fe80000100800 */
[----:B----4-:R1:W-:Y:S04]  /*e3e0*/  STL [R1+0x564], R10 ;  /* 0x0005640a01007387 */ /* 0x0103e80000100800 */
[----:B------:R-:W3:Y:S01]  /*e3f0*/  LDL.64 R28, [R1+0x1088] ;  /* 0x00108800011c7983 */ /* 0x000ee20000100a00 */
[----:B-1----:R-:W-:-:S03]  /*e400*/  IMAD.WIDE R10, R0, 0x2, R2 ;  /* 0x00000002000a7825 */ /* 0x002fc600078e0202 */
[----:B------:R-:W4:Y:S04]  /*e410*/  LDL.64 R2, [R1+0x1080] ;  /* 0x0010800001027983 */ /* 0x000f280000100a00 */
[----:B------:R-:W2:Y:S04]  /*e420*/  LDG.E.U16 R19, desc[UR10][R10.64] ;  /* 0x0000000a0a137981 */ /* 0x000ea8000c1e1500 */
        /* <DEDUP_REMOVED lines=8> */
[----:B---3--:R-:W-:-:S02]  /*e4b0*/  IMAD.WIDE R4, R0, 0x2, R28 ;  /* 0x0000000200047825 */ /* 0x008fc400078e021c */
[----:B--2---:R-:W-:Y:S04]  /*e4c0*/  STL [R1+0x550], R19 ;  /* 0x0005501301007387 */ /* 0x004fe80000100800 */
[----:B------:R0:W-:Y:S04]  /*e4d0*/  STL [R1+0x554], R18 ;  /* 0x0005541201007387 */ /* 0x0001e80000100800 */
[----:B------:R-:W2:Y:S04]  /*e4e0*/  LDL.64 R14, [R1+0x1068] ;  /* 0x00106800010e7983 */ /* 0x000ea80000100a00 */
[----:B0-----:R-:W3:Y:S04]  /*e4f0*/  LDL.64 R18, [R1+0x1070] ;  /* 0x0010700001127983 */ /* 0x001ee80000100a00 */
[----:B------:R4:W-:Y:S02]  /*e500*/  STL [R1+0x54c], R7 ;  /* 0x00054c0701007387 */ /* 0x0009e40000100800 */
[----:B----4-:R-:W-:-:S04]  /*e510*/  IMAD.WIDE R6, R0, 0x2, R10 ;  /* 0x0000000200067825 */ /* 0x010fc800078e020a */
        /* <DEDUP_REMOVED lines=322> */
[----:B---3--:R-:W-:-:S04]  /*f940*/  IMAD.WIDE R8, R0, 0x2, R8 ;  /* 0x0000000200087825 */ /* 0x008fc800078e0208 */
[C---:B0-----:R-:W-:Y:S02]  /*f950*/  IMAD.WIDE R10, R0.reuse, 0x2, R12 ;  /* 0x00000002000a7825 */ /* 0x041fe400078e020c */
[----:B------:R-:W3:Y:S04]  /*f960*/  LDL.64 R12, [R1+0xdc0] ;  /* 0x000dc000010c7983 */ /* 0x000ee80000100a00 */
[----:B------:R0:W-:Y:S04]  /*f970*/  STL [R1+0x1e4], R5 ;  /* 0x0001e40501007387 */ /* 0x0001e80000100800 */
[----:B------:R-:W2:Y:S04]  /*f980*/  LDG.E.U16 R11, desc[UR10][R10.64] ;  /* 0x0000000a0a0b7981 */ /* 0x000ea8000c1e1500 */
[----:B------:R-:W3:Y:S01]  /*f990*/  LDG.E.U16 R8, desc[UR10][R8.64] ;  /* 0x0000000a08087981 */ /* 0x000ee2000c1e1500 */
[----:B0-----:R-:W-:-:S03]  /*f9a0*/  IMAD.WIDE R4, R0, 0x2, R2 ;  /* 0x0000000200047825 */ /* 0x001fc600078e0202 */
[----:B------:R-:W3:Y:S04]  /*f9b0*/  LDL.64 R2, [R1+0xdb8] ;  /* 0x000db80001027983 */ /* 0x000ee80000100a00 */
[----:B------:R0:W-:Y:S04]  /*f9c0*/  STL [R1+0x1e0], R7 ;  /* 0x0001e00701007387 */ /* 0x0001e80000100800 */
[----:B------:R4:W3:Y:S01]  /*f9d0*/  LDG.E.U16 R9, desc[UR10][R4.64] ;  /* 0x0000000a04097981 */ /* 0x0008e2000c1e1500 */
[----:B0-----:R-:W-:-:S03]  /*f9e0*/  IMAD.WIDE R6, R0, 0x2, R16 ;  /* 0x0000000200067825 */ /* 0x001fc600078e0210 */
[----:B------:R-:W3:Y:S04]  /*f9f0*/  LDL.64 R16, [R1+0xda8] ;  /* 0x000da80001107983 */ /* 0x000ee80000100a00 */
[----:B------:R-:W3:Y:S01]  /*fa00*/  LDG.E.U16 R7, desc[UR10][R6.64] ;  /* 0x0000000a06077981 */ /* 0x000ee2000c1e1500 */
[----:B----4-:R-:W-:-:S03]  /*fa10*/  IMAD.WIDE R4, R0, 0x2, R14 ;  /* 0x0000000200047825 */ /* 0x010fc600078e020e */
[----:B--2---:R0:W-:Y:S04]  /*fa20*/  STL [R1+0x1dc], R11 ;  /* 0x0001dc0b01007387 */ /* 0x0041e80000100800 */
[----:B------:R-:W2:Y:S01]  /*fa30*/  LDL.64 R14, [R1+0xd80] ;  /* 0x000d8000010e7983 */ /* 0x000ea20000100a00 */
[----:B0-----:R-:W-:-:S03]  /*fa40*/  IMAD.WIDE R10, R0, 0x2, R28 ;  /* 0x00000002000a7825 */ /* 0x001fc600078e021c */
[----:B------:R-:W4:Y:S04]  /*fa50*/  LDL.64 R28, [R1+0xda0] ;  /* 0x000da000011c7983 */ /* 0x000f280000100a00 */
[----:B---3--:R-:W-:Y:S04]  /*fa60*/  STL [R1+0x1d8], R9 ;  /* 0x0001d80901007387 */ /* 0x008fe80000100800 */
[----:B------:R0:W-:Y:S04]  /*fa70*/  STL [R1+0x1a8], R8 ;  /* 0x0001a80801007387 */ /* 0x0001e80000100800 */
[----:B------:R1:W-:Y:S01]  /*fa80*/  STL [R1+0x1b4], R7 ;  /* 0x0001b40701007387 */ /* 0x0003e20000100800 */
[----:B0-----:R-:W-:-:S03]  /*fa90*/  IMAD.WIDE R8, R0, 0x2, R18 ;  /* 0x0000000200087825 */ /* 0x001fc600078e0212 */
[----:B------:R0:W3:Y:S04]  /*faa0*/  LDG.E.U16 R19, desc[UR10][R4.64] ;  /* 0x0000000a04137981 */ /* 0x0000e8000c1e1500 */
[----:B------:R-:W2:Y:S01]  /*fab0*/  LDG.E.U16 R18, desc[UR10][R10.64] ;  /* 0x0000000a0a127981 */ /* 0x000ea2000c1e1500 */
[----:B-1----:R-:W-:-:S03]  /*fac0*/  IMAD.WIDE R6, R0, 0x2, R12 ;  /* 0x0000000200067825 */ /* 0x002fc600078e020c */
[----:B------:R-:W4:Y:S01]  /*fad0*/  LDG.E.U16 R8, desc[UR10][R8.64] ;  /* 0x0000000a08087981 */ /* 0x000f22000c1e1500 */
[----:B0-----:R-:W-:-:S03]  /*fae0*/  IMAD.WIDE R4, R0, 0x2, R2 ;  /* 0x0000000200047825 */ /* 0x001fc600078e0202 */
[----:B------:R-:W4:Y:S04]  /*faf0*/  LDL.64 R12, [R1+0xd78] ;  /* 0x000d7800010c7983 */ /* 0x000f280000100a00 */
[----:B------:R-:W4:Y:S04]  /*fb00*/  LDL.64 R10, [R1+0xdb0] ;  /* 0x000db000010a7983 */ /* 0x000f280000100a00 */
[----:B------:R0:W4:Y:S04]  /*fb10*/  LDG.E.U16 R9, desc[UR10][R6.64] ;  /* 0x0000000a06097981 */ /* 0x000128000c1e1500 */
[----:B------:R-:W4:Y:S01]  /*fb20*/  LDG.E.U16 R5, desc[UR10][R4.64] ;  /* 0x0000000a04057981 */ /* 0x000f22000c1e1500 */
[----:B0-----:R-:W-:-:S03]  /*fb30*/  IMAD.WIDE R6, R0, 0x2, R16 ;  /* 0x0000000200067825 */ /* 0x001fc600078e0210 */
[----:B---3--:R-:W-:Y:S04]  /*fb40*/  STL [R1+0x1ac], R19 ;  /* 0x0001ac1301007387 */ /* 0x008fe80000100800 */
[----:B--2---:R0:W-:Y:S04]  /*fb50*/  STL [R1+0x1b0], R18 ;  /* 0x0001b01201007387 */ /* 0x0041e80000100800 */
[----:B------:R-:W2:Y:S04]  /*fb60*/  LDL.64 R2, [R1+0xd68] ;  /* 0x000d680001027983 */ /* 0x000ea80000100a00 */
[----:B------:R-:W3:Y:S04]  /*fb70*/  LDL.64 R16, [R1+0xd58] ;  /* 0x000d580001107983 */ /* 0x000ee80000100a00 */
[----:B0-----:R-:W2:Y:S01]  /*fb80*/  LDL.64 R18, [R1+0xd70] ;  /* 0x000d700001127983 */ /* 0x001ea20000100a00 */
[----:B----4-:R-:W-:-:S03]  /*fb90*/  IMAD.WIDE R10, R0, 0x2, R10 ;  /* 0x00000002000a7825 */ /* 0x010fc600078e020a */
[----:B------:R-:W-:Y:S04]  /*fba0*/  STL [R1+0x1d0], R9 ;  /* 0x0001d00901007387 */ /* 0x000fe80000100800 */
[----:B------:R0:W-:Y:S04]  /*fbb0*/  STL [R1+0x1d4], R8 ;  /* 0x0001d40801007387 */ /* 0x0001e80000100800 */
[----:B------:R1:W-:Y:S01]  /*fbc0*/  STL [R1+0x1cc], R5 ;  /* 0x0001cc0501007387 */ /* 0x0003e20000100800 */
[----:B0-----:R-:W-:-:S03]  /*fbd0*/  IMAD.WIDE R8, R0, 0x2, R28 ;  /* 0x0000000200087825 */ /* 0x001fc600078e021c */
[----:B------:R-:W4:Y:S01]  /*fbe0*/  LDG.E.U16 R29, desc[UR10][R10.64] ;  /* 0x0000000a0a1d7981 */ /* 0x000f22000c1e1500 */
[----:B-1----:R-:W-:-:S03]  /*fbf0*/  IMAD.WIDE R4, R0, 0x2, R14 ;  /* 0x0000000200047825 */ /* 0x002fc600078e020e */
[----:B------:R-:W2:Y:S04]  /*fc00*/  LDL.64 R14, [R1+0xd50] ;  /* 0x000d5000010e7983 */ /* 0x000ea80000100a00 */
[----:B------:R-:W2:Y:S04]  /*fc10*/  LDG.E.U16 R5, desc[UR10][R4.64] ;  /* 0x0000000a04057981 */ /* 0x000ea8000c1e1500 */
[----:B------:R0:W2:Y:S04]  /*fc20*/  LDG.E.U16 R10, desc[UR10][R6.64] ;  /* 0x0000000a060a7981 */ /* 0x0000a8000c1e1500 */
[----:B------:R-:W2:Y:S01]  /*fc30*/  LDG.E.U16 R11, desc[UR10][R8.64] ;  /* 0x0000000a080b7981 */ /* 0x000ea2000c1e1500 */
[----:B0-----:R-:W-:-:S03]  /*fc40*/  IMAD.WIDE R6, R0, 0x2, R12 ;  /* 0x0000000200067825 */ /* 0x001fc600078e020c */
[----:B------:R-:W3:Y:S04]  /*fc50*/  LDL.64 R8, [R1+0xd60] ;  /* 0x000d600001087983 */ /* 0x000ee80000100a00 */
[----:B------:R-:W3:Y:S04]  /*fc60*/  LDG.E.U16 R7, desc[UR10][R6.64] ;  /* 0x0000000a06077981 */ /* 0x000ee8000c1e1500 */
[----:B----4-:R0:W-:Y:S04]  /*fc70*/  STL [R1+0x1b8], R29 ;  /* 0x0001b81d01007387 */ /* 0x0101e80000100800 */
[----:B------:R-:W4:Y:S04]  /*fc80*/  LDL.64 R12, [R1+0xd40] ;  /* 0x000d4000010c7983 */ /* 0x000f280000100a00 */
[----:B0-----:R-:W4:Y:S04]  /*fc90*/  LDL.64 R28, [R1+0xd48] ;  /* 0x000d4800011c7983 */ /* 0x001f280000100a00 */
[----:B--2---:R-:W-:Y:S04]  /*fca0*/  STL [R1+0x1c4], R11 ;  /* 0x0001c40b01007387 */ /* 0x004fe80000100800 */
[----:B------:R0:W-:Y:S04]  /*fcb0*/  STL [R1+0x1c8], R10 ;  /* 0x0001c80a01007387 */ /* 0x0001e80000100800 */
[----:B------:R1:W-:Y:S01]  /*fcc0*/  STL [R1+0x1c0], R5 ;  /* 0x0001c00501007387 */ /* 0x0003e20000100800 */
[----:B---3--:R-:W-:-:S04]  /*fcd0*/  IMAD.WIDE R8, R0, 0x2, R8 ;  /* 0x0000000200087825 */ /* 0x008fc800078e0208 */
[C---:B0-----:R-:W-:Y:S02]  /*fce0*/  IMAD.WIDE R10, R0.reuse, 0x2, R18 ;  /* 0x00000002000a7825 */ /* 0x041fe400078e0212 */
[----:B------:R-:W2:Y:S02]  /*fcf0*/  LDL.64 R18, [R1+0xd38] ;  /* 0x000d380001127983 */ /* 0x000ea40000100a00 */
[C---:B-1----:R-:W-:Y:S02]  /*fd00*/  IMAD.WIDE R4, R0.reuse, 0x2, R2 ;  /* 0x0000000200047825 */ /* 0x042fe400078e0202 */
[----:B------:R-:W3:Y:S04]  /*fd10*/  LDL.64 R2, [R1+0xd30] ;  /* 0x000d300001027983 */ /* 0x000ee80000100a00 */
[----:B------:R0:W-:Y:S04]  /*fd20*/  STL [R1+0x1bc], R7 ;  /* 0x0001bc0701007387 */ /* 0x0001e80000100800 */
[----:B------:R-:W2:Y:S04]  /*fd30*/  LDG.E.U16 R10, desc[UR10][R10.64] ;  /* 0x0000000a0a0a7981 */ /* 0x000ea8000c1e1500 */
[----:B------:R-:W2:Y:S01]  /*fd40*/  LDG.E.U16 R8, desc[UR10][R8.64] ;  /* 0x0000000a08087981 */ /* 0x000ea2000c1e1500 */
[----:B0-----:R-:W-:-:S03]  /*fd50*/  IMAD.WIDE R6, R0, 0x2, R16 ;  /* 0x0000000200067825 */ /* 0x001fc600078e0210 */
[----:B------:R-:W2:Y:S04]  /*fd60*/  LDL.64 R16, [R1+0xd28] ;  /* 0x000d280001107983 */ /* 0x000ea80000100a00 */
[----:B------:R0:W2:Y:S04]  /*fd70*/  LDG.E.U16 R11, desc[UR10][R4.64] ;  /* 0x0000000a040b7981 */ /* 0x0000a8000c1e1500 */
[----:B------:R4:W3:Y:S01]  /*fd80*/  LDG.E.U16 R9, desc[UR10][R6.64] ;  /* 0x0000000a06097981 */ /* 0x0008e2000c1e1500 */
[----:B0-----:R-:W-:-:S03]  /*fd90*/  IMAD.WIDE R4, R0, 0x2, R14 ;  /* 0x0000000200047825 */ /* 0x001fc600078e020e */
[----:B------:R-:W3:Y:S04]  /*fda0*/  LDL.64 R14, [R1+0xd20] ;  /* 0x000d2000010e7983 */ /* 0x000ee80000100a00 */
[----:B------:R-:W3:Y:S01]  /*fdb0*/  LDG.E.U16 R5, desc[UR10][R4.64] ;  /* 0x0000000a04057981 */ /* 0x000ee2000c1e1500 */
[----:B----4-:R-:W-:-:S03]  /*fdc0*/  IMAD.WIDE R6, R0, 0x2, R12 ;  /* 0x0000000200067825 */ /* 0x010fc600078e020c */
[----:B--2---:R-:W-:Y:S04]  /*fdd0*/  STL [R1+0x124], R11 ;  /* 0x0001240b01007387 */ /* 0x004fe80000100800 */
[----:B------:R0:W-:Y:S04]  /*fde0*/  STL [R1+0x140], R10 ;  /* 0x0001400a01007387 */ /* 0x0001e80000100800 */
[----:B------:R-:W2:Y:S01]  /*fdf0*/  LDL.64 R12, [R1+0xd08] ;  /* 0x000d0800010c7983 */ /* 0x000ea20000100a00 */
[----:B0-----:R-:W-:-:S03]  /*fe00*/  IMAD.WIDE R10, R0, 0x2, R28 ;  /* 0x00000002000a7825 */ /* 0x001fc600078e021c */
[----:B------:R-:W4:Y:S04]  /*fe10*/  LDL.64 R28, [R1+0xd10] ;  /* 0x000d1000011c7983 */ /* 0x000f280000100a00 */
[----:B---3--:R-:W-:Y:S04]  /*fe20*/  STL [R1+0x64], R9 ;  /* 0x0000640901007387 */ /* 0x008fe80000100800 */
[----:B------:R0:W-:Y:S02]  /*fe30*/  STL [R1+0x68], R8 ;  /* 0x0000680801007387 */ /* 0x0001e40000100800 */
[----:B0-----:R-:W-:-:S02]  /*fe40*/  IMAD.WIDE R8, R0, 0x2, R18 ;  /* 0x0000000200087825 */ /* 0x001fc400078e0212 */
[----:B------:R0:W3:Y:S04]  /*fe50*/  LDG.E.U16 R19, desc[UR10][R6.64] ;  /* 0x0000000a06137981 */ /* 0x0000e8000c1e1500 */
[----:B------:R-:W2:Y:S04]  /*fe60*/  LDG.E.U16 R18, desc[UR10][R10.64] ;  /* 0x0000000a0a127981 */ /* 0x000ea8000c1e1500 */
[----:B------:R-:W4:Y:S04]  /*fe70*/  LDG.E.U16 R9, desc[UR10][R8.64] ;  /* 0x0000000a08097981 */ /* 0x000f28000c1e1500 */
[----:B------:R1:W-:Y:S04]  /*fe80*/  STL [R1+0x1a4], R5 ;  /* 0x0001a40501007387 */ /* 0x0003e80000100800 */
[----:B------:R-:W4:Y:S01]  /*fe90*/  LDL.64 R10, [R1+0xd18] ;  /* 0x000d1800010a7983 */ /* 0x000f220000100a00 */
[----:B0-----:R-:W-:-:S04]  /*fea0*/  IMAD.WIDE R6, R0, 0x2, R16 ;  /* 0x0000000200067825 */ /* 0x001fc800078e0210 */
[C---:B-1----:R-:W-:Y:S02]  /*feb0*/  IMAD.WIDE R4, R0.reuse, 0x2, R2 ;  /* 0x0000000200047825 */ /* 0x042fe400078e0202 */
[----:B------:R-:W4:Y:S04]  /*fec0*/  LDL.64 R2, [R1+0xd00] ;  /* 0x000d000001027983 */ /* 0x000f280000100a00 */
[----:B------:R0:W4:Y:S02]  /*fed0*/  LDG.E.U16 R8, desc[UR10][R4.64] ;  /* 0x0000000a04087981 */ /* 0x000124000c1e1500 */
[C---:B0-----:R-:W-:Y:S02]  /*fee0*/  IMAD.WIDE R4, R0.reuse, 0x2, R14 ;  /* 0x0000000200047825 */ /* 0x041fe400078e020e */
[----:B---3--:R-:W-:Y:S04]  /*fef0*/  STL [R1+0x18c], R19 ;  /* 0x00018c1301007387 */ /* 0x008fe80000100800 */
[----:B--2---:R0:W-:Y:S04]  /*ff00*/  STL [R1+0x198], R18 ;  /* 0x0001981201007387 */ /* 0x0041e80000100800 */
[----:B------:R-:W2:Y:S04]  /*ff10*/  LDL.64 R16, [R1+0xcf0] ;  /* 0x000cf00001107983 */ /* 0x000ea80000100a00 */
[----:B------:R-:W3:Y:S04]  /*ff20*/  LDL.64 R14, [R1+0xce8] ;  /* 0x000ce800010e7983 */ /* 0x000ee80000100a00 */
[----:B0-----:R-:W2:Y:S01]  /*ff30*/  LDL.64 R18, [R1+0xcf8] ;  /* 0x000cf80001127983 */ /* 0x001ea20000100a00 */
[----:B----4-:R-:W-:-:S03]  /*ff40*/  IMAD.WIDE R10, R0, 0x2, R10 ;  /* 0x00000002000a7825 */ /* 0x010fc600078e020a */
[----:B------:R0:W-:Y:S04]  /*ff50*/  STL [R1+0x184], R9 ;  /* 0x0001840901007387 */ /* 0x0001e80000100800 */
[----:B0-----:R0:W4:Y:S02]  /*ff60*/  LDG.E.U16 R9, desc[UR10][R6.64] ;  /* 0x0000000a06097981 */ /* 0x001124000c1e1500 */
[C---:B0-----:R-:W-:Y:S02]  /*ff70*/  IMAD.WIDE R6, R0.reuse, 0x2, R28 ;  /* 0x0000000200067825 */ /* 0x041fe400078e021c */
[----:B------:R0:W2:Y:S04]  /*ff80*/  LDG.E.U16 R28, desc[UR10][R4.64] ;  /* 0x0000000a041c7981 */ /* 0x0000a8000c1e1500 */
[----:B------:R-:W2:Y:S01]  /*ff90*/  LDG.E.U16 R29, desc[UR10][R10.64] ;  /* 0x0000000a0a1d7981 */ /* 0x000ea2000c1e1500 */
[----:B0-----:R-:W-:-:S03]  /*ffa0*/  IMAD.WIDE R4, R0, 0x2, R2 ;  /* 0x0000000200047825 */ /* 0x001fc600078e0202 */
[----:B----4-:R-:W-:Y:S04]  /*ffb0*/  STL [R1+0x19c], R9 ;  /* 0x00019c0901007387 */ /* 0x010fe80000100800 */
[----:B------:R0:W-:Y:S04]  /*ffc0*/  STL [R1+0x1a0], R8 ;  /* 0x0001a00801007387 */ /* 0x0001e80000100800 */
[----:B------:R-:W4:Y:S01]  /*ffd0*/  LDL.64 R10, [R1+0xce0] ;  /* 0x000ce000010a7983 */ /* 0x000f220000100a00 */
[----:B0-----:R-:W-:-:S03]  /*ffe0*/  IMAD.WIDE R8, R0, 0x2, R12 ;  /* 0x0000000200087825 */ /* 0x001fc600078e020c */
[----:B------:R-:W4:Y:S04]  /*fff0*/  LDL.64 R12, [R1+0xcd8] ;  /* 0x000cd800010c7983 */ /* 0x000f280000100a00 */
[----:B--2---:R0:W-:Y:S04]  /*10000*/  STL [R1+0x194], R28 ;  /* 0x0001941c01007387 */ /* 0x0041e80000100800 */
[----:B------:R-:W2:Y:S04]  /*10010*/  LDL.64 R2, [R1+0xcc8] ;  /* 0x000cc80001027983 */ /* 0x000ea80000100a00 */
[----:B------:R1:W-:Y:S04]  /*10020*/  STL [R1+0x190], R29 ;  /* 0x0001901d01007387 */ /* 0x0003e80000100800 */
[----:B0-----:R0:W2:Y:S04]  /*10030*/  LDG.E.U16 R28, desc[UR10][R6.64] ;  /* 0x0000000a061c7981 */ /* 0x0010a8000c1e1500 */
[----:B-1----:R1:W2:Y:S01]  /*10040*/  LDG.E.U16 R29, desc[UR10][R8.64] ;  /* 0x0000000a081d7981 */ /* 0x0022a2000c1e1500 */
[----:B0-----:R-:W-:-:S02]  /*10050*/  IMAD.WIDE R6, R0, 0x2, R16 ;  /* 0x0000000200067825 */ /* 0x001fc400078e0210 */
[----:B------:R-:W0:Y:S03]  /*10060*/  LDC R16, c[0x0][0x3c4] ;  /* 0x0000f100ff107b82 */ /* 0x000e260000000800 */
[----:B------:R-:W2:Y:S01]  /*10070*/  LDG.E.U16 R17, desc[UR10][R6.64] ;  /* 0x0000000a06117981 */ /* 0x000ea2000c1e1500 */
[----:B-1----:R-:W-:-:S03]  /*10080*/  IMAD.WIDE R8, R0, 0x2, R18 ;  /* 0x0000000200087825 */ /* 0x002fc600078e0212 */
[----:B------:R3:W2:Y:S02]  /*10090*/  LDG.E.U16 R19, desc[UR10][R4.64] ;  /* 0x0000000a04137981 */ /* 0x0006a4000c1e1500 */
[C---:B---3--:R-:W-:Y:S02]  /*100a0*/  IMAD.WIDE R4, R0.reuse, 0x2, R14 ;  /* 0x0000000200047825 */ /* 0x048fe400078e020e */
[----:B------:R-:W3:Y:S04]  /*100b0*/  LDG.E.U16 R15, desc[UR10][R8.64] ;  /* 0x0000000a080f7981 */ /* 0x000ee8000c1e1500 */
[----:B------:R-:W3:Y:S01]  /*100c0*/  LDL.64 R8, [R1+0xcd0] ;  /* 0x000cd00001087983 */ /* 0x000ee20000100a00 */
[----:B----4-:R-:W-:-:S03]  /*100d0*/  IMAD.WIDE R6, R0, 0x2, R12 ;  /* 0x0000000200067825 */ /* 0x010fc600078e020c */
[----:B--2---:R-:W-:Y:S04]  /*100e0*/  STL [R1+0x180], R29 ;  /* 0x0001801d01007387 */ /* 0x004fe80000100800 */
[----:B------:R1:W-:Y:S04]  /*100f0*/  STL [R1+0x188], R28 ;  /* 0x0001881c01007387 */ /* 0x0003e80000100800 */
[----:B-1----:R-:W2:Y:S04]  /*10100*/  LDL.64 R28, [R1+0xcb0] ;  /* 0x000cb000011c7983 */ /* 0x002ea80000100a00 */
[----:B------:R1:W-:Y:S04]  /*10110*/  STL [R1+0x178], R19 ;  /* 0x0001781301007387 */ /* 0x0003e80000100800 */
[----:B-1----:R-:W4:Y:S04]  /*10120*/  LDL.64 R18, [R1+0xca8] ;  /* 0x000ca80001127983 */ /* 0x002f280000100a00 */
[----:B---3--:R1:W-:Y:S04]  /*10130*/  STL [R1+0x170], R15 ;  /* 0x0001700f01007387 */ /* 0x0083e80000100800 */
[----:B------:R-:W3:Y:S04]  /*10140*/  LDL.64 R12, [R1+0xc98] ;  /* 0x000c9800010c7983 */ /* 0x000ee80000100a00 */
[----:B-1----:R-:W2:Y:S04]  /*10150*/  LDL.64 R14, [R1+0xca0] ;  /* 0x000ca000010e7983 */ /* 0x002ea80000100a00 */
[----:B------:R1:W-:Y:S04]  /*10160*/  STL [R1+0x17c], R17 ;  /* 0x00017c1101007387 */ /* 0x0003e80000100800 */
[----:B-1----:R1:W2:Y:S01]  /*10170*/  LDG.E.U16 R17, desc[UR10][R4.64] ;  /* 0x0000000a04117981 */ /* 0x0022a2000c1e1500 */
[----:B------:R-:W-:-:S04]  /*10180*/  IMAD.WIDE R10, R0, 0x2, R10 ;  /* 0x00000002000a7825 */ /* 0x000fc800078e020a */
[C---:B-1----:R-:W-:Y:S02]  /*10190*/  IMAD.WIDE R4, R0.reuse, 0x2, R2 ;  /* 0x0000000200047825 */ /* 0x042fe400078e0202 */
[----:B------:R-:W3:Y:S04]  /*101a0*/  LDG.E.U16 R3, desc[UR10][R10.64] ;  /* 0x0000000a0a037981 */ /* 0x000ee8000c1e1500 */
[----:B------:R-:W3:Y:S01]  /*101b0*/  LDL.64 R10, [R1+0xcb8] ;  /* 0x000cb800010a7983 */ /* 0x000ee20000100a00 */
[----:B------:R-:W-:-:S06]  /*101c0*/  IMAD.WIDE R8, R0, 0x2, R8 ;  /* 0x0000000200087825 */ /* 0x000fcc00078e0208 */
[----:B------:R-:W4:Y:S04]  /*101d0*/  LDG.E.U16 R8, desc[UR10][R8.64] ;  /* 0x0000000a08087981 */ /* 0x000f28000c1e1500 */
[----:B------:R1:W4:Y:S04]  /*101e0*/  LDG.E.U16 R9, desc[UR10][R4.64] ;  /* 0x0000000a04097981 */ /* 0x000328000c1e1500 */
[----:B--2---:R2:W-:Y:S04]  /*101f0*/  STL [R1+0x174], R17 ;  /* 0x0001741101007387 */ /* 0x0045e80000100800 */
[----:B--2---:R-:W2:Y:S04]  /*10200*/  LDG.E.U16 R17, desc[UR10][R6.64] ;  /* 0x0000000a06117981 */ /* 0x004ea8000c1e1500 */
[----:B------:R-:W4:Y:S04]  /*10210*/  LDL.64 R6, [R1+0xcc0] ;  /* 0x000cc00001067983 */ /* 0x000f280000100a00 */
[----:B---3--:R3:W-:Y:S04]  /*10220*/  STL [R1+0x16c], R3 ;  /* 0x00016c0301007387 */ /* 0x0087e80000100800 */
[----:B---3--:R-:W3:Y:S01]  /*10230*/  LDL.64 R2, [R1+0xc90] ;  /* 0x000c900001027983 */ /* 0x008ee20000100a00 */
[----:B------:R-:W-:-:S04]  /*10240*/  IMAD.WIDE R10, R0, 0x2, R10 ;  /* 0x00000002000a7825 */ /* 0x000fc800078e020a */
[C---:B-1----:R-:W-:Y:S02]  /*10250*/  IMAD.WIDE R4, R0.reuse, 0x2, R28 ;  /* 0x0000000200047825 */ /* 0x042fe400078e021c */
[----:B------:R-:W3:Y:S04]  /*10260*/  LDG.E.U16 R29, desc[UR10][R10.64] ;  /* 0x0000000a0a1d7981 */ /* 0x000ee8000c1e1500 */
[----:B------:R1:W3:Y:S04]  /*10270*/  LDG.E.U16 R28, desc[UR10][R4.64] ;  /* 0x0000000a041c7981 */ /* 0x0002e8000c1e1500 */
[----:B--2---:R2:W-:Y:S01]  /*10280*/  STL [R1+0x15c], R17 ;  /* 0x00015c1101007387 */ /* 0x0045e20000100800 */
[----:B----4-:R-:W-:-:S05]  /*10290*/  IMAD.WIDE R6, R0, 0x2, R6 ;  /* 0x0000000200067825 */ /* 0x010fca00078e0206 */
[----:B--2---:R2:W4:Y:S01]  /*102a0*/  LDG.E.U16 R17, desc[UR10][R6.64] ;  /* 0x0000000a06117981 */ /* 0x004522000c1e1500 */
[----:B-1----:R-:W-:-:S03]  /*102b0*/  IMAD.WIDE R4, R0, 0x2, R12 ;  /* 0x0000000200047825 */ /* 0x002fc600078e020c */
[----:B------:R-:W-:Y:S04]  /*102c0*/  STL [R1+0x164], R9 ;  /* 0x0001640901007387 */ /* 0x000fe80000100800 */
[----:B------:R1:W-:Y:S01]  /*102d0*/  STL [R1+0x168], R8 ;  /* 0x0001680801007387 */ /* 0x0003e20000100800 */
[----:B--2---:R-:W-:-:S03]  /*102e0*/  IMAD.WIDE R6, R0, 0x2, R14 ;  /* 0x0000000200067825 */ /* 0x004fc600078e020e */
[----:B------:R3:W2:Y:S04]  /*102f0*/  LDG.E.U16 R15, desc[UR10][R4.64] ;  /* 0x0000000a040f7981 */ /* 0x0006a8000c1e1500 */
[----:B------:R-:W2:Y:S01]  /*10300*/  LDG.E.U16 R14, desc[UR10][R6.64] ;  /* 0x0000000a060e7981 */ /* 0x000ea2000c1e1500 */
[----:B-1----:R-:W-:-:S05]  /*10310*/  IMAD.WIDE R8, R0, 0x2, R18 ;  /* 0x0000000200087825 */ /* 0x002fca00078e0212 */
[----:B------:R1:W2:Y:S01]  /*10320*/  LDG.E.U16 R19, desc[UR10][R8.64] ;  /* 0x0000000a08137981 */ /* 0x0002a2000c1e1500 */
[----:B---3--:R-:W-:-:S04]  /*10330*/  IMAD.WIDE R4, R0, 0x2, R2 ;  /* 0x0000000200047825 */ /* 0x008fc800078e0202 */
[C---:B0-----:R-:W-:Y:S01]  /*10340*/  IMAD.WIDE R10, R16.reuse, 0x2, R22 ;  /* 0x00000002100a7825 */ /* 0x041fe200078e0216 */
[----:B------:R0:W3:Y:S03]  /*10350*/  LDG.E.U16 R18, desc[UR10][R4.64] ;  /* 0x0000000a04127981 */ /* 0x0000e6000c1e1500 */
[----:B-1----:R-:W-:-:S04]  /*10360*/  IMAD.WIDE R8, R16, 0x2, R20 ;  /* 0x0000000210087825 */ /* 0x002fc800078e0214 */
[----:B------:R-:W-:-:S04]  /*10370*/  IMAD.WIDE R12, R16, 0x2, R24 ;  /* 0x00000002100c7825 */ /* 0x000fc800078e0218 */
[----:B------:R-:W-:-:S04]  /*10380*/  IMAD.WIDE R10, R0, 0x2, R10 ;  /* 0x00000002000a7825 */ /* 0x000fc800078e020a */
[----:B------:R-:W-:-:S04]  /*10390*/  IMAD.WIDE R8, R0, 0x2, R8 ;  /* 0x0000000200087825 */ /* 0x000fc800078e0208 */
[----:B0-----:R-:W-:Y:S01]  /*103a0*/  IMAD.WIDE R4, R0, 0x2, R12 ;  /* 0x0000000200047825 */ /* 0x001fe200078e020c */
[----:B------:R0:W3:Y:S04]  /*103b0*/  LDG.E.U16 R2, desc[UR10][R8.64] ;  /* 0x0000000a08027981 */ /* 0x0000e8000c1e1500 */
[----:B----4-:R-:W-:Y:S04]  /*103c0*/  STL [R1+0x160], R17 ;  /* 0x0001601101007387 */ /* 0x010fe80000100800 */
[----:B------:R1:W-:Y:S04]  /*103d0*/  STL [R1+0x148], R29 ;  /* 0x0001481d01007387 */ /* 0x0003e80000100800 */
[----:B------:R4:W-:Y:S04]  /*103e0*/  STL [R1+0x158], R28 ;  /* 0x0001581c01007387 */ /* 0x0009e80000100800 */
[----:B-1----:R-:W3:Y:S04]  /*103f0*/  LDG.E.U16 R29, desc[UR10][R10.64] ;  /* 0x0000000a0a1d7981 */ /* 0x002ee8000c1e1500 */
[----:B----4-:R1:W4:Y:S01]  /*10400*/  LDG.E.U16 R28, desc[UR10][R4.64] ;  /* 0x0000000a041c7981 */ /* 0x010322000c1e1500 */
[C---:B------:R-:W-:Y:S01]  /*10410*/  IMAD.WIDE R6, R16.reuse, 0x2, R26 ;  /* 0x0000000210067825 */ /* 0x040fe200078e021a */
[----:B------:R-:W-:-:S03]  /*10420*/  SHF.L.U32 R17, R16, 0x1, RZ ;  /* 0x0000000110117819 */ /* 0x000fc600000006ff */
[----:B0-----:R-:W-:Y:S01]  /*10430*/  IMAD.WIDE R8, R0, 0x2, R6 ;  /* 0x0000000200087825 */ /* 0x001fe200078e0206 */
[----:B--2---:R0:W-:Y:S03]  /*10440*/  STL [R1+0x154], R19 ;  /* 0x0001541301007387 */ /* 0x0041e60000100800 */
[----:B------:R-:W-:-:S04]  /*10450*/  IMAD.WIDE R6, R17, 0x2, R20 ;  /* 0x0000000211067825 */ /* 0x000fc800078e0214 */
[----:B-1----:R-:W-:Y:S01]  /*10460*/  IMAD.WIDE R4, R17, 0x2, R24 ;  /* 0x0000000211047825 */ /* 0x002fe200078e0218 */
[----:B------:R-:W-:Y:S04]  /*10470*/  STL [R1+0x14c], R15 ;  /* 0x00014c0f01007387 */ /* 0x000fe80000100800 */
[----:B0-----:R0:W2:Y:S01]  /*10480*/  LDG.E.U16 R19, desc[UR10][R8.64] ;  /* 0x0000000a08137981 */ /* 0x0010a2000c1e1500 */
[----:B------:R-:W-:-:S03]  /*10490*/  IMAD.WIDE R12, R0, 0x2, R4 ;  /* 0x00000002000c7825 */ /* 0x000fc600078e0204 */
[----:B------:R1:W-:Y:S01]  /*104a0*/  STL [R1+0x150], R14 ;  /* 0x0001500e01007387 */ /* 0x0003e20000100800 */
[----:B------:R-:W-:-:S03]  /*104b0*/  IMAD R3, R16, 0x3, RZ ;  /* 0x0000000310037824 */ /* 0x000fc600078e02ff */
[----:B---3--:R3:W-:Y:S01]  /*104c0*/  STL [R1+0x144], R18 ;  /* 0x0001441201007387 */ /* 0x0087e20000100800 */
[----:B------:R-:W-:-:S03]  /*104d0*/  IMAD.WIDE R10, R17, 0x2, R26 ;  /* 0x00000002110a7825 */ /* 0x000fc600078e021a */
[----:B------:R-:W2:Y:S01]  /*104e0*/  LDG.E.U16 R13, desc[UR10][R12.64] ;  /* 0x0000000a0c0d7981 */ /* 0x000ea2000c1e1500 */
[----:B-1----:R-:W-:-:S05]  /*104f0*/  IMAD.WIDE R14, R0, 0x2, R6 ;  /* 0x00000002000e7825 */ /* 0x002fca00078e0206 */
[----:B---3--:R1:W3:Y:S01]  /*10500*/  LDG.E.U16 R18, desc[UR10][R14.64] ;  /* 0x0000000a0e127981 */ /* 0x0082e2000c1e1500 */
[----:B0-----:R-:W-:-:S04]  /*10510*/  IMAD.WIDE R8, R3, 0x2, R22 ;  /* 0x0000000203087825 */ /* 0x001fc800078e0216 */
[----:B------:R-:W-:-:S04]  /*10520*/  IMAD.WIDE R6, R3, 0x2, R20 ;  /* 0x0000000203067825 */ /* 0x000fc800078e0214 */
[----:B------:R-:W-:-:S04]  /*10530*/  IMAD.WIDE R10, R0, 0x2, R10 ;  /* 0x00000002000a7825 */ /* 0x000fc800078e020a */
[----:B------:R-:W-:-:S04]  /*10540*/  IMAD.WIDE R8, R0, 0x2, R8 ;  /* 0x0000000200087825 */ /* 0x000fc800078e0208 */
[----:B------:R-:W-:Y:S01]  /*10550*/  IMAD.WIDE R6, R0, 0x2, R6 ;  /* 0x0000000200067825 */ /* 0x000fe200078e0206 */
[----:B------:R0:W-:Y:S04]  /*10560*/  STL [R1+0x13c], R29 ;  /* 0x00013c1d01007387 */ /* 0x0001e80000100800 */
[----:B------:R1:W-:Y:S04]  /*10570*/  STL [R1+0x138], R2 ;  /* 0x0001380201007387 */ /* 0x0003e80000100800 */
[----:B0-----:R-:W3:Y:S04]  /*10580*/  LDG.E.U16 R29, desc[UR10][R10.64] ;  /* 0x0000000a0a1d7981 */ /* 0x001ee8000c1e1500 */
[----:B-1----:R-:W3:Y:S04]  /*10590*/  LDG.E.U16 R2, desc[UR10][R8.64] ;  /* 0x0000000a08027981 */ /* 0x002ee8000c1e1500 */
[----:B----4-:R0:W-:Y:S04]  /*105a0*/  STL [R1+0x130], R28 ;  /* 0x0001301c01007387 */ /* 0x0101e80000100800 */
[----:B0-----:R0:W4:Y:S01]  /*105b0*/  LDG.E.U16 R28, desc[UR10][R6.64] ;  /* 0x0000000a061c7981 */ /* 0x001122000c1e1500 */
[----:B------:R-:W-:-:S04]  /*105c0*/  IMAD.WIDE R4, R3, 0x2, R24 ;  /* 0x0000000203047825 */ /* 0x000fc800078e0218 */
[----:B------:R-:W-:-:S04]  /*105d0*/  IMAD.WIDE R14, R3, 0x2, R26 ;  /* 0x00000002030e7825 */ /* 0x000fc800078e021a */
[----:B------:R-:W-:-:S04]  /*105e0*/  IMAD.WIDE R4, R0, 0x2, R4 ;  /* 0x0000000200047825 */ /* 0x000fc800078e0204 */
[----:B------:R-:W-:Y:S01]  /*105f0*/  IMAD.WIDE R14, R0, 0x2, R14 ;  /* 0x00000002000e7825 */ /* 0x000fe200078e020e */
[----:B--2---:R1:W-:Y:S03]  /*10600*/  STL [R1+0x128], R19 ;  /* 0x0001281301007387 */ /* 0x0043e60000100800 */
[----:B------:R-:W-:Y:S02]  /*10610*/  IMAD.SHL.U32 R12, R16, 0x4, RZ ;  /* 0x00000004100c7824 */ /* 0x000fe400078e00ff */
[----:B------:R-:W2:Y:S02]  /*10620*/  LDG.E.U16 R15, desc[UR10][R14.64] ;  /* 0x0000000a0e0f7981 */ /* 0x000ea4000c1e1500 */
[C---:B0-----:R-:W-:Y:S02]  /*10630*/  IMAD.WIDE R6, R12.reuse, 0x2, R22 ;  /* 0x000000020c067825 */ /* 0x041fe400078e0216 */
[----:B-1----:R0:W2:Y:S02]  /*10640*/  LDG.E.U16 R19, desc[UR10][R4.64] ;  /* 0x0000000a04137981 */ /* 0x0020a4000c1e1500 */
[----:B------:R-:W-:-:S02]  /*10650*/  IMAD.WIDE R10, R12, 0x2, R20 ;  /* 0x000000020c0a7825 */ /* 0x000fc400078e0214 */
[----:B---3--:R-:W-:Y:S02]  /*10660*/  STL [R1+0x134], R18 ;  /* 0x0001341201007387 */ /* 0x008fe40000100800 */
[C---:B------:R-:W-:Y:S02]  /*10670*/  IMAD.WIDE R8, R12.reuse, 0x2, R24 ;  /* 0x000000020c087825 */ /* 0x040fe400078e0218 */
[----:B------:R1:W-:Y:S02]  /*10680*/  STL [R1+0x12c], R13 ;  /* 0x00012c0d01007387 */ /* 0x0003e40000100800 */
[----:B0-----:R-:W-:-:S04]  /*10690*/  IMAD.WIDE R4, R12, 0x2, R26 ;  /* 0x000000020c047825 */ /* 0x001fc800078e021a */
[----:B-1----:R-:W-:-:S04]  /*106a0*/  IMAD.WIDE R12, R0, 0x2, R6 ;  /* 0x00000002000c7825 */ /* 0x002fc800078e0206 */
[C---:B------:R-:W-:Y:S02]  /*106b0*/  IMAD.WIDE R10, R0.reuse, 0x2, R10 ;  /* 0x00000002000a7825 */ /* 0x040fe400078e020a */
[----:B------:R-:W3:Y:S02]  /*106c0*/  LDG.E.U16 R13, desc[UR10][R12.64] ;  /* 0x0000000a0c0d7981 */ /* 0x000ee4000c1e1500 */
[----:B------:R-:W-:-:S04]  /*106d0*/  IMAD.WIDE R8, R0, 0x2, R8 ;  /* 0x0000000200087825 */ /* 0x000fc800078e0208 */
[----:B------:R-:W-:Y:S01]  /*106e0*/  IMAD.WIDE R4, R0, 0x2, R4 ;  /* 0x0000000200047825 */ /* 0x000fe200078e0204 */
[----:B------:R0:W-:Y:S04]  /*106f0*/  STL [R1+0x114], R29 ;  /* 0x0001141d01007387 */ /* 0x0001e80000100800 */
[----:B------:R1:W-:Y:S04]  /*10700*/  STL [R1+0x120], R2 ;  /* 0x0001200201007387 */ /* 0x0003e80000100800 */
[----:B0-----:R-:W3:Y:S04]  /*10710*/  LDG.E.U16 R29, desc[UR10][R10.64] ;  /* 0x0000000a0a1d7981 */ /* 0x001ee8000c1e1500 */
[----:B-1----:R0:W3:Y:S04]  /*10720*/  LDG.E.U16 R2, desc[UR10][R8.64] ;  /* 0x0000000a08027981 */ /* 0x0020e8000c1e1500 */
[----:B----4-:R1:W-:Y:S04]  /*10730*/  STL [R1+0x11c], R28 ;  /* 0x00011c1c01007387 */ /* 0x0103e80000100800 */
[----:B-1----:R1:W4:Y:S01]  /*10740*/  LDG.E.U16 R28, desc[UR10][R4.64] ;  /* 0x0000000a041c7981 */ /* 0x002322000c1e1500 */
[----:B------:R-:W-:-:S04]  /*10750*/  IMAD R18, R16, 0x5, RZ ;  /* 0x0000000510127824 */ /* 0x000fc800078e02ff */
[----:B------:R-:W-:-:S04]  /*10760*/  IMAD.WIDE R6, R18, 0x2, R22 ;  /* 0x0000000212067825 */ /* 0x000fc800078e0216 */
[----:B0-----:R-:W-:-:S04]  /*10770*/  IMAD.WIDE R8, R0, 0x2, R6 ;  /* 0x0000000200087825 */ /* 0x001fc800078e0206 */
[C---:B------:R-:W-:Y:S01]  /*10780*/  IMAD.WIDE R6, R18.reuse, 0x2, R20 ;  /* 0x0000000212067825 */ /* 0x040fe200078e0214 */
[----:B--2---:R0:W-:Y:S04]  /*10790*/  STL [R1+0x118], R19 ;  /* 0x0001181301007387 */ /* 0x0041e80000100800 */
[----:B------:R2:W-:Y:S01]  /*107a0*/  STL [R1+0xfc], R15 ;  /* 0x0000fc0f01007387 */ /* 0x0005e20000100800 */
[----:B-1----:R-:W-:-:S03]  /*107b0*/  IMAD.WIDE R4, R18, 0x2, R24 ;  /* 0x0000000212047825 */ /* 0x002fc600078e0218 */
[----:B0-----:R0:W4:Y:S01]  /*107c0*/  LDG.E.U16 R19, desc[UR10][R8.64] ;  /* 0x0000000a08137981 */ /* 0x001122000c1e1500 */
[----:B--2---:R-:W-:-:S04]  /*107d0*/  IMAD.WIDE R14, R0, 0x2, R6 ;  /* 0x00000002000e7825 */ /* 0x004fc800078e0206 */
[----:B------:R-:W-:Y:S02]  /*107e0*/  IMAD R3, R16, 0x6, RZ ;  /* 0x0000000610037824 */ /* 0x000fe400078e02ff */
[----:B------:R-:W2:Y:S01]  /*107f0*/  LDG.E.U16 R15, desc[UR10][R14.64] ;  /* 0x0000000a0e0f7981 */ /* 0x000ea2000c1e1500 */
[----:B------:R-:W-:-:S03]  /*10800*/  IMAD.WIDE R10, R18, 0x2, R26 ;  /* 0x00000002120a7825 */ /* 0x000fc600078e021a */
[----:B---3--:R1:W-:Y:S01]  /*10810*/  STL [R1+0x110], R13 ;  /* 0x0001100d01007387 */ /* 0x0083e20000100800 */
[----:B0-----:R-:W-:-:S04]  /*10820*/  IMAD.WIDE R8, R3, 0x2, R22 ;  /* 0x0000000203087825 */ /* 0x001fc800078e0216 */
[----:B------:R-:W-:-:S04]  /*10830*/  IMAD.WIDE R10, R0, 0x2, R10 ;  /* 0x00000002000a7825 */ /* 0x000fc800078e020a */
[----:B-1----:R-:W-:-:S04]  /*10840*/  IMAD.WIDE R12, R0, 0x2, R4 ;  /* 0x00000002000c7825 */ /* 0x002fc800078e0204 */
[----:B------:R-:W-:Y:S01]  /*10850*/  IMAD.WIDE R8, R0, 0x2, R8 ;  /* 0x0000000200087825 */ /* 0x000fe200078e0208 */
[----:B------:R0:W-:Y:S04]  /*10860*/  STL [R1+0x10c], R29 ;  /* 0x00010c1d01007387 */ /* 0x0001e80000100800 */
[----:B------:R1:W-:Y:S04]  /*10870*/  STL [R1+0x104], R2 ;  /* 0x0001040201007387 */ /* 0x0003e80000100800 */
[----:B0-----:R0:W3:Y:S04]  /*10880*/  LDG.E.U16 R29, desc[UR10][R12.64] ;  /* 0x0000000a0c1d7981 */ /* 0x0010e8000c1e1500 */
[----:B-1----:R-:W3:Y:S04]  /*10890*/  LDG.E.U16 R2, desc[UR10][R10.64] ;  /* 0x0000000a0a027981 */ /* 0x002ee8000c1e1500 */
[----:B----4-:R1:W-:Y:S04]  /*108a0*/  STL [R1+0x100], R28 ;  /* 0x0001001c01007387 */ /* 0x0103e80000100800 */
[----:B-1----:R1:W4:Y:S01]  /*108b0*/  LDG.E.U16 R28, desc[UR10][R8.64] ;  /* 0x0000000a081c7981 */ /* 0x002322000c1e1500 */
[----:B------:R-:W-:-:S04]  /*108c0*/  IMAD.WIDE R6, R3, 0x2, R20 ;  /* 0x0000000203067825 */ /* 0x000fc800078e0214 */
[----:B------:R-:W-:-:S04]  /*108d0*/  IMAD.WIDE R4, R3, 0x2, R24 ;  /* 0x0000000203047825 */ /* 0x000fc800078e0218 */
[----:B------:R-:W-:-:S04]  /*108e0*/  IMAD.WIDE R6, R0, 0x2, R6 ;  /* 0x0000000200067825 */ /* 0x000fc800078e0206 */
[----:B0-----:R-:W-:Y:S01]  /*108f0*/  IMAD R12, R16, 0x7, RZ ;  /* 0x00000007100c7824 */ /* 0x001fe200078e02ff */
[----:B------:R-:W4:Y:S04]  /*10900*/  LDG.E.U16 R18, desc[UR10][R6.64] ;  /* 0x0000000a06127981 */ /* 0x000f28000c1e1500 */
[----:B------:R0:W-:Y:S01]  /*10910*/  STL [R1+0x108], R19 ;  /* 0x0001081301007387 */ /* 0x0001e20000100800 */
[----:B------:R-:W-:-:S03]  /*10920*/  IMAD.WIDE R4, R0, 0x2, R4 ;  /* 0x0000000200047825 */ /* 0x000fc600078e0204 */
[----:B--2---:R2:W-:Y:S01]  /*10930*/  STL [R1+0xec], R15 ;  /* 0x0000ec0f01007387 */ /* 0x0045e20000100800 */
[----:B-1----:R-:W-:-:S03]  /*10940*/  IMAD.WIDE R8, R12, 0x2, R22 ;  /* 0x000000020c087825 */ /* 0x002fc600078e0216 */
[----:B0-----:R0:W4:Y:S01]  /*10950*/  LDG.E.U16 R19, desc[UR10][R4.64] ;  /* 0x0000000a04137981 */ /* 0x001122000c1e1500 */
[----:B------:R-:W-:-:S04]  /*10960*/  IMAD.WIDE R10, R12, 0x2, R20 ;  /* 0x000000020c0a7825 */ /* 0x000fc800078e0214 */
[----:B--2---:R-:W-:-:S04]  /*10970*/  IMAD.WIDE R14, R3, 0x2, R26 ;  /* 0x00000002030e7825 */ /* 0x004fc800078e021a */
[----:B0-----:R-:W-:-:S04]  /*10980*/  IMAD.WIDE R4, R12, 0x2, R24 ;  /* 0x000000020c047825 */ /* 0x001fc800078e0218 */
[----:B------:R-:W-:-:S04]  /*10990*/  IMAD.WIDE R14, R0, 0x2, R14 ;  /* 0x00000002000e7825 */ /* 0x000fc800078e020e */
[----:B------:R-:W-:-:S04]  /*109a0*/  IMAD.WIDE R6, R12, 0x2, R26 ;  /* 0x000000020c067825 */ /* 0x000fc800078e021a */
[----:B------:R-:W-:-:S04]  /*109b0*/  IMAD.WIDE R12, R0, 0x2, R8 ;  /* 0x00000002000c7825 */ /* 0x000fc800078e0208 */
[----:B------:R-:W-:Y:S01]  /*109c0*/  IMAD.WIDE R10, R0, 0x2, R10 ;  /* 0x00000002000a7825 */ /* 0x000fe200078e020a */
[----:B---3--:R0:W-:Y:S04]  /*109d0*/  STL [R1+0xe8], R29 ;  /* 0x0000e81d01007387 */ /* 0x0081e80000100800 */
[----:B------:R1:W-:Y:S04]  /*109e0*/  STL [R1+0xe4], R2 ;  /* 0x0000e40201007387 */ /* 0x0003e80000100800 */
[----:B0-----:R-:W2:Y:S04]  /*109f0*/  LDG.E.U16 R29, desc[UR10][R14.64] ;  /* 0x0000000a0e1d7981 */ /* 0x001ea8000c1e1500 */
[----:B-1----:R0:W3:Y:S04]  /*10a00*/  LDG.E.U16 R2, desc[UR10][R12.64] ;  /* 0x0000000a0c027981 */ /* 0x0020e8000c1e1500 */
[----:B----4-:R1:W-:Y:S04]  /*10a10*/  STL [R1+0xf8], R28 ;  /* 0x0000f81c01007387 */ /* 0x0103e80000100800 */
[----:B-1----:R1:W4:Y:S01]  /*10a20*/  LDG.E.U16 R28, desc[UR10][R10.64] ;  /* 0x0000000a0a1c7981 */ /* 0x002322000c1e1500 */
[----:B------:R-:W-:Y:S01]  /*10a30*/  SHF.L.U32 R3, R16, 0x3, RZ ;  /* 0x0000000310037819 */ /* 0x000fe200000006ff */
[----:B------:R-:W-:-:S04]  /*10a40*/  IMAD.WIDE R8, R0, 0x2, R4 ;  /* 0x0000000200087825 */ /* 0x000fc800078e0204 */
[C---:B------:R-:W-:Y:S01]  /*10a50*/  IMAD.WIDE R4, R3.reuse, 0x2, R22 ;  /* 0x0000000203047825 */ /* 0x040fe200078e0216 */
[----:B------:R1:W-:Y:S03]  /*10a60*/  STL [R1+0xf4], R18 ;  /* 0x0000f41201007387 */ /* 0x0003e60000100800 */
[C---:B0-----:R-:W-:Y:S01]  /*10a70*/  IMAD.WIDE R12, R0.reuse, 0x2, R6 ;  /* 0x00000002000c7825 */ /* 0x041fe200078e0206 */
[----:B------:R-:W4:Y:S03]  /*10a80*/  LDL.64 R14, [R1+0xc88] ;  /* 0x000c8800010e7983 */ /* 0x000f260000100a00 */
[----:B-1----:R-:W-:Y:S01]  /*10a90*/  IMAD.WIDE R10, R0, 0x2, R4 ;  /* 0x00000002000a7825 */ /* 0x002fe200078e0204 */
[----:B------:R0:W4:Y:S03]  /*10aa0*/  LDG.E.U16 R18, desc[UR10][R8.64] ;  /* 0x0000000a08127981 */ /* 0x000126000c1e1500 */
[C---:B------:R-:W-:Y:S01]  /*10ab0*/  IMAD.WIDE R6, R3.reuse, 0x2, R24 ;  /* 0x0000000203067825 */ /* 0x040fe200078e0218 */
[----:B------:R1:W-:Y:S03]  /*10ac0*/  STL [R1+0xf0], R19 ;  /* 0x0000f01301007387 */ /* 0x0003e60000100800 */
[C---:B0-----:R-:W-:Y:S01]  /*10ad0*/  IMAD.WIDE R8, R3.reuse, 0x2, R20 ;  /* 0x0000000203087825 */ /* 0x041fe200078e0214 */
[----:B-1----:R0:W4:Y:S03]  /*10ae0*/  LDG.E.U16 R19, desc[UR10][R12.64] ;  /* 0x0000000a0c137981 */ /* 0x002126000c1e1500 */
[----:B------:R-:W-:-:S04]  /*10af0*/  IMAD.WIDE R4, R3, 0x2, R26 ;  /* 0x0000000203047825 */ /* 0x000fc800078e021a */
[C---:B0-----:R-:W-:Y:S01]  /*10b00*/  IMAD.WIDE R12, R0.reuse, 0x2, R8 ;  /* 0x00000002000c7825 */ /* 0x041fe200078e0208 */
[----:B--2---:R0:W-:Y:S04]  /*10b10*/  STL [R1+0xd0], R29 ;  /* 0x0000d01d01007387 */ /* 0x0041e80000100800 */
[----:B---3--:R1:W-:Y:S04]  /*10b20*/  STL [R1+0xe0], R2 ;  /* 0x0000e00201007387 */ /* 0x0083e80000100800 */
[----:B0-----:R0:W2:Y:S04]  /*10b30*/  LDG.E.U16 R29, desc[UR10][R10.64] ;  /* 0x0000000a0a1d7981 */ /* 0x0010a8000c1e1500 */
[----:B-1----:R-:W3:Y:S01]  /*10b40*/  LDL.64 R2, [R1+0xc80] ;  /* 0x000c800001027983 */ /* 0x002ee20000100a00 */
[----:B0-----:R-:W-:-:S03]  /*10b50*/  IMAD.WIDE R10, R0, 0x2, R6 ;  /* 0x00000002000a7825 */ /* 0x001fc600078e0206 */
[----:B----4-:R0:W-:Y:S04]  /*10b60*/  STL [R1+0xdc], R28 ;  /* 0x0000dc1c01007387 */ /* 0x0101e80000100800 */
[----:B------:R1:W4:Y:S04]  /*10b70*/  LDG.E.U16 R27, desc[UR10][R10.64] ;  /* 0x0000000a0a1b7981 */ /* 0x000328000c1e1500 */
[----:B0-----:R-:W3:Y:S01]  /*10b80*/  LDG.E.U16 R28, desc[UR10][R12.64] ;  /* 0x0000000a0c1c7981 */ /* 0x001ee2000c1e1500 */
[----:B------:R-:W-:-:S04]  /*10b90*/  IMAD R16, R16, 0x9, RZ ;  /* 0x0000000910107824 */ /* 0x000fc800078e02ff */
[----:B------:R-:W-:Y:S02]  /*10ba0*/  IMAD.WIDE R6, R16, 0x2, R20 ;  /* 0x0000000210067825 */ /* 0x000fe400078e0214 */
[----:B------:R-:W4:Y:S02]  /*10bb0*/  LDL.64 R20, [R1+0xc78] ;  /* 0x000c780001147983 */ /* 0x000f240000100a00 */
[----:B------:R-:W-:-:S04]  /*10bc0*/  IMAD.WIDE R8, R0, 0x2, R4 ;  /* 0x0000000200087825 */ /* 0x000fc800078e0204 */
[C---:B-1----:R-:W-:Y:S01]  /*10bd0*/  IMAD.WIDE R10, R0.reuse, 0x2, R14 ;  /* 0x00000002000a7825 */ /* 0x042fe200078e020e */
[----:B------:R-:W4:Y:S04]  /*10be0*/  LDG.E.U16 R26, desc[UR10][R8.64] ;  /* 0x0000000a081a7981 */ /* 0x000f28000c1e1500 */
[----:B------:R-:W-:Y:S01]  /*10bf0*/  STL [R1+0xd4], R19 ;  /* 0x0000d41301007387 */ /* 0x000fe20000100800 */
[----:B------:R-:W-:-:S03]  /*10c00*/  IMAD.WIDE R6, R0, 0x2, R6 ;  /* 0x0000000200067825 */ /* 0x000fc600078e0206 */
[----:B------:R0:W-:Y:S04]  /*10c10*/  STL [R1+0xd8], R18 ;  /* 0x0000d81201007387 */ /* 0x0001e80000100800 */
[----:B0-----:R-:W4:Y:S04]  /*10c20*/  LDL.64 R18, [R1+0xc70] ;  /* 0x000c700001127983 */ /* 0x001f280000100a00 */
[----:B--2---:R0:W-:Y:S04]  /*10c30*/  STL [R1+0xc8], R29 ;  /* 0x0000c81d01007387 */ /* 0x0041e80000100800 */
[----:B------:R-:W2:Y:S01]  /*10c40*/  LDL.64 R14, [R1+0xc68] ;  /* 0x000c6800010e7983 */ /* 0x000ea20000100a00 */
[----:B------:R-:W-:-:S03]  /*10c50*/  IMAD.WIDE R4, R16, 0x2, R22 ;  /* 0x0000000210047825 */ /* 0x000fc600078e0216 */
[----:B0-----:R-:W2:Y:S04]  /*10c60*/  LDG.E.U16 R29, desc[UR10][R10.64] ;  /* 0x0000000a0a1d7981 */ /* 0x001ea8000c1e1500 */
[----:B---3--:R-:W-:Y:S04]  /*10c70*/  STL [R1+0xc4], R28 ;  /* 0x0000c41c01007387 */ /* 0x008fe80000100800 */
[----:B----4-:R0:W-:Y:S04]  /*10c80*/  STL [R1+0xc0], R27 ;  /* 0x0000c01b01007387 */ /* 0x0101e80000100800 */
[----:B0-----:R0:W3:Y:S02]  /*10c90*/  LDG.E.U16 R27, desc[UR10][R6.64] ;  /* 0x0000000a061b7981 */ /* 0x0010e4000c1e1500 */
[----:B0-----:R-:W-:-:S02]  /*10ca0*/  IMAD.WIDE R6, R0, 0x2, R2 ;  /* 0x0000000200067825 */ /* 0x001fc400078e0202 */
[----:B------:R-:W4:Y:S02]  /*10cb0*/  LDL.64 R2, [R1+0xc60] ;  /* 0x000c600001027983 */ /* 0x000f240000100a00 */
[----:B------:R-:W-:-:S04]  /*10cc0*/  IMAD.WIDE R12, R0, 0x2, R4 ;  /* 0x00000002000c7825 */ /* 0x000fc800078e0204 */
[----:B------:R-:W-:Y:S01]  /*10cd0*/  IMAD.WIDE R4, R17, 0x2, R22 ;  /* 0x0000000211047825 */ /* 0x000fe200078e0216 */
[----:B------:R-:W3:Y:S04]  /*10ce0*/  LDG.E.U16 R28, desc[UR10][R12.64] ;  /* 0x0000000a0c1c7981 */ /* 0x000ee8000c1e1500 */
[----:B------:R-:W3:Y:S01]  /*10cf0*/  LDL.64 R22, [R1+0xc58] ;  /* 0x000c580001167983 */ /* 0x000ee20000100a00 */
[----:B------:R-:W-:-:S04]  /*10d00*/  IMAD.WIDE R4, R0, 0x2, R4 ;  /* 0x0000000200047825 */ /* 0x000fc800078e0204 */
[----:B------:R-:W-:Y:S01]  /*10d10*/  IMAD.WIDE R10, R0, 0x2, R20 ;  /* 0x00000002000a7825 */ /* 0x000fe200078e0214 */
[----:B------:R2:W3:Y:S04]  /*10d20*/  LDG.E.U16 R17, desc[UR10][R4.64] ;  /* 0x0000000a04117981 */ /* 0x0004e8000c1e1500 */
[----:B------:R-:W3:Y:S01]  /*10d30*/  LDL.64 R20, [R1+0xc50] ;  /* 0x000c500001147983 */ /* 0x000ee20000100a00 */
[----:B------:R-:W-:-:S03]  /*10d40*/  IMAD.WIDE R8, R16, 0x2, R24 ;  /* 0x0000000210087825 */ /* 0x000fc600078e0218 */
[----:B------:R0:W-:Y:S01]  /*10d50*/  STL [R1+0x70], R26 ;  /* 0x0000701a01007387 */ /* 0x0001e20000100800 */
[----:B--2---:R-:W-:-:S03]  /*10d60*/  IMAD.WIDE R4, R0, 0x2, R14 ;  /* 0x0000000200047825 */ /* 0x004fc600078e020e */
[----:B0-----:R0:W2:Y:S04]  /*10d70*/  LDG.E.U16 R26, desc[UR10][R6.64] ;  /* 0x0000000a061a7981 */ /* 0x0010a8000c1e1500 */
[----:B------:R4:W2:Y:S01]  /*10d80*/  LDG.E.U16 R16, desc[UR10][R4.64] ;  /* 0x0000000a04107981 */ /* 0x0008a2000c1e1500 */
[----:B------:R-:W-:-:S03]  /*10d90*/  IMAD.WIDE R8, R0, 0x2, R8 ;  /* 0x0000000200087825 */ /* 0x000fc600078e0208 */
[----:B------:R-:W2:Y:S01]  /*10da0*/  LDL.64 R12, [R1+0xc48] ;  /* 0x000c4800010c7983 */ /* 0x000ea20000100a00 */
[----:B0-----:R-:W-:-:S03]  /*10db0*/  IMAD.WIDE R6, R0, 0x2, R18 ;  /* 0x0000000200067825 */ /* 0x001fc600078e0212 */
[----:B------:R-:W2:Y:S04]  /*10dc0*/  LDG.E.U16 R24, desc[UR10][R8.64] ;  /* 0x0000000a08187981 */ /* 0x000ea8000c1e1500 */
[----:B------:R-:W2:Y:S04]  /*10dd0*/  LDG.E.U16 R18, desc[UR10][R6.64] ;  /* 0x0000000a06127981 */ /* 0x000ea8000c1e1500 */
[----:B------:R-:W2:Y:S04]  /*10de0*/  LDG.E.U16 R25, desc[UR10][R10.64] ;  /* 0x0000000a0a197981 */ /* 0x000ea8000c1e1500 */
[----:B------:R-:W2:Y:S04]  /*10df0*/  LDL.64 R8, [R1+0xc40] ;  /* 0x000c400001087983 */ /* 0x000ea80000100a00 */
[----:B------:R-:W2:Y:S04]  /*10e00*/  LDL.64 R14, [R1+0xc30] ;  /* 0x000c3000010e7983 */ /* 0x000ea80000100a00 */
[----:B------:R-:W2:Y:S01]  /*10e10*/  LDL.64 R10, [R1+0xc38] ;  /* 0x000c3800010a7983 */ /* 0x000ea20000100a00 */
[----:B----4-:R-:W-:-:S05]  /*10e20*/  IMAD.WIDE R4, R0, 0x2, R2 ;  /* 0x0000000200047825 */ /* 0x010fca00078e0202 */
[----:B------:R3:W4:Y:S02]  /*10e30*/  LDG.E.U16 R3, desc[UR10][R4.64] ;  /* 0x0000000a04037981 */ /* 0x000724000c1e1500 */
[----:B---3--:R-:W-:-:S06]  /*10e40*/  IMAD.WIDE R4, R0, 0x2, R22 ;  /* 0x0000000200047825 */ /* 0x008fcc00078e0216 */
[----:B------:R-:W3:Y:S04]  /*10e50*/  LDG.E.U16 R4, desc[UR10][R4.64] ;  /* 0x0000000a04047981 */ /* 0x000ee8000c1e1500 */
[----:B--2---:R-:W-:Y:S04]  /*10e60*/  STL [R1+0x25bc], R18 ;  /* 0x0025bc1201007387 */ /* 0x004fe80000100800 */
[----:B------:R-:W-:Y:S04]  /*10e70*/  STL [R1+0x25c0], R16 ;  /* 0x0025c01001007387 */ /* 0x000fe80000100800 */
[----:B----4-:R0:W-:Y:S04]  /*10e80*/  STL [R1+0x25c4], R3 ;  /* 0x0025c40301007387 */ /* 0x0101e80000100800 */
[----:B0-----:R-:W2:Y:S01]  /*10e90*/  LDL.64 R2, [R1+0xc20] ;  /* 0x000c200001027983 */ /* 0x001ea20000100a00 */
[----:B------:R-:W-:-:S03]  /*10ea0*/  IMAD.WIDE R6, R0, 0x2, R20 ;  /* 0x0000000200067825 */ /* 0x000fc600078e0214 */
[----:B------:R-:W-:Y:S04]  /*10eb0*/  STL [R1+0xcc], R29 ;  /* 0x0000cc1d01007387 */ /* 0x000fe80000100800 */
[----:B---3--:R0:W-:Y:S04]  /*10ec0*/  STL [R1+0x25c8], R4 ;  /* 0x0025c80401007387 */ /* 0x0081e80000100800 */
[----:B------:R-:W-:Y:S04]  /*10ed0*/  STL [R1+0xb4], R28 ;  /* 0x0000b41c01007387 */ /* 0x000fe80000100800 */
[----:B------:R1:W3:Y:S04]  /*10ee0*/  LDG.E.U16 R18, desc[UR10][R6.64] ;  /* 0x0000000a06127981 */ /* 0x0002e8000c1e1500 */
[----:B0-----:R-:W4:Y:S04]  /*10ef0*/  LDL.64 R4, [R1+0xc10] ;  /* 0x000c100001047983 */ /* 0x001f280000100a00 */
[----:B------:R0:W-:Y:S01]  /*10f00*/  STL [R1+0xac], R27 ;  /* 0x0000ac1b01007387 */ /* 0x0001e20000100800 */
[----:B-1----:R-:W-:-:S03]  /*10f10*/  IMAD.WIDE R6, R0, 0x2, R12 ;  /* 0x0000000200067825 */ /* 0x002fc600078e020c */
[----:B------:R-:W3:Y:S04]  /*10f20*/  LDL.64 R12, [R1+0xc00] ;  /* 0x000c0000010c7983 */ /* 0x000ee80000100a00 */
[----:B0-----:R0:W3:Y:S02]  /*10f30*/  LDG.E.U16 R27, desc[UR10][R6.64] ;  /* 0x0000000a061b7981 */ /* 0x0010e4000c1e1500 */
[C---:B0-----:R-:W-:Y:S02]  /*10f40*/  IMAD.WIDE R6, R0.reuse, 0x2, R8 ;  /* 0x0000000200067825 */ /* 0x041fe400078e0208 */
[----:B------:R-:W3:Y:S04]  /*10f50*/  LDL.64 R8, [R1+0xbf8] ;  /* 0x000bf80001087983 */ /* 0x000ee80000100a00 */
[----:B------:R0:W3:Y:S04]  /*10f60*/  LDG.E.U16 R29, desc[UR10][R6.64] ;  /* 0x0000000a061d7981 */ /* 0x0000e8000c1e1500 */
[----:B------:R1:W-:Y:S01]  /*10f70*/  STL [R1+0xbc], R26 ;  /* 0x0000bc1a01007387 */ /* 0x0003e20000100800 */
[----:B0-----:R-:W-:-:S03]  /*10f80*/  IMAD.WIDE R6, R0, 0x2, R10 ;  /* 0x0000000200067825 */ /* 0x001fc600078e020a */
[----:B------:R-:W3:Y:S04]  /*10f90*/  LDL.64 R10, [R1+0xbf0] ;  /* 0x000bf000010a7983 */ /* 0x000ee80000100a00 */
[----:B------:R0:W-:Y:S04]  /*10fa0*/  STL [R1+0xb8], R25 ;  /* 0x0000b81901007387 */ /* 0x0001e80000100800 */
[----:B-1----:R1:W3:Y:S04]  /*10fb0*/  LDG.E.U16 R26, desc[UR10][R6.64] ;  /* 0x0000000a061a7981 */ /* 0x0022e8000c1e1500 */
[----:B------:R-:W-:Y:S04]  /*10fc0*/  STL [R1+0xa8], R24 ;  /* 0x0000a81801007387 */ /* 0x000fe80000100800 */
[----:B------:R0:W-:Y:S01]  /*10fd0*/  STL [R1+0xb0], R17 ;  /* 0x0000b01101007387 */ /* 0x0001e20000100800 */
[----:B-1----:R-:W-:-:S03]  /*10fe0*/  IMAD.WIDE R6, R0, 0x2, R14 ;  /* 0x0000000200067825 */ /* 0x002fc600078e020e */
[----:B------:R-:W3:Y:S04]  /*10ff0*/  LDL.64 R14, [R1+0xb50] ;  /* 0x000b5000010e7983 */ /* 0x000ee80000100a00 */
[----:B0-----:R2:W3:Y:S04]  /*11000*/  LDG.E.U16 R25, desc[UR10][R6.64] ;  /* 0x0000000a06197981 */ /* 0x0014e8000c1e1500 */
[----:B------:R-:W3:Y:S01]  /*11010*/  LDL.64 R16, [R1+0xbe8] ;  /* 0x000be80001107983 */ /* 0x000ee20000100a00 */
[----:B--2---:R-:W-:-:S03]  /*11020*/  IMAD.WIDE R6, R0, 0x2, R2 ;  /* 0x0000000200067825 */ /* 0x004fc600078e0202 */
[----:B------:R-:W2:Y:S04]  /*11030*/  LDL.64 R2, [R1+0xbe0] ;  /* 0x000be00001027983 */ /* 0x000ea80000100a00 */
[----:B------:R4:W2:Y:S02]  /*11040*/  LDG.E.U16 R21, desc[UR10][R6.64] ;  /* 0x0000000a06157981 */ /* 0x0008a4000c1e1500 */
[C---:B----4-:R-:W-:Y:S02]  /*11050*/  IMAD.WIDE R6, R0.reuse, 0x2, R4 ;  /* 0x0000000200067825 */ /* 0x050fe400078e0204 */
[----:B------:R-:W4:Y:S04]  /*11060*/  LDL.64 R4, [R1+0xb58] ;  /* 0x000b580001047983 */ /* 0x000f280000100a00 */
[----:B------:R3:W4:Y:S02]  /*11070*/  LDG.E.U16 R20, desc[UR10][R6.64] ;  /* 0x0000000a06147981 */ /* 0x000724000c1e1500 */
[----:B---3--:R-:W-:-:S02]  /*11080*/  IMAD.WIDE R6, R0, 0x2, R12 ;  /* 0x0000000200067825 */ /* 0x008fc400078e020c */
[----:B------:R-:W3:Y:S04]  /*11090*/  LDL.64 R12, [R1+0xb40] ;  /* 0x000b4000010c7983 */ /* 0x000ee80000100a00 */
[----:B------:R0:W3:Y:S02]  /*110a0*/  LDG.E.U16 R24, desc[UR10][R6.64] ;  /* 0x0000000a06187981 */ /* 0x0000e4000c1e1500 */
[C---:B0-----:R-:W-:Y:S02]  /*110b0*/  IMAD.WIDE R6, R0.reuse, 0x2, R8 ;  /* 0x0000000200067825 */ /* 0x041fe400078e0208 */
[----:B------:R-:W3:Y:S04]  /*110c0*/  LDL.64 R8, [R1+0xb48] ;  /* 0x000b480001087983 */ /* 0x000ee80000100a00 */
[----:B------:R0:W3:Y:S02]  /*110d0*/  LDG.E.U16 R28, desc[UR10][R6.64] ;  /* 0x0000000a061c7981 */ /* 0x0000e4000c1e1500 */
[----:B0-----:R-:W-:-:S02]  /*110e0*/  IMAD.WIDE R6, R0, 0x2, R10 ;  /* 0x0000000200067825 */ /* 0x001fc400078e020a */
[----:B------:R-:W3:Y:S04]  /*110f0*/  LDL.64 R10, [R1+0xbd8] ;  /* 0x000bd800010a7983 */ /* 0x000ee80000100a00 */
[----:B------:R0:W3:Y:S04]  /*11100*/  LDG.E.U16 R23, desc[UR10][R6.64] ;  /* 0x0000000a06177981 */ /* 0x0000e8000c1e1500 */
[----:B------:R1:W-:Y:S04]  /*11110*/  STL [R1+0xa4], R18 ;  /* 0x0000a41201007387 */ /* 0x0003e80000100800 */
[----:B-1----:R-:W3:Y:S01]  /*11120*/  LDL.64 R18, [R1+0xbd0] ;  /* 0x000bd00001127983 */ /* 0x002ee20000100a00 */
[----:B0-----:R-:W-:-:S05]  /*11130*/  IMAD.WIDE R6, R0, 0x2, R16 ;  /* 0x0000000200067825 */ /* 0x001fca00078e0210 */
[----:B------:R2:W3:Y:S02]  /*11140*/  LDG.E.U16 R22, desc[UR10][R6.64] ;  /* 0x0000000a06167981 */ /* 0x0004e4000c1e1500 */
[C---:B--2---:R-:W-:Y:S02]  /*11150*/  IMAD.WIDE R6, R0.reuse, 0x2, R2 ;  /* 0x0000000200067825 */ /* 0x044fe400078e0202 */
[----:B------:R-:W2:Y:S04]  /*11160*/  LDL.64 R2, [R1+0xb38] ;  /* 0x000b380001027983 */ /* 0x000ea80000100a00 */
[----:B------:R0:W-:Y:S04]  /*11170*/  STL [R1+0x9c], R27 ;  /* 0x00009c1b01007387 */ /* 0x0001e80000100800 */
[----:B------:R-:W-:Y:S04]  /*11180*/  STL [R1+0x90], R29 ;  /* 0x0000901d01007387 */ /* 0x000fe80000100800 */
[----:B------:R-:W2:Y:S04]  /*11190*/  LDL.64 R16, [R1+0xb30] ;  /* 0x000b300001107983 */ /* 0x000ea80000100a00 */
[----:B0-----:R4:W2:Y:S02]  /*111a0*/  LDG.E.U16 R27, desc[UR10][R6.64] ;  /* 0x0000000a061b7981 */ /* 0x0018a4000c1e1500 */
[----:B----4-:R-:W-:-:S05]  /*111b0*/  IMAD.WIDE R6, R0, 0x2, R4 ;  /* 0x0000000200067825 */ /* 0x010fca00078e0204 */
[----:B------:R0:W4:Y:S04]  /*111c0*/  LDG.E.U16 R5, desc[UR10][R6.64] ;  /* 0x0000000a06057981 */ /* 0x000128000c1e1500 */
[----:B------:R1:W-:Y:S01]  /*111d0*/  STL [R1+0x8c], R26 ;  /* 0x00008c1a01007387 */ /* 0x0003e20000100800 */
[----:B0-----:R-:W-:-:S03]  /*111e0*/  IMAD.WIDE R6, R0, 0x2, R14 ;  /* 0x0000000200067825 */ /* 0x001fc600078e020e */
[----:B------:R-:W4:Y:S04]  /*111f0*/  LDL.64 R14, [R1+0xb28] ;  /* 0x000b2800010e7983 */ /* 0x000f280000100a00 */
[----:B------:R-:W4:Y:S01]  /*11200*/  LDG.E.U16 R6, desc[UR10][R6.64] ;  /* 0x0000000a06067981 */ /* 0x000f22000c1e1500 */
[----:B---3--:R-:W-:-:S03]  /*11210*/  IMAD.WIDE R8, R0, 0x2, R8 ;  /* 0x0000000200087825 */ /* 0x008fc600078e0208 */
[----:B------:R-:W-:Y:S04]  /*11220*/  STL [R1+0xa0], R25 ;  /* 0x0000a01901007387 */ /* 0x000fe80000100800 */
[----:B------:R-:W-:Y:S04]  /*11230*/  STL [R1+0x98], R21 ;  /* 0x0000981501007387 */ /* 0x000fe80000100800 */
[----:B------:R0:W3:Y:S01]  /*11240*/  LDG.E.U16 R7, desc[UR10][R8.64] ;  /* 0x0000000a08077981 */ /* 0x0000e2000c1e1500 */
[----:B------:R-:W-:-:S04]  /*11250*/  IMAD.WIDE R10, R0, 0x2, R10 ;  /* 0x00000002000a7825 */ /* 0x000fc800078e020a */
[C---:B0-----:R-:W-:Y:S01]  /*11260*/  IMAD.WIDE R8, R0.reuse, 0x2, R12 ;  /* 0x0000000200087825 */ /* 0x041fe200078e020c */
[----:B-1----:R0:W3:Y:S04]  /*11270*/  LDG.E.U16 R26, desc[UR10][R10.64] ;  /* 0x0000000a0a1a7981 */ /* 0x0020e8000c1e1500 */
[----:B------:R-:W3:Y:S04]  /*11280*/  LDL.64 R12, [R1+0xb20] ;  /* 0x000b2000010c7983 */ /* 0x000ee80000100a00 */
[----:B------:R-:W3:Y:S01]  /*11290*/  LDG.E.U16 R8, desc[UR10][R8.64] ;  /* 0x0000000a08087981 */ /* 0x000ee2000c1e1500 */
[----:B0-----:R-:W-:-:S05]  /*112a0*/  IMAD.WIDE R10, R0, 0x2, R18 ;  /* 0x00000002000a7825 */ /* 0x001fca00078e0212 */
[----:B------:R2:W3:Y:S02]  /*112b0*/  LDG.E.U16 R4, desc[UR10][R10.64] ;  /* 0x0000000a0a047981 */ /* 0x0004e4000c1e1500 */
[----:B--2---:R-:W-:-:S05]  /*112c0*/  IMAD.WIDE R10, R0, 0x2, R2 ;  /* 0x00000002000a7825 */ /* 0x004fca00078e0202 */
[----:B------:R0:W2:Y:S02]  /*112d0*/  LDG.E.U16 R2, desc[UR10][R10.64] ;  /* 0x0000000a0a027981 */ /* 0x0000a4000c1e1500 */
[----:B0-----:R-:W-:-:S05]  /*112e0*/  IMAD.WIDE R10, R0, 0x2, R16 ;  /* 0x00000002000a7825 */ /* 0x001fca00078e0210 */
[----:B------:R4:W2:Y:S04]  /*112f0*/  LDG.E.U16 R9, desc[UR10][R10.64] ;  /* 0x0000000a0a097981 */ /* 0x0008a8000c1e1500 */
[----:B------:R0:W-:Y:S04]  /*11300*/  STL [R1+0x94], R20 ;  /* 0x0000941401007387 */ /* 0x0001e80000100800 */
[----:B0-----:R-:W2:Y:S01]  /*11310*/  LDL.64 R20, [R1+0xbc8] ;  /* 0x000bc80001147983 */ /* 0x001ea20000100a00 */
[----:B----4-:R-:W-:-:S06]  /*11320*/  IMAD.WIDE R10, R0, 0x2, R14 ;  /* 0x00000002000a7825 */ /* 0x010fcc00078e020e */
[----:B------:R-:W4:Y:S04]  /*11330*/  LDG.E.U16 R10, desc[UR10][R10.64] ;  /* 0x0000000a0a0a7981 */ /* 0x000f28000c1e1500 */
[----:B------:R0:W-:Y:S04]  /*11340*/  STL [R1+0x88], R24 ;  /* 0x0000881801007387 */ /* 0x0001e80000100800 */
[----:B0-----:R-:W4:Y:S01]  /*11350*/  LDL.64 R24, [R1+0xbc0] ;  /* 0x000bc00001187983 */ /* 0x001f220000100a00 */
[----:B---3--:R-:W-:-:S05]  /*11360*/  IMAD.WIDE R12, R0, 0x2, R12 ;  /* 0x00000002000c7825 */ /* 0x008fca00078e020c */
[----:B------:R0:W3:Y:S04]  /*11370*/  LDG.E.U16 R11, desc[UR10][R12.64] ;  /* 0x0000000a0c0b7981 */ /* 0x0000e8000c1e1500 */
[----:B--2---:R-:W-:Y:S04]  /*11380*/  STL [R1+0x25ac], R2 ;  /* 0x0025ac0201007387 */ /* 0x004fe80000100800 */
[----:B------:R-:W-:Y:S04]  /*11390*/  STL [R1+0x84], R28 ;  /* 0x0000841c01007387 */ /* 0x000fe80000100800 */
[----:B------:R-:W2:Y:S04]  /*113a0*/  LDL.64 R18, [R1+0xbb8] ;  /* 0x000bb80001127983 */ /* 0x000ea80000100a00 */
[----:B------:R-:W-:Y:S04]  /*113b0*/  STL [R1+0x25b0], R9 ;  /* 0x0025b00901007387 */ /* 0x000fe80000100800 */
[----:B------:R-:W-:Y:S04]  /*113c0*/  STL [R1+0x80], R23 ;  /* 0x0000801701007387 */ /* 0x000fe80000100800 */
[----:B------:R-:W2:Y:S04]  /*113d0*/  LDL.64 R16, [R1+0xbb0] ;  /* 0x000bb00001107983 */ /* 0x000ea80000100a00 */
[----:B------:R1:W-:Y:S04]  /*113e0*/  STL [R1+0x7c], R22 ;  /* 0x00007c1601007387 */ /* 0x0003e80000100800 */
[----:B-1----:R-:W2:Y:S01]  /*113f0*/  LDL.64 R22, [R1+0xba8] ;  /* 0x000ba80001167983 */ /* 0x002ea20000100a00 */
[----:B0-----:R-:W-:-:S05]  /*11400*/  IMAD.WIDE R12, R0, 0x2, R20 ;  /* 0x00000002000c7825 */ /* 0x001fca00078e0214 */
[----:B------:R0:W2:Y:S04]  /*11410*/  LDG.E.U16 R29, desc[UR10][R12.64] ;  /* 0x0000000a0c1d7981 */ /* 0x0000a8000c1e1500 */
[----:B----4-:R-:W-:Y:S04]  /*11420*/  STL [R1+0x25b4], R10 ;  /* 0x0025b40a01007387 */ /* 0x010fe80000100800 */
[----:B------:R1:W-:Y:S04]  /*11430*/  STL [R1+0x78], R27 ;  /* 0x0000781b01007387 */ /* 0x0003e80000100800 */
[----:B------:R-:W4:Y:S01]  /*11440*/  LDL.64 R14, [R1+0xba0] ;  /* 0x000ba000010e7983 */ /* 0x000f220000100a00 */
[----:B0-----:R-:W-:-:S05]  /*11450*/  IMAD.WIDE R12, R0, 0x2, R24 ;  /* 0x00000002000c7825 */ /* 0x001fca00078e0218 */
[----:B------:R2:W4:Y:S04]  /*11460*/  LDG.E.U16 R28, desc[UR10][R12.64] ;  /* 0x0000000a0c1c7981 */ /* 0x000528000c1e1500 */
[----:B---3--:R0:W-:Y:S04]  /*11470*/  STL [R1+0x25b8], R11 ;  /* 0x0025b80b01007387 */ /* 0x0081e80000100800 */
[----:B------:R-:W3:Y:S04]  /*11480*/  LDL.64 R20, [R1+0xb98] ;  /* 0x000b980001147983 */ /* 0x000ee80000100a00 */
[----:B------:R-:W3:Y:S01]  /*11490*/  LDL.64 R2, [R1+0xb18] ;  /* 0x000b180001027983 */ /* 0x000ee20000100a00 */
[----:B--2---:R-:W-:-:S03]  /*114a0*/  IMAD.WIDE R12, R0, 0x2, R18 ;  /* 0x00000002000c7825 */ /* 0x004fc600078e0212 */
[----:B------:R-:W2:Y:S04]  /*114b0*/  LDL.64 R18, [R1+0xb10] ;  /* 0x000b100001127983 */ /* 0x000ea80000100a00 */
[----:B-1----:R1:W2:Y:S04]  /*114c0*/  LDG.E.U16 R27, desc[UR10][R12.64] ;  /* 0x0000000a0c1b7981 */ /* 0x0022a8000c1e1500 */
[----:B------:R0:W-:Y:S01]  /*114d0*/  STL [R1+0x74], R26 ;  /* 0x0000741a01007387 */ /* 0x0001e20000100800 */
[----:B-1----:R-:W-:-:S03]  /*114e0*/  IMAD.WIDE R12, R0, 0x2, R16 ;  /* 0x00000002000c7825 */ /* 0x002fc600078e0210 */
[----:B------:R-:W2:Y:S04]  /*114f0*/  LDL.64 R16, [R1+0xb08] ;  /* 0x000b080001107983 */ /* 0x000ea80000100a00 */
[----:B------:R1:W2:Y:S04]  /*11500*/  LDG.E.U16 R24, desc[UR10][R12.64] ;  /* 0x0000000a0c187981 */ /* 0x0002a8000c1e1500 */
[----:B------:R3:W-:Y:S04]  /*11510*/  STL [R1+0x6c], R4 ;  /* 0x00006c0401007387 */ /* 0x0007e80000100800 */
[----:B0-----:R-:W2:Y:S01]  /*11520*/  LDL.64 R10, [R1+0xb90] ;  /* 0x000b9000010a7983 */ /* 0x001ea20000100a00 */
[----:B-1----:R-:W-:-:S03]  /*11530*/  IMAD.WIDE R12, R0, 0x2, R22 ;  /* 0x00000002000c7825 */ /* 0x002fc600078e0216 */
[----:B------:R-:W2:Y:S04]  /*11540*/  LDL.64 R22, [R1+0xb00] ;  /* 0x000b000001167983 */ /* 0x000ea80000100a00 */
[----:B------:R3:W2:Y:S01]  /*11550*/  LDG.E.U16 R26, desc[UR10][R12.64] ;  /* 0x0000000a0c1a7981 */ /* 0x0006a2000c1e1500 */
[----:B----4-:R-:W-:-:S05]  /*11560*/  IMAD.WIDE R14, R0, 0x2, R14 ;  /* 0x00000002000e7825 */ /* 0x010fca00078e020e */
[----:B------:R-:W4:Y:S01]  /*11570*/  LDG.E.U16 R9, desc[UR10][R14.64] ;  /* 0x0000000a0e097981 */ /* 0x000f22000c1e1500 */
[----:B---3--:R-:W-:-:S03]  /*11580*/  IMAD.WIDE R12, R0, 0x2, R20 ;  /* 0x00000002000c7825 */ /* 0x008fc600078e0214 */
[----:B------:R-:W3:Y:S04]  /*11590*/  LDL.64 R20, [R1+0xaf8] ;  /* 0x000af80001147983 */ /* 0x000ee80000100a00 */
[----:B------:R0:W3:Y:S02]  /*115a0*/  LDG.E.U16 R4, desc[UR10][R12.64] ;  /* 0x0000000a0c047981 */ /* 0x0000e4000c1e1500 */
[C---:B0-----:R-:W-:Y:S02]  /*115b0*/  IMAD.WIDE R12, R0.reuse, 0x2, R2 ;  /* 0x00000002000c7825 */ /* 0x041fe400078e0202 */
[----:B------:R-:W4:Y:S04]  /*115c0*/  LDL.64 R2, [R1+0xaf0] ;  /* 0x000af00001027983 */ /* 0x000f280000100a00 */
[----:B------:R0:W-:Y:S04]  /*115d0*/  STL [R1+0x60], R29 ;  /* 0x0000601d01007387 */ /* 0x0001e80000100800 */
[----:B0-----:R2:W4:Y:S02]  /*115e0*/  LDG.E.U16 R29, desc[UR10][R12.64] ;  /* 0x0000000a0c1d7981 */ /* 0x001524000c1e1500 */
[----:B--2---:R-:W-:-:S02]  /*115f0*/  IMAD.WIDE R12, R0, 0x2, R18 ;  /* 0x00000002000c7825 */ /* 0x004fc400078e0212 */
[----:B------:R-:W2:Y:S04]  /*11600*/  LDL.64 R18, [R1+0xae8] ;  /* 0x000ae80001127983 */ /* 0x000ea80000100a00 */
[----:B------:R0:W2:Y:S02]  /*11610*/  LDG.E.U16 R25, desc[UR10][R12.64] ;  /* 0x0000000a0c197981 */ /* 0x0000a4000c1e1500 */
[C---:B0-----:R-:W-:Y:S02]  /*11620*/  IMAD.WIDE R12, R0.reuse, 0x2, R16 ;  /* 0x00000002000c7825 */ /* 0x041fe400078e0210 */
[----:B------:R-:W2:Y:S04]  /*11630*/  LDL.64 R16, [R1+0xae0] ;  /* 0x000ae00001107983 */ /* 0x000ea80000100a00 */
[----:B------:R0:W-:Y:S04]  /*11640*/  STL [R1+0x5c], R28 ;  /* 0x00005c1c01007387 */ /* 0x0001e80000100800 */
[----:B------:R-:W2:Y:S04]  /*11650*/  LDL.64 R14, [R1+0xb88] ;  /* 0x000b8800010e7983 */ /* 0x000ea80000100a00 */
[----:B0-----:R0:W2:Y:S04]  /*11660*/  LDG.E.U16 R28, desc[UR10][R12.64] ;  /* 0x0000000a0c1c7981 */ /* 0x0010a8000c1e1500 */
[----:B------:R1:W-:Y:S01]  /*11670*/  STL [R1+0x58], R27 ;  /* 0x0000581b01007387 */ /* 0x0003e20000100800 */
[----:B0-----:R-:W-:-:S03]  /*11680*/  IMAD.WIDE R12, R0, 0x2, R22 ;  /* 0x00000002000c7825 */ /* 0x001fc600078e0216 */
[----:B------:R0:W-:Y:S04]  /*11690*/  STL [R1+0x54], R24 ;  /* 0x0000541801007387 */ /* 0x0001e80000100800 */
[----:B-1----:R1:W2:Y:S02]  /*116a0*/  LDG.E.U16 R27, desc[UR10][R12.64] ;  /* 0x0000000a0c1b7981 */ /* 0x0022a4000c1e1500 */
[C---:B-1----:R-:W-:Y:S02]  /*116b0*/  IMAD.WIDE R12, R0.reuse, 0x2, R10 ;  /* 0x00000002000c7825 */ /* 0x042fe400078e020a */
[----:B------:R-:W2:Y:S04]  /*116c0*/  LDL.64 R10, [R1+0xb80] ;  /* 0x000b8000010a7983 */ /* 0x000ea80000100a00 */
[----:B0-----:R3:W2:Y:S04]  /*116d0*/  LDG.E.U16 R24, desc[UR10][R12.64] ;  /* 0x0000000a0c187981 */ /* 0x0016a8000c1e1500 */
[----:B------:R0:W-:Y:S04]  /*116e0*/  STL [R1+0x50], R26 ;  /* 0x0000501a01007387 */ /* 0x0001e80000100800 */
[----:B------:R-:W2:Y:S01]  /*116f0*/  LDL.64 R22, [R1+0xad8] ;  /* 0x000ad80001167983 */ /* 0x000ea20000100a00 */
[----:B---3--:R-:W-:-:S05]  /*11700*/  IMAD.WIDE R12, R0, 0x2, R20 ;  /* 0x00000002000c7825 */ /* 0x008fca00078e0214 */
[----:B0-----:R4:W3:Y:S02]  /*11710*/  LDG.E.U16 R26, desc[UR10][R12.64] ;  /* 0x0000000a0c1a7981 */ /* 0x0018e4000c1e1500 */
[C---:B----4-:R-:W-:Y:S02]  /*11720*/  IMAD.WIDE R12, R0.reuse, 0x2, R2 ;  /* 0x00000002000c7825 */ /* 0x050fe400078e0202 */
[----:B------:R-:W4:Y:S04]  /*11730*/  LDL.64 R2, [R1+0xad0] ;  /* 0x000ad00001027983 */ /* 0x000f280000100a00 */
[----:B------:R0:W-:Y:S04]  /*11740*/  STL [R1+0x48], R9 ;  /* 0x0000480901007387 */ /* 0x0001e80000100800 */
[----:B0-----:R2:W3:Y:S02]  /*11750*/  LDG.E.U16 R9, desc[UR10][R12.64] ;  /* 0x0000000a0c097981 */ /* 0x0014e4000c1e1500 */
[----:B--2---:R-:W-:-:S02]  /*11760*/  IMAD.WIDE R12, R0, 0x2, R18 ;  /* 0x00000002000c7825 */ /* 0x004fc400078e0212 */
[----:B------:R-:W2:Y:S04]  /*11770*/  LDL.64 R18, [R1+0xac8] ;  /* 0x000ac80001127983 */ /* 0x000ea80000100a00 */
[----:B------:R0:W-:Y:S04]  /*11780*/  STL [R1+0x44], R4 ;  /* 0x0000440401007387 */ /* 0x0001e80000100800 */
[----:B0-----:R0:W3:Y:S02]  /*11790*/  LDG.E.U16 R4, desc[UR10][R12.64] ;  /* 0x0000000a0c047981 */ /* 0x0010e4000c1e1500 */
[----:B0-----:R-:W-:-:S02]  /*117a0*/  IMAD.WIDE R12, R0, 0x2, R16 ;  /* 0x00000002000c7825 */ /* 0x001fc400078e0210 */
[----:B------:R-:W3:Y:S04]  /*117b0*/  LDL.64 R16, [R1+0xac0] ;  /* 0x000ac00001107983 */ /* 0x000ee80000100a00 */
[----:B------:R0:W-:Y:S04]  /*117c0*/  STL [R1+0x40], R29 ;  /* 0x0000401d01007387 */ /* 0x0001e80000100800 */
[----:B------:R-:W3:Y:S04]  /*117d0*/  LDL.64 R20, [R1+0xb78] ;  /* 0x000b780001147983 */ /* 0x000ee80000100a00 */
[----:B------:R1:W-:Y:S04]  /*117e0*/  STL [R1+0x3c], R25 ;  /* 0x00003c1901007387 */ /* 0x0003e80000100800 */
[----:B0-----:R0:W3:Y:S02]  /*117f0*/  LDG.E.U16 R29, desc[UR10][R12.64] ;  /* 0x0000000a0c1d7981 */ /* 0x0010e4000c1e1500 */
[----:B0-----:R-:W-:-:S02]  /*11800*/  IMAD.WIDE R12, R0, 0x2, R14 ;  /* 0x00000002000c7825 */ /* 0x001fc400078e020e */
[----:B------:R-:W3:Y:S04]  /*11810*/  LDL.64 R14, [R1+0xab8] ;  /* 0x000ab800010e7983 */ /* 0x000ee80000100a00 */
[----:B-1----:R0:W3:Y:S04]  /*11820*/  LDG.E.U16 R25, desc[UR10][R12.64] ;  /* 0x0000000a0c197981 */ /* 0x0020e8000c1e1500 */
[----:B------:R1:W-:Y:S01]  /*11830*/  STL [R1+0x38], R28 ;  /* 0x0000381c01007387 */ /* 0x0003e20000100800 */
[----:B0-----:R-:W-:-:S03]  /*11840*/  IMAD.WIDE R12, R0, 0x2, R10 ;  /* 0x00000002000c7825 */ /* 0x001fc600078e020a */
[----:B------:R-:W3:Y:S04]  /*11850*/  LDL.64 R10, [R1+0xab0] ;  /* 0x000ab000010a7983 */ /* 0x000ee80000100a00 */
[----:B-1----:R0:W3:Y:S02]  /*11860*/  LDG.E.U16 R28, desc[UR10][R12.64] ;  /* 0x0000000a0c1c7981 */ /* 0x0020e4000c1e1500 */
[----:B0-----:R-:W-:-:S05]  /*11870*/  IMAD.WIDE R12, R0, 0x2, R22 ;  /* 0x00000002000c7825 */ /* 0x001fca00078e0216 */
[----:B------:R4:W3:Y:S02]  /*11880*/  LDG.E.U16 R22, desc[UR10][R12.64] ;  /* 0x0000000a0c167981 */ /* 0x0008e4000c1e1500 */
[C---:B----4-:R-:W-:Y:S02]  /*11890*/  IMAD.WIDE R12, R0.reuse, 0x2, R2 ;  /* 0x00000002000c7825 */ /* 0x050fe400078e0202 */
[----:B------:R-:W4:Y:S04]  /*118a0*/  LDL.64 R2, [R1+0xaa8] ;  /* 0x000aa80001027983 */ /* 0x000f280000100a00 */
[----:B------:R0:W-:Y:S04]  /*118b0*/  STL [R1+0x30], R27 ;  /* 0x0000301b01007387 */ /* 0x0001e80000100800 */
[----:B------:R1:W-:Y:S04]  /*118c0*/  STL [R1+0x34], R24 ;  /* 0x0000341801007387 */ /* 0x0003e80000100800 */
[----:B0-----:R2:W4:Y:S02]  /*118d0*/  LDG.E.U16 R27, desc[UR10][R12.64] ;  /* 0x0000000a0c1b7981 */ /* 0x001524000c1e1500 */
[----:B--2---:R-:W-:-:S02]  /*118e0*/  IMAD.WIDE R12, R0, 0x2, R18 ;  /* 0x00000002000c7825 */ /* 0x004fc400078e0212 */
[----:B------:R-:W2:Y:S04]  /*118f0*/  LDL.64 R18, [R1+0xaa0] ;  /* 0x000aa00001127983 */ /* 0x000ea80000100a00 */
[----:B-1----:R0:W2:Y:S04]  /*11900*/  LDG.E.U16 R24, desc[UR10][R12.64] ;  /* 0x0000000a0c187981 */ /* 0x0020a8000c1e1500 */
[----:B---3--:R1:W-:Y:S01]  /*11910*/  STL [R1+0x2c], R26 ;  /* 0x00002c1a01007387 */ /* 0x0083e20000100800 */
[----:B0-----:R-:W-:-:S03]  /*11920*/  IMAD.WIDE R12, R0, 0x2, R16 ;  /* 0x00000002000c7825 */ /* 0x001fc600078e0210 */
[----:B------:R-:W3:Y:S04]  /*11930*/  LDL.64 R16, [R1+0xb70] ;  /* 0x000b700001107983 */ /* 0x000ee80000100a00 */
[----:B-1----:R0:W2:Y:S04]  /*11940*/  LDG.E.U16 R26, desc[UR10][R12.64] ;  /* 0x0000000a0c1a7981 */ /* 0x0020a8000c1e1500 */
[----:B------:R1:W-:Y:S01]  /*11950*/  STL [R1+0x28], R9 ;  /* 0x0000280901007387 */ /* 0x0003e20000100800 */
[----:B0-----:R-:W-:-:S05]  /*11960*/  IMAD.WIDE R12, R0, 0x2, R20 ;  /* 0x00000002000c7825 */ /* 0x001fca00078e0214 */
[----:B-1----:R0:W2:Y:S02]  /*11970*/  LDG.E.U16 R9, desc[UR10][R12.64] ;  /* 0x0000000a0c097981 */ /* 0x0020a4000c1e1500 */
[C---:B0-----:R-:W-:Y:S02]  /*11980*/  IMAD.WIDE R12, R0.reuse, 0x2, R14 ;  /* 0x00000002000c7825 */ /* 0x041fe400078e020e */
[----:B------:R-:W2:Y:S04]  /*11990*/  LDL.64 R14, [R1+0xb68] ;  /* 0x000b6800010e7983 */ /* 0x000ea80000100a00 */
[----:B------:R0:W-:Y:S04]  /*119a0*/  STL [R1+0x24], R4 ;  /* 0x0000240401007387 */ /* 0x0001e80000100800 */
[----:B0-----:R0:W2:Y:S02]  /*119b0*/  LDG.E.U16 R4, desc[UR10][R12.64] ;  /* 0x0000000a0c047981 */ /* 0x0010a4000c1e1500 */
[----:B0-----:R-:W-:-:S02]  /*119c0*/  IMAD.WIDE R12, R0, 0x2, R10 ;  /* 0x00000002000c7825 */ /* 0x001fc400078e020a */
[----:B------:R-:W2:Y:S04]  /*119d0*/  LDL.64 R10, [R1+0xa98] ;  /* 0x000a9800010a7983 */ /* 0x000ea80000100a00 */
[----:B------:R0:W-:Y:S04]  /*119e0*/  STL [R1+0x20], R29 ;  /* 0x0000201d01007387 */ /* 0x0001e80000100800 */
[----:B0-----:R4:W2:Y:S02]  /*119f0*/  LDG.E.U16 R29, desc[UR10][R12.64] ;  /* 0x0000000a0c1d7981 */ /* 0x0018a4000c1e1500 */
[----:B----4-:R-:W-:-:S02]  /*11a00*/  IMAD.WIDE R12, R0, 0x2, R2 ;  /* 0x00000002000c7825 */ /* 0x010fc400078e0202 */
[----:B--2---:R-:W-:Y:S04]  /*11a10*/  STL [R1+0x2590], R29 ;  /* 0x0025901d01007387 */ /* 0x004fe80000100800 */
[----:B------:R-:W2:Y:S04]  /*11a20*/  LDL.64 R2, [R1+0xa90] ;  /* 0x000a900001027983 */ /* 0x000ea80000100a00 */
[----:B------:R0:W-:Y:S04]  /*11a30*/  STL [R1+0x1c], R25 ;  /* 0x00001c1901007387 */ /* 0x0001e80000100800 */
[----:B0-----:R0:W4:Y:S02]  /*11a40*/  LDG.E.U16 R25, desc[UR10][R12.64] ;  /* 0x0000000a0c197981 */ /* 0x001124000c1e1500 */
[----:B0-----:R-:W-:-:S05]  /*11a50*/  IMAD.WIDE R12, R0, 0x2, R18 ;  /* 0x00000002000c7825 */ /* 0x001fca00078e0212 */
[----:B------:R3:W2:Y:S02]  /*11a60*/  LDG.E.U16 R23, desc[UR10][R12.64] ;  /* 0x0000000a0c177981 */ /* 0x0006a4000c1e1500 */
[----:B---3--:R-:W-:-:S05]  /*11a70*/  IMAD.WIDE R12, R0, 0x2, R16 ;  /* 0x00000002000c7825 */ /* 0x008fca00078e0210 */
[----:B------:R0:W3:Y:S02]  /*11a80*/  LDG.E.U16 R21, desc[UR10][R12.64] ;  /* 0x0000000a0c157981 */ /* 0x0000e4000c1e1500 */
[----:B0-----:R-:W-:-:S04]  /*11a90*/  IMAD.WIDE R12, R0, 0x2, R14 ;  /* 0x00000002000c7825 */ /* 0x001fc800078e020e */
[C---:B------:R-:W-:Y:S02]  /*11aa0*/  IMAD.WIDE R14, R0.reuse, 0x2, R10 ;  /* 0x00000002000e7825 */ /* 0x040fe400078e020a */
[----:B------:R-:W3:Y:S04]  /*11ab0*/  LDG.E.U16 R12, desc[UR10][R12.64] ;  /* 0x0000000a0c0c7981 */ /* 0x000ee8000c1e1500 */
[----:B------:R-:W3:Y:S04]  /*11ac0*/  LDG.E.U16 R13, desc[UR10][R14.64] ;  /* 0x0000000a0e0d7981 */ /* 0x000ee8000c1e1500 */
[----:B----4-:R-:W-:Y:S04]  /*11ad0*/  STL [R1+0x2594], R25 ;  /* 0x0025941901007387 */ /* 0x010fe80000100800 */
[----:B--2---:R-:W-:Y:S04]  /*11ae0*/  STL [R1+0x2598], R23 ;  /* 0x0025981701007387 */ /* 0x004fe80000100800 */
[----:B------:R-:W2:Y:S04]  /*11af0*/  LDL.64 R18, [R1+0xa88] ;  /* 0x000a880001127983 */ /* 0x000ea80000100a00 */
[----:B------:R-:W-:Y:S04]  /*11b00*/  STL [R1+0x18], R28 ;  /* 0x0000181c01007387 */ /* 0x000fe80000100800 */
[----:B---3--:R0:W-:Y:S04]  /*11b10*/  STL [R1+0x2560], R21 ;  /* 0x0025601501007387 */ /* 0x0081e80000100800 */
[----:B------:R1:W-:Y:S04]  /*11b20*/  STL [R1+0x14], R22 ;  /* 0x0000141601007387 */ /* 0x0003e80000100800 */
[----:B0-----:R-:W3:Y:S04]  /*11b30*/  LDL.64 R20, [R1+0xa80] ;  /* 0x000a800001147983 */ /* 0x001ee80000100a00 */
[----:B-1----:R-:W4:Y:S04]  /*11b40*/  LDL.64 R22, [R1+0xb60] ;  /* 0x000b600001167983 */ /* 0x002f280000100a00 */
[----:B------:R-:W-:Y:S04]  /*11b50*/  STL [R1+0x10], R27 ;  /* 0x0000101b01007387 */ /* 0x000fe80000100800 */
[----:B------:R-:W-:Y:S04]  /*11b60*/  STL [R1+0x2564], R12 ;  /* 0x0025640c01007387 */ /* 0x000fe80000100800 */
[----:B------:R0:W-:Y:S04]  /*11b70*/  STL [R1+0xc], R24 ;  /* 0x00000c1801007387 */ /* 0x0001e80000100800 */
[----:B0-----:R-:W4:Y:S04]  /*11b80*/  LDL.64 R24, [R1+0xa78] ;  /* 0x000a780001187983 */ /* 0x001f280000100a00 */
[----:B------:R-:W-:Y:S04]  /*11b90*/  STL [R1+0x2578], R13 ;  /* 0x0025780d01007387 */ /* 0x000fe80000100800 */
[----:B------:R0:W-:Y:S04]  /*11ba0*/  STL [R1+0x8], R26 ;  /* 0x0000081a01007387 */ /* 0x0001e80000100800 */
[----:B------:R-:W4:Y:S01]  /*11bb0*/  LDL.64 R10, [R1+0xa70] ;  /* 0x000a7000010a7983 */ /* 0x000f220000100a00 */
[----:B------:R-:W-:-:S03]  /*11bc0*/  IMAD.WIDE R14, R0, 0x2, R2 ;  /* 0x00000002000e7825 */ /* 0x000fc600078e0202 */
[----:B------:R-:W4:Y:S04]  /*11bd0*/  LDL.64 R2, [R1+0xa50] ;  /* 0x000a500001027983 */ /* 0x000f280000100a00 */
[----:B------:R2:W4:Y:S02]  /*11be0*/  LDG.E.U16 R17, desc[UR10][R14.64] ;  /* 0x0000000a0e117981 */ /* 0x000524000c1e1500 */
[----:B--2---:R-:W-:-:S05]  /*11bf0*/  IMAD.WIDE R14, R0, 0x2, R18 ;  /* 0x00000002000e7825 */ /* 0x004fca00078e0212 */
[----:B------:R3:W2:Y:S02]  /*11c00*/  LDG.E.U16 R19, desc[UR10][R14.64] ;  /* 0x0000000a0e137981 */ /* 0x0006a4000c1e1500 */
[----:B---3--:R-:W-:-:S05]  /*11c10*/  IMAD.WIDE R14, R0, 0x2, R20 ;  /* 0x00000002000e7825 */ /* 0x008fca00078e0214 */
[----:B------:R4:W3:Y:S02]  /*11c20*/  LDG.E.U16 R20, desc[UR10][R14.64] ;  /* 0x0000000a0e147981 */ /* 0x0008e4000c1e1500 */
[----:B----4-:R-:W-:-:S05]  /*11c30*/  IMAD.WIDE R14, R0, 0x2, R22 ;  /* 0x00000002000e7825 */ /* 0x010fca00078e0216 */
[----:B------:R1:W4:Y:S02]  /*11c40*/  LDG.E.U16 R22, desc[UR10][R14.64] ;  /* 0x0000000a0e167981 */ /* 0x000324000c1e1500 */
[----:B-1----:R-:W-:-:S05]  /*11c50*/  IMAD.WIDE R14, R0, 0x2, R24 ;  /* 0x00000002000e7825 */ /* 0x002fca00078e0218 */
[----:B------:R1:W4:Y:S02]  /*11c60*/  LDG.E.U16 R24, desc[UR10][R14.64] ;  /* 0x0000000a0e187981 */ /* 0x000324000c1e1500 */
[----:B-1----:R-:W-:-:S05]  /*11c70*/  IMAD.WIDE R14, R0, 0x2, R10 ;  /* 0x00000002000e7825 */ /* 0x002fca00078e020a */
[----:B0-----:R0:W4:Y:S04]  /*11c80*/  LDG.E.U16 R26, desc[UR10][R14.64] ;  /* 0x0000000a0e1a7981 */ /* 0x001128000c1e1500 */
[----:B------:R-:W-:Y:S04]  /*11c90*/  STL [R1+0x4], R9 ;  /* 0x0000040901007387 */ /* 0x000fe80000100800 */
[----:B------:R-:W-:Y:S04]  /*11ca0*/  STL [R1+0x257c], R17 ;  /* 0x00257c1101007387 */ /* 0x000fe80000100800 */
[----:B------:R1:W-:Y:S01]  /*11cb0*/  STL [R1], R4 ;  /* 0x0000000401007387 */ /* 0x0003e20000100800 */
[----:B0-----:R-:W-:-:S05]  /*11cc0*/  IMAD.WIDE R14, R0, 0x2, R2 ;  /* 0x00000002000e7825 */ /* 0x001fca00078e0202 */
[----:B------:R0:W4:Y:S04]  /*11cd0*/  LDG.E.U16 R27, desc[UR10][R14.64] ;  /* 0x0000000a0e1b7981 */ /* 0x000128000c1e1500 */
[----:B--2---:R-:W-:Y:S04]  /*11ce0*/  STL [R1+0x2580], R19 ;  /* 0x0025801301007387 */ /* 0x004fe80000100800 */
[----:B---3--:R-:W-:Y:S04]  /*11cf0*/  STL [R1+0x2584], R20 ;  /* 0x0025841401007387 */ /* 0x008fe80000100800 */
[----:B----4-:R-:W-:Y:S04]  /*11d00*/  STL [R1+0x2568], R22 ;  /* 0x0025681601007387 */ /* 0x010fe80000100800 */
[----:B------:R-:W-:Y:S04]  /*11d10*/  STL [R1+0x256c], R24 ;  /* 0x00256c1801007387 */ /* 0x000fe80000100800 */
[----:B------:R2:W-:Y:S04]  /*11d20*/  STL [R1+0x2570], R26 ;  /* 0x0025701a01007387 */ /* 0x0005e80000100800 */
[----:B-1----:R-:W3:Y:S04]  /*11d30*/  LDL.LU R4, [R1+0x5b8] ;  /* 0x0005b80001047983 */ /* 0x002ee80000300800 */
[----:B------:R-:W4:Y:S04]  /*11d40*/  LDL.LU R3, [R1+0x5b4] ;  /* 0x0005b40001037983 */ /* 0x000f280000300800 */
[----:B------:R-:W3:Y:S04]  /*11d50*/  LDL.LU R16, [R1+0x5ac] ;  /* 0x0005ac0001107983 */ /* 0x000ee80000300800 */
[----:B------:R-:W3:Y:S04]  /*11d60*/  LDL.LU R18, [R1+0x5a4] ;  /* 0x0005a40001127983 */ /* 0x000ee80000300800 */
[----:B--2---:R-:W2:Y:S04]  /*11d70*/  LDL.LU R26, [R1+0x544] ;  /* 0x00054400011a7983 */ /* 0x004ea80000300800 */
        /* <DEDUP_REMOVED lines=15> */
[----:B------:R-:W0:Y:S02]  /*11e70*/  LDL.64 R14, [R1+0xa48] ;  /* 0x000a4800010e7983 */ /* 0x000e240000100a00 */
[----:B0-----:R-:W-:-:S06]  /*11e80*/  IMAD.WIDE R14, R0, 0x2, R14 ;  /* 0x00000002000e7825 */ /* 0x001fcc00078e020e */
[----:B------:R-:W2:Y:S04]  /*11e90*/  LDG.E.U16 R14, desc[UR10][R14.64] ;  /* 0x0000000a0e0e7981 */ /* 0x000ea8000c1e1500 */
[----:B------:R0:W-:Y:S04]  /*11ea0*/  STL [R1+0x2574], R27 ;  /* 0x0025741b01007387 */ /* 0x0001e80000100800 */
[----:B0-----:R-:W3:Y:S04]  /*11eb0*/  LDL.LU R27, [R1+0x70] ;  /* 0x00007000011b7983 */ /* 0x001ee80000300800 */
[----:B------:R0:W-:Y:S04]  /*11ec0*/  STL [R1+0x1698], R0 ;  /* 0x0016980001007387 */ /* 0x0001e80000100800 */
[----:B0-----:R-:W4:Y:S04]  /*11ed0*/  LDL.LU R0, [R1+0xc0] ;  /* 0x0000c00001007983 */ /* 0x001f280000300800 */
[----:B------:R-:W4:Y:S01]  /*11ee0*/  LDL.LU R15, [R1+0xc4] ;  /* 0x0000c400010f7983 */ /* 0x000f220000300800 */
[----:B------:R-:W0:Y:S01]  /*11ef0*/  S2R R28, SR_TID.X ;  /* 0x00000000001c7919 */ /* 0x000e220000002100 */
[----:B------:R-:W-:Y:S06]  /*11f00*/  BAR.SYNC.DEFER_BLOCKING 0x0 ;  /* 0x0000000000007b1d */ /* 0x000fec0000010000 */
[----:B--2---:R1:W-:Y:S04]  /*11f10*/  STL [R1+0x2588], R14 ;  /* 0x0025880e01007387 */ /* 0x0043e80000100800 */
[----:B-1----:R-:W2:Y:S01]  /*11f20*/  LDL.LU R14, [R1+0xc8] ;  /* 0x0000c800010e7983 */ /* 0x002ea20000300800 */
[----:B0-----:R-:W-:-:S05]  /*11f30*/  LOP3.LUT R28, R28, 0x7f, RZ, 0xc0, !PT ;  /* 0x0000007f1c1c7812 */ /* 0x001fca00078ec0ff */
[----:B------:R-:W-:-:S05]  /*11f40*/  IMAD.SHL.U32 R28, R28, 0x2, RZ ;  /* 0x000000021c1c7824 */ /* 0x000fca00078e00ff */
[----:B---3--:R0:W-:Y:S04]  /*11f50*/  STS.U16 [R28+UR6], R4 ;  /* 0x000000041c007988 */ /* 0x0081e80008000406 */
[----:B----4-:R1:W-:Y:S04]  /*11f60*/  STS.U16 [R28+UR6+0x100], R3 ;  /* 0x000100031c007988 */ /* 0x0103e80008000406 */
[----:B------:R3:W-:Y:S04]  /*11f70*/  STS.U16 [R28+UR6+0x200], R16 ;  /* 0x000200101c007988 */ /* 0x0007e80008000406 */
[----:B0-----:R-:W4:Y:S04]  /*11f80*/  LDL.LU R4, [R1+0x25c8] ;  /* 0x0025c80001047983 */ /* 0x001f280000300800 */
[----:B-1----:R-:W4:Y:S04]  /*11f90*/  LDL.LU R3, [R1+0x25c4] ;  /* 0x0025c40001037983 */ /* 0x002f280000300800 */
[----:B---3--:R-:W3:Y:S04]  /*11fa0*/  LDL.LU R16, [R1+0x25c0] ;  /* 0x0025c00001107983 */ /* 0x008ee80000300800 */
[----:B------:R0:W-:Y:S04]  /*11fb0*/  STS.U16 [R28+UR6+0x300], R18 ;  /* 0x000300121c007988 */ /* 0x0001e80008000406 */
[----:B0-----:R-:W3:Y:S04]  /*11fc0*/  LDL.LU R18, [R1+0x25bc] ;  /* 0x0025bc0001127983 */ /* 0x001ee80000300800 */
[----:B------:R0:W-:Y:S04]  /*11fd0*/  STS.U16 [R28+UR6+0xa000], R11 ;  /* 0x00a0000b1c007988 */ /* 0x0001e80008000406 */
[----:B------:R1:W-:Y:S04]  /*11fe0*/  STS.U16 [R28+UR6+0xa100], R10 ;  /* 0x00a1000a1c007988 */ /* 0x0003e80008000406 */
[----:B------:R1:W-:Y:S04]  /*11ff0*/  STS.U16 [R28+UR6+0xa200], R9 ;  /* 0x00a200091c007988 */ /* 0x0003e80008000406 */
[----:B0-----:R-:W3:Y:S04]  /*12000*/  LDL.LU R11, [R1+0x13c] ;  /* 0x00013c00010b7983 */ /* 0x001ee80000300800 */
[----:B-1----:R-:W3:Y:S04]  /*12010*/  LDL.LU R10, [R1+0x138] ;  /* 0x00013800010a7983 */ /* 0x002ee80000300800 */
[----:B------:R0:W-:Y:S04]  /*12020*/  STS.U16 [R28+UR6+0xa300], R2 ;  /* 0x00a300021c007988 */ /* 0x0001e80008000406 */
[----:B------:R-:W3:Y:S04]  /*12030*/  LDL.LU R9, [R1+0x130] ;  /* 0x0001300001097983 */ /* 0x000ee80000300800 */
[----:B0-----:R-:W3:Y:S04]  /*12040*/  LDL.LU R2, [R1+0x128] ;  /* 0x0001280001027983 */ /* 0x001ee80000300800 */
[----:B------:R-:W-:Y:S04]  /*12050*/  STS.U16 [R28+UR6+0x2100], R15 ;  /* 0x0021000f1c007988 */ /* 0x000fe80008000406 */
[----:B------:R-:W-:Y:S04]  /*12060*/  STS.U16 [R28+UR6+0x2200], R0 ;  /* 0x002200001c007988 */ /* 0x000fe80008000406 */
[----:B------:R-:W-:Y:S04]  /*12070*/  STS.U16 [R28+UR6+0x8200], R25 ;  /* 0x008200191c007988 */ /* 0x000fe80008000406 */
[----:B--2---:R0:W-:Y:S04]  /*12080*/  STS.U16 [R28+UR6+0x2000], R14 ;  /* 0x0020000e1c007988 */ /* 0x0041e80008000406 */
[----:B0-----:R-:W2:Y:S04]  /*12090*/  LDL.LU R14, [R1+0x4b4] ;  /* 0x0004b400010e7983 */ /* 0x001ea80000300800 */
[----:B------:R-:W2:Y:S04]  /*120a0*/  LDL.LU R15, [R1+0x4ac] ;  /* 0x0004ac00010f7983 */ /* 0x000ea80000300800 */
[----:B------:R-:W2:Y:S04]  /*120b0*/  LDL.LU R0, [R1+0x4a4] ;  /* 0x0004a40001007983 */ /* 0x000ea80000300800 */
[----:B------:R-:W2:Y:S04]  /*120c0*/  LDL.LU R25, [R1+0x46c] ;  /* 0x00046c0001197983 */ /* 0x000ea80000300800 */
[----:B------:R0:W-:Y:S04]  /*120d0*/  STS.U16 [R28+UR6+0x8300], R29 ;  /* 0x0083001d1c007988 */ /* 0x0001e80008000406 */
[----:B------:R1:W-:Y:S04]  /*120e0*/  STS.U16 [R28+UR6+0x2300], R27 ;  /* 0x0023001b1c007988 */ /* 0x0003e80008000406 */
[----:B------:R4:W-:Y:S04]  /*120f0*/  STS.U16 [R28+UR6+0x4000], R26 ;  /* 0x0040001a1c007988 */ /* 0x0009e80008000406 */
[----:B0-----:R-:W2:Y:S04]  /*12100*/  LDL.LU R29, [R1+0x214] ;  /* 0x00021400011d7983 */ /* 0x001ea80000300800 */
[----:B-1----:R-:W2:Y:S04]  /*12110*/  LDL.LU R27, [R1+0x20c] ;  /* 0x00020c00011b7983 */ /* 0x002ea80000300800 */
[----:B------:R0:W-:Y:S04]  /*12120*/  STS.U16 [R28+UR6+0x4100], R24 ;  /* 0x004100181c007988 */ /* 0x0001e80008000406 */
[----:B----4-:R-:W4:Y:S04]  /*12130*/  LDL.LU R26, [R1+0x204] ;  /* 0x00020400011a7983 */ /* 0x010f280000300800 */
        /* <DEDUP_REMOVED lines=16> */
[----:B---3--:R1:W-:Y:S04]  /*12240*/  STS.U16 [R28+UR6+0xc000], R18 ;  /* 0x00c000121c007988 */ /* 0x0083e80008000406 */
        /* <DEDUP_REMOVED lines=13> */
[----:B------:R0:W-:Y:S01]  /*12320*/  STS.U16 [R28+UR6+0xe300], R8 ;  /* 0x00e300081c007988 */ /* 0x0001e20008000406 */
[----:B-1----:R-:W-:-:S03]  /*12330*/  LOP3.LUT R3, R28, 0x10, RZ, 0x3c, !PT ;  /* 0x000000101c037812 */ /* 0x002fc600078e3cff */
[----:B0-----:R-:W3:Y:S04]  /*12340*/  LDL.LU R8, [R1+0xac] ;  /* 0x0000ac0001087983 */ /* 0x001ee80000300800 */
[----:B------:R-:W3:Y:S04]  /*12350*/  LDL.LU R28, [R1+0xb4] ;  /* 0x0000b400011c7983 */ /* 0x000ee80000300800 */
[----:B------:R0:W-:Y:S04]  /*12360*/  STS.U16 [R3+UR6+0x400], R11 ;  /* 0x0004000b03007988 */ /* 0x0001e80008000406 */
[----:B------:R1:W-:Y:S04]  /*12370*/  STS.U16 [R3+UR6+0x500], R10 ;  /* 0x0005000a03007988 */ /* 0x0003e80008000406 */
[----:B------:R1:W-:Y:S04]  /*12380*/  STS.U16 [R3+UR6+0x600], R9 ;  /* 0x0006000903007988 */ /* 0x0003e80008000406 */
[----:B0-----:R-:W3:Y:S04]  /*12390*/  LDL.LU R11, [R1+0x25b8] ;  /* 0x0025b800010b7983 */ /* 0x001ee80000300800 */
[----:B-1----:R-:W3:Y:S04]  /*123a0*/  LDL.LU R10, [R1+0x25b4] ;  /* 0x0025b400010a7983 */ /* 0x002ee80000300800 */
[----:B------:R-:W3:Y:S04]  /*123b0*/  LDL.LU R9, [R1+0x25b0] ;  /* 0x0025b00001097983 */ /* 0x000ee80000300800 */
[----:B------:R0:W-:Y:S04]  /*123c0*/  STS.U16 [R3+UR6+0x700], R2 ;  /* 0x0007000203007988 */ /* 0x0001e80008000406 */
[----:B0-----:R-:W3:Y:S04]  /*123d0*/  LDL.LU R2, [R1+0x25ac] ;  /* 0x0025ac0001027983 */ /* 0x001ee80000300800 */
[----:B--2---:R0:W-:Y:S04]  /*123e0*/  STS.U16 [R3+UR6+0x6700], R25 ;  /* 0x0067001903007988 */ /* 0x0041e80008000406 */
[----:B0-----:R-:W2:Y:S04]  /*123f0*/  LDL.LU R25, [R1+0xb0] ;  /* 0x0000b00001197983 */ /* 0x001ea80000300800 */
[----:B------:R0:W-:Y:S02]  /*12400*/  STS.U16 [R3+UR6+0x6600], R0 ;  /* 0x0066000003007988 */ /* 0x0001e40008000406 */
[----:B0-----:R-:W0:Y:S02]  /*12410*/  S2R R0, SR_TID.X ;  /* 0x0000000000007919 */ /* 0x001e240000002100 */
[----:B------:R1:W-:Y:S04]  /*12420*/  STS.U16 [R3+UR6+0x8400], R29 ;  /* 0x0084001d03007988 */ /* 0x0003e80008000406 */
[----:B-1----:R-:W2:Y:S04]  /*12430*/  LDL.LU R29, [R1+0x134] ;  /* 0x00013400011d7983 */ /* 0x002ea80000300800 */
[----:B------:R-:W-:Y:S04]  /*12440*/  STS.U16 [R3+UR6+0x6400], R14 ;  /* 0x0064000e03007988 */ /* 0x000fe80008000406 */
[----:B------:R-:W-:Y:S04]  /*12450*/  STS.U16 [R3+UR6+0x6500], R15 ;  /* 0x0065000f03007988 */ /* 0x000fe80008000406 */
[----:B------:R-:W-:Y:S04]  /*12460*/  STS.U16 [R3+UR6+0x8500], R27 ;  /* 0x0085001b03007988 */ /* 0x000fe80008000406 */
[----:B----4-:R-:W-:Y:S04]  /*12470*/  STS.U16 [R3+UR6+0x8600], R26 ;  /* 0x0086001a03007988 */ /* 0x010fe80008000406 */
        /* <DEDUP_REMOVED lines=8> */
[----:B---3--:R-:W-:Y:S04]  /*12500*/  STS.U16 [R3+UR6+0xc700], R23 ;  /* 0x00c7001703007988 */ /* 0x008fe80008000406 */
[----:B------:R-:W-:Y:S04]  /*12510*/  STS.U16 [R3+UR6+0x4700], R18 ;  /* 0x0047001203007988 */ /* 0x000fe80008000406 */
[----:B------:R-:W-:Y:S04]  /*12520*/  STS.U16 [R3+UR6+0x4600], R16 ;  /* 0x0046001003007988 */ /* 0x000fe80008000406 */
[----:B------:R-:W-:Y:S04]  /*12530*/  STS.U16 [R3+UR6+0x4500], R4 ;  /* 0x0045000403007988 */ /* 0x000fe80008000406 */
[----:B------:R-:W-:Y:S04]  /*12540*/  STS.U16 [R3+UR6+0x4400], R5 ;  /* 0x0044000503007988 */ /* 0x000fe80008000406 */
[----:B------:R-:W-:Y:S04]  /*12550*/  STS.U16 [R3+UR6+0x2700], R6 ;  /* 0x0027000603007988 */ /* 0x000fe80008000406 */
[----:B------:R1:W-:Y:S02]  /*12560*/  STS.U16 [R3+UR6+0x2400], R28 ;  /* 0x0024001c03007988 */ /* 0x0003e40008000406 */
[----:B-1----:R-:W1:Y:S01]  /*12570*/  S2R R28, SR_TID.X ;  /* 0x00000000001c7919 */ /* 0x002e620000002100 */
[C---:B0-----:R-:W-:Y:S01]  /*12580*/  IMAD.SHL.U32 R6, R0.reuse, 0x8, RZ ;  /* 0x0000000800067824 */ /* 0x041fe200078e00ff */
[----:B------:R-:W-:-:S02]  /*12590*/  LOP3.LUT R5, R0, 0x7, RZ, 0xc0, !PT ;  /* 0x0000000700057812 */ /* 0x000fc400078ec0ff */
[----:B------:R-:W-:Y:S02]  /*125a0*/  LOP3.LUT R4, R0, 0x60, RZ, 0xc0, !PT ;  /* 0x0000006000047812 */ /* 0x000fe400078ec0ff */
[----:B------:R-:W-:Y:S01]  /*125b0*/  LOP3.LUT R6, R6, 0x30, RZ, 0xc0, !PT ;  /* 0x0000003006067812 */ /* 0x000fe200078ec0ff */
[----:B------:R-:W-:Y:S01]  /*125c0*/  STS.U16 [R3+UR6+0x2500], R8 ;  /* 0x0025000803007988 */ /* 0x000fe20008000406 */
[----:B------:R-:W-:-:S03]  /*125d0*/  LEA R4, R5, R4, 0x2 ;  /* 0x0000000405047211 */ /* 0x000fc600078e10ff */
[----:B------:R-:W-:Y:S04]  /*125e0*/  STS.U16 [R3+UR6+0x2600], R7 ;  /* 0x0026000703007988 */ /* 0x000fe80008000406 */
[----:B------:R-:W-:Y:S04]  /*125f0*/  STS.U16 [R3+UR6+0xe500], R9 ;  /* 0x00e5000903007988 */ /* 0x000fe80008000406 */
[----:B------:R-:W-:Y:S04]  /*12600*/  STS.U16 [R3+UR6+0xe600], R10 ;  /* 0x00e6000a03007988 */ /* 0x000fe80008000406 */
[----:B------:R-:W-:Y:S04]  /*12610*/  STS.U16 [R3+UR6+0xe700], R11 ;  /* 0x00e7000b03007988 */ /* 0x000fe80008000406 */
[----:B------:R0:W-:Y:S01]  /*12620*/  STS.U16 [R3+UR6+0xe400], R2 ;  /* 0x00e4000203007988 */ /* 0x0001e20008000406 */
[----:B-1----:R-:W-:Y:S01]  /*12630*/  LOP3.LUT R28, R28, 0x7f, RZ, 0xc0, !PT ;  /* 0x0000007f1c1c7812 */ /* 0x002fe200078ec0ff */
[C---:B0-----:R-:W-:Y:S01]  /*12640*/  IMAD R3, R5.reuse, 0x40, R6 ;  /* 0x0000004005037824 */ /* 0x041fe200078e0206 */
[----:B------:R-:W-:Y:S01]  /*12650*/  SHF.L.U32 R5, R5, 0x4, RZ ;  /* 0x0000000405057819 */ /* 0x000fe200000006ff */
[----:B------:R-:W-:Y:S01]  /*12660*/  IMAD.SHL.U32 R6, R0, 0x2, RZ ;  /* 0x0000000200067824 */ /* 0x000fe200078e00ff */
[----:B------:R-:W-:-:S04]  /*12670*/  SHF.L.U32 R28, R28, 0x1, RZ ;  /* 0x000000011c1c7819 */ /* 0x000fc800000006ff */
[----:B------:R-:W-:-:S04]  /*12680*/  LOP3.LUT R5, R5, 0x30, R6, 0x78, !PT ;  /* 0x0000003005057812 */ /* 0x000fc800078e7806 */
[----:B------:R-:W-:Y:S02]  /*12690*/  LEA R2, R4, R5, 0x8 ;  /* 0x0000000504027211 */ /* 0x000fe400078e40ff */
[----:B------:R-:W-:-:S03]  /*126a0*/  LOP3.LUT R5, R28, 0x20, RZ, 0x3c, !PT ;  /* 0x000000201c057812 */ /* 0x000fc600078e3cff */
[----:B------:R-:W-:Y:S01]  /*126b0*/  STL [R1+0x258c], R2 ;  /* 0x00258c0201007387 */ /* 0x000fe20000100800 */
[----:B------:R-:W-:-:S03]  /*126c0*/  LOP3.LUT R3, R3, 0x10, R6, 0x78, !PT ;  /* 0x0000001003037812 */ /* 0x000fc600078e7806 */
[----:B------:R-:W3:Y:S04]  /*126d0*/  LDL.LU R23, [R1+0x114] ;  /* 0x0001140001177983 */ /* 0x000ee80000300800 */
[----:B--2---:R0:W-:Y:S04]  /*126e0*/  STS.U16 [R5+UR6+0x800], R25 ;  /* 0x0008001905007988 */ /* 0x0041e80008000406 */
[----:B0-----:R-:W2:Y:S04]  /*126f0*/  LDL.LU R25, [R1+0x5a0] ;  /* 0x0005a00001197983 */ /* 0x001ea80000300800 */
[----:B------:R-:W4:Y:S04]  /*12700*/  LDL.LU R2, [R1+0x598] ;  /* 0x0005980001027983 */ /* 0x000f280000300800 */
        /* <DEDUP_REMOVED lines=13> */
[----:B------:R-:W4:Y:S01]  /*127e0*/  LDL.LU R24, [R1+0x19c] ;  /* 0x00019c0001187983 */ /* 0x000f220000300800 */
[----:B------:R-:W-:-:S03]  /*127f0*/  LOP3.LUT R4, R0, 0x10, RZ, 0xc0, !PT ;  /* 0x0000001000047812 */ /* 0x000fc600078ec0ff */
[----:B------:R-:W4:Y:S04]  /*12800*/  LDL.LU R22, [R1+0x194] ;  /* 0x0001940001167983 */ /* 0x000f280000300800 */
[----:B------:R-:W4:Y:S04]  /*12810*/  LDL.LU R20, [R1+0x190] ;  /* 0x0001900001147983 */ /* 0x000f280000300800 */
[----:B------:R-:W4:Y:S04]  /*12820*/  LDL.LU R19, [R1+0xa0] ;  /* 0x0000a00001137983 */ /* 0x000f280000300800 */
[----:B------:R-:W4:Y:S04]  /*12830*/  LDL.LU R17, [R1+0x98] ;  /* 0x0000980001117983 */ /* 0x000f280000300800 */
[----:B------:R-:W4:Y:S01]  /*12840*/  LDL.LU R13, [R1+0x94] ;  /* 0x00009400010d7983 */ /* 0x000f220000300800 */
[----:B------:R-:W-:-:S03]  /*12850*/  IMAD R3, R4, 0x20, R3 ;  /* 0x0000002004037824 */ /* 0x000fc600078e0203 */
[----:B------:R0:W-:Y:S04]  /*12860*/  STS.U16 [R5+UR6+0x900], R29 ;  /* 0x0009001d05007988 */ /* 0x0001e80008000406 */
[----:B------:R-:W4:Y:S04]  /*12870*/  LDL.LU R12, [R1+0x88] ;  /* 0x00008800010c7983 */ /* 0x000f280000300800 */
[----:B0-----:R-:W4:Y:S04]  /*12880*/  LDL.LU R29, [R1+0x40] ;  /* 0x00004000011d7983 */ /* 0x001f280000300800 */
[----:B------:R0:W-:Y:S04]  /*12890*/  STL [R1+0x1fe8], R0 ;  /* 0x001fe80001007387 */ /* 0x0001e80000100800 */
[----:B0-----:R-:W4:Y:S04]  /*128a0*/  LDL.LU R0, [R1+0x5a8] ;  /* 0x0005a80001007983 */ /* 0x001f280000300800 */
[----:B------:R-:W4:Y:S04]  /*128b0*/  LDL.LU R4, [R1+0x5b0] ;  /* 0x0005b00001047983 */ /* 0x000f280000300800 */
[----:B------:R0:W-:Y:S04]  /*128c0*/  STL [R1+0x259c], R3 ;  /* 0x00259c0301007387 */ /* 0x0001e80000100800 */
[----:B0-----:R-:W4:Y:S04]  /*128d0*/  LDL.LU R3, [R1+0x12c] ;  /* 0x00012c0001037983 */ /* 0x001f280000300800 */
[----:B---3--:R0:W-:Y:S04]  /*128e0*/  STS.U16 [R5+UR6+0xb00], R23 ;  /* 0x000b001705007988 */ /* 0x0081e80008000406 */
[----:B0-----:R-:W3:Y:S04]  /*128f0*/  LDL.LU R23, [R1+0x3c] ;  /* 0x00003c0001177983 */ /* 0x001ee80000300800 */
[----:B--2---:R0:W-:Y:S04]  /*12900*/  STS.U16 [R5+UR6+0x2a00], R25 ;  /* 0x002a001905007988 */ /* 0x0041e80008000406 */
[----:B0-----:R-:W2:Y:S04]  /*12910*/  LDL.LU R25, [R1+0x38] ;  /* 0x0000380001197983 */ /* 0x001ea80000300800 */
[----:B----4-:R0:W-:Y:S04]  /*12920*/  STS.U16 [R5+UR6+0x8800], R21 ;  /* 0x0088001505007988 */ /* 0x0101e80008000406 */
[----:B0-----:R-:W4:Y:S04]  /*12930*/  LDL.LU R21, [R1+0x30] ;  /* 0x0000300001157983 */ /* 0x001f280000300800 */
[----:B------:R-:W-:Y:S04]  /*12940*/  STS.U16 [R5+UR6+0x2b00], R2 ;  /* 0x002b000205007988 */ /* 0x000fe80008000406 */
[----:B------:R-:W-:Y:S04]  /*12950*/  STS.U16 [R5+UR6+0x4800], R6 ;  /* 0x0048000605007988 */ /* 0x000fe80008000406 */
[----:B------:R-:W-:Y:S04]  /*12960*/  STS.U16 [R5+UR6+0x4900], R11 ;  /* 0x0049000b05007988 */ /* 0x000fe80008000406 */
[----:B------:R-:W-:Y:S04]  /*12970*/  STS.U16 [R5+UR6+0x4a00], R10 ;  /* 0x004a000a05007988 */ /* 0x000fe80008000406 */
[----:B------:R-:W-:Y:S04]  /*12980*/  STS.U16 [R5+UR6+0x4b00], R9 ;  /* 0x004b000905007988 */ /* 0x000fe80008000406 */
[----:B------:R-:W-:Y:S04]  /*12990*/  STS.U16 [R5+UR6+0x6800], R8 ;  /* 0x0068000805007988 */ /* 0x000fe80008000406 */
[----:B------:R0:W-:Y:S02]  /*129a0*/  STS.U16 [R5+UR6+0x2800], R4 ;  /* 0x0028000405007988 */ /* 0x0001e40008000406 */
[----:B0-----:R-:W-:-:S02]  /*129b0*/  LOP3.LUT R4, R28, 0x30, RZ, 0x3c, !PT ;  /* 0x000000301c047812 */ /* 0x001fc400078e3cff */
[----:B------:R-:W4:Y:S04]  /*129c0*/  LDL.LU R28, [R1+0x120] ;  /* 0x00012000011c7983 */ /* 0x000f280000300800 */
[----:B------:R0:W-:Y:S04]  /*129d0*/  STS.U16 [R5+UR6+0xe800], R29 ;  /* 0x00e8001d05007988 */ /* 0x0001e80008000406 */
[----:B------:R1:W-:Y:S04]  /*129e0*/  STS.U16 [R5+UR6+0xa00], R3 ;  /* 0x000a000305007988 */ /* 0x0003e80008000406 */
[----:B0-----:R-:W4:Y:S04]  /*129f0*/  LDL.LU R29, [R1+0x118] ;  /* 0x00011800011d7983 */ /* 0x001f280000300800 */
[----:B------:R0:W-:Y:S04]  /*12a00*/  STS.U16 [R5+UR6+0x2900], R0 ;  /* 0x0029000005007988 */ /* 0x0001e80008000406 */
[----:B-1----:R-:W4:Y:S04]  /*12a10*/  LDL.LU R3, [R1+0xfc] ;  /* 0x0000fc0001037983 */ /* 0x002f280000300800 */
[----:B0-----:R-:W4:Y:S04]  /*12a20*/  LDL.LU R0, [R1+0x594] ;  /* 0x0005940001007983 */ /* 0x001f280000300800 */
        /* <DEDUP_REMOVED lines=14> */
[----:B---3--:R0:W-:Y:S04]  /*12b10*/  STS.U16 [R5+UR6+0xe900], R23 ;  /* 0x00e9001705007988 */ /* 0x0081e80008000406 */
        /* <DEDUP_REMOVED lines=11> */
[----:B0-----:R-:W2:Y:S04]  /*12bd0*/  LDL.LU R25, [R1+0x458] ;  /* 0x0004580001197983 */ /* 0x001ea80000300800 */
[----:B----4-:R0:W-:Y:S04]  /*12be0*/  STS.U16 [R5+UR6+0xeb00], R21 ;  /* 0x00eb001505007988 */ /* 0x0101e80008000406 */
[----:B0-----:R-:W4:Y:S04]  /*12bf0*/  LDL.LU R5, [R1+0x11c] ;  /* 0x00011c0001057983 */ /* 0x001f280000300800 */
        /* <DEDUP_REMOVED lines=12> */
[----:B------:R0:W-:Y:S02]  /*12cc0*/  STS.U16 [R4+UR6+0xc00], R28 ;  /* 0x000c001c04007988 */ /* 0x0001e40008000406 */
[----:B0-----:R-:W0:Y:S02]  /*12cd0*/  S2R R28, SR_TID.X ;  /* 0x00000000001c7919 */ /* 0x001e240000002100 */
[----:B------:R1:W-:Y:S04]  /*12ce0*/  STS.U16 [R4+UR6+0xe00], R29 ;  /* 0x000e001d04007988 */ /* 0x0003e80008000406 */
[----:B-1----:R-:W4:Y:S01]  /*12cf0*/  LDL.LU R29, [R1+0x2c] ;  /* 0x00002c00011d7983 */ /* 0x002f220000300800 */
[----:B0-----:R-:W-:-:S04]  /*12d00*/  LOP3.LUT R28, R28, 0x7f, RZ, 0xc0, !PT ;  /* 0x0000007f1c1c7812 */ /* 0x001fc800078ec0ff */
[----:B------:R-:W-:Y:S01]  /*12d10*/  SHF.L.U32 R28, R28, 0x1, RZ ;  /* 0x000000011c1c7819 */ /* 0x000fe200000006ff */
[----:B---3--:R0:W-:Y:S04]  /*12d20*/  STS.U16 [R4+UR6+0x2d00], R23 ;  /* 0x002d001704007988 */ /* 0x0081e80008000406 */
[----:B0-----:R-:W3:Y:S04]  /*12d30*/  LDL.LU R23, [R1+0x28] ;  /* 0x0000280001177983 */ /* 0x001ee80000300800 */
[----:B--2---:R0:W-:Y:S04]  /*12d40*/  STS.U16 [R4+UR6+0x6f00], R25 ;  /* 0x006f001904007988 */ /* 0x0041e80008000406 */
[----:B0-----:R-:W2:Y:S04]  /*12d50*/  LDL.LU R25, [R1+0x24] ;  /* 0x0000240001197983 */ /* 0x001ea80000300800 */
[----:B----4-:R0:W-:Y:S02]  /*12d60*/  STS.U16 [R4+UR6+0xd00], R5 ;  /* 0x000d000504007988 */ /* 0x0101e40008000406 */
[----:B0-----:R-:W-:-:S05]  /*12d70*/  LOP3.LUT R5, R28, 0x40, RZ, 0x3c, !PT ;  /* 0x000000401c057812 */ /* 0x001fca00078e3cff */
[----:B------:R0:W-:Y:S04]  /*12d80*/  STL [R1+0x25a8], R5 ;  /* 0x0025a80501007387 */ /* 0x0001e80000100800 */
[----:B0-----:R-:W4:Y:S04]  /*12d90*/  LDL.LU R5, [R1+0x20] ;  /* 0x0000200001057983 */ /* 0x001f280000300800 */
[----:B------:R0:W-:Y:S04]  /*12da0*/  STS.U16 [R4+UR6+0xf00], R3 ;  /* 0x000f000304007988 */ /* 0x0001e80008000406 */
[----:B------:R-:W4:Y:S04]  /*12db0*/  LDL.LU R28, [R1+0x110] ;  /* 0x00011000011c7983 */ /* 0x000f280000300800 */
[----:B------:R-:W-:Y:S04]  /*12dc0*/  STS.U16 [R4+UR6+0x2c00], R0 ;  /* 0x002c000004007988 */ /* 0x000fe80008000406 */
        /* <DEDUP_REMOVED lines=21> */
[----:B------:R0:W-:Y:S04]  /*12f20*/  STS.U16 [R4+UR6+0x6e00], R18 ;  /* 0x006e001204007988 */ /* 0x0001e80008000406 */
        /* <DEDUP_REMOVED lines=28> */
[----:B----4-:R0:W-:Y:S04]  /*130f0*/  STS.U16 [R4+UR6+0xef00], R5 ;  /* 0x00ef000504007988 */ /* 0x0101e80008000406 */
[----:B0-----:R-:W4:Y:S04]  /*13100*/  LDL.LU R5, [R1+0x25a8] ;  /* 0x0025a80001057983 */ /* 0x001f280000300800 */
[----:B------:R-:W2:Y:S04]  /*13110*/  LDL.LU R4, [R1+0x10c] ;  /* 0x00010c0001047983 */ /* 0x000ea80000300800 */
[----:B----4-:R0:W-:Y:S02]  /*13120*/  STS.U16 [R5+UR6+0x1000], R28 ;  /* 0x0010001c05007988 */ /* 0x0101e40008000406 */
[----:B0-----:R-:W0:Y:S02]  /*13130*/  S2R R28, SR_TID.X ;  /* 0x00000000001c7919 */ /* 0x001e240000002100 */
[----:B--2---:R-:W-:Y:S04]  /*13140*/  STS.U16 [R5+UR6+0x1100], R4 ;  /* 0x0011000405007988 */ /* 0x004fe80008000406 */
[----:B------:R1:W-:Y:S04]  /*13150*/  STS.U16 [R5+UR6+0x1300], R29 ;  /* 0x0013001d05007988 */ /* 0x0003e80008000406 */
[----:B------:R2:W-:Y:S04]  /*13160*/  STS.U16 [R5+UR6+0x7100], R12 ;  /* 0x0071000c05007988 */ /* 0x0005e80008000406 */
[----:B-1----:R-:W4:Y:S04]  /*13170*/  LDL.LU R29, [R1+0x14] ;  /* 0x00001400011d7983 */ /* 0x002f280000300800 */
[----:B--2---:R-:W2:Y:S01]  /*13180*/  LDL.LU R12, [R1+0x10] ;  /* 0x00001000010c7983 */ /* 0x004ea20000300800 */
[----:B0-----:R-:W-:-:S05]  /*13190*/  LOP3.LUT R28, R28, 0x7f, RZ, 0xc0, !PT ;  /* 0x0000007f1c1c7812 */ /* 0x001fca00078ec0ff */
[----:B------:R-:W-:-:S05]  /*131a0*/  IMAD.SHL.U32 R28, R28, 0x2, RZ ;  /* 0x000000021c1c7824 */ /* 0x000fca00078e00ff */
[----:B------:R-:W-:-:S05]  /*131b0*/  LOP3.LUT R4, R28, 0x50, RZ, 0x3c, !PT ;  /* 0x000000501c047812 */ /* 0x000fca00078e3cff */
[----:B------:R0:W-:Y:S04]  /*131c0*/  STL [R1+0x25a0], R4 ;  /* 0x0025a00401007387 */ /* 0x0001e80000100800 */
[----:B0-----:R-:W2:Y:S04]  /*131d0*/  LDL.LU R4, [R1+0x8] ;  /* 0x0000080001047983 */ /* 0x001ea80000300800 */
[----:B------:R-:W-:Y:S04]  /*131e0*/  STS.U16 [R5+UR6+0x1200], R3 ;  /* 0x0012000305007988 */ /* 0x000fe80008000406 */
[----:B---3--:R-:W-:Y:S04]  /*131f0*/  STS.U16 [R5+UR6+0xd200], R23 ;  /* 0x00d2001705007988 */ /* 0x008fe80008000406 */
[----:B------:R-:W-:Y:S04]  /*13200*/  STS.U16 [R5+UR6+0xd300], R25 ;  /* 0x00d3001905007988 */ /* 0x000fe80008000406 */
[----:B------:R-:W-:Y:S04]  /*13210*/  STS.U16 [R5+UR6+0x3000], R0 ;  /* 0x0030000005007988 */ /* 0x000fe80008000406 */
[----:B------:R-:W-:Y:S04]  /*13220*/  STS.U16 [R5+UR6+0x3100], R2 ;  /* 0x0031000205007988 */ /* 0x000fe80008000406 */
[----:B--2---:R0:W-:Y:S04]  /*13230*/  STL [R1+0x25a4], R4 ;  /* 0x0025a40401007387 */ /* 0x0041e80000100800 */
[----:B0-----:R-:W2:Y:S04]  /*13240*/  LDL.LU R4, [R1+0xc] ;  /* 0x00000c0001047983 */ /* 0x001ea80000300800 */
[----:B------:R-:W3:Y:S04]  /*13250*/  LDL.LU R3, [R1+0x108] ;  /* 0x0001080001037983 */ /* 0x000ee80000300800 */
[----:B------:R-:W3:Y:S04]  /*13260*/  LDL.LU R23, [R1+0xec] ;  /* 0x0000ec0001177983 */ /* 0x000ee80000300800 */
[----:B----4-:R0:W-:Y:S04]  /*13270*/  STS.U16 [R5+UR6+0xf000], R29 ;  /* 0x00f0001d05007988 */ /* 0x0101e80008000406 */
[----:B------:R-:W4:Y:S04]  /*13280*/  LDL.LU R25, [R1+0xe8] ;  /* 0x0000e80001197983 */ /* 0x000f280000300800 */
[----:B0-----:R-:W3:Y:S04]  /*13290*/  LDL.LU R29, [R1+0xe4] ;  /* 0x0000e400011d7983 */ /* 0x001ee80000300800 */
        /* <DEDUP_REMOVED lines=45> */
[----:B--2---:R0:W-:Y:S04]  /*13570*/  STS.U16 [R5+UR6+0xf300], R4 ;  /* 0x00f3000405007988 */ /* 0x0041e80008000406 */
[----:B0-----:R-:W3:Y:S04]  /*13580*/  LDL.LU R4, [R1+0x25a0] ;  /* 0x0025a00001047983 */ /* 0x001ee80000300800 */
[----:B------:R-:W2:Y:S04]  /*13590*/  LDL.LU R5, [R1+0x570] ;  /* 0x0005700001057983 */ /* 0x000ea80000300800 */
[----:B---3--:R0:W-:Y:S04]  /*135a0*/  STS.U16 [R4+UR6+0x1400], R3 ;  /* 0x0014000304007988 */ /* 0x0081e80008000406 */
[----:B------:R1:W-:Y:S04]  /*135b0*/  STS.U16 [R4+UR6+0x1500], R23 ;  /* 0x0015001704007988 */ /* 0x0003e80008000406 */
[----:B----4-:R3:W-:Y:S04]  /*135c0*/  STS.U16 [R4+UR6+0x1600], R25 ;  /* 0x0016001904007988 */ /* 0x0107e80008000406 */
[----:B0-----:R-:W4:Y:S04]  /*135d0*/  LDL.LU R3, [R1+0x259c] ;  /* 0x00259c0001037983 */ /* 0x001f280000300800 */
[----:B-1----:R-:W4:Y:S04]  /*135e0*/  LDL.LU R23, [R1+0x2598] ;  /* 0x0025980001177983 */ /* 0x002f280000300800 */
[----:B---3--:R-:W3:Y:S04]  /*135f0*/  LDL.LU R25, [R1+0x2594] ;  /* 0x0025940001197983 */ /* 0x008ee80000300800 */
[----:B------:R0:W-:Y:S04]  /*13600*/  STS.U16 [R4+UR6+0x1700], R29 ;  /* 0x0017001d04007988 */ /* 0x0001e80008000406 */
[----:B------:R1:W-:Y:S04]  /*13610*/  STS.U16 [R4+UR6+0x5600], R21 ;  /* 0x0056001504007988 */ /* 0x0003e80008000406 */
[----:B0-----:R-:W3:Y:S04]  /*13620*/  LDL.LU R29, [R1+0x2590] ;  /* 0x00259000011d7983 */ /* 0x001ee80000300800 */
[----:B-1----:R-:W3:Y:S04]  /*13630*/  LDL.LU R21, [R1] ;  /* 0x0000000001157983 */ /* 0x002ee80000300800 */
[----:B------:R0:W-:Y:S02]  /*13640*/  STS.U16 [R4+UR6+0x3400], R28 ;  /* 0x0034001c04007988 */ /* 0x0001e40008000406 */
[----:B0-----:R-:W0:Y:S02]  /*13650*/  S2R R28, SR_TID.X ;  /* 0x00000000001c7919 */ /* 0x001e240000002100 */
[----:B------:R1:W-:Y:S04]  /*13660*/  STS.U16 [R4+UR6+0x3700], R2 ;  /* 0x0037000204007988 */ /* 0x0003e80008000406 */
[----:B------:R2:W-:Y:S04]  /*13670*/  STS.U16 [R4+UR6+0x9500], R14 ;  /* 0x0095000e04007988 */ /* 0x0005e80008000406 */
[----:B------:R2:W-:Y:S04]  /*13680*/  STS.U16 [R4+UR6+0xb700], R20 ;  /* 0x00b7001404007988 */ /* 0x0005e80008000406 */
[----:B-1----:R-:W3:Y:S04]  /*13690*/  LDL.LU R2, [R1+0xf8] ;  /* 0x0000f80001027983 */ /* 0x002ee80000300800 */
[----:B--2---:R-:W2:Y:S04]  /*136a0*/  LDL.LU R14, [R1+0xf4] ;  /* 0x0000f400010e7983 */ /* 0x004ea80000300800 */
[----:B------:R1:W-:Y:S04]  /*136b0*/  STS.U16 [R4+UR6+0xd400], R19 ;  /* 0x00d4001304007988 */ /* 0x0003e80008000406 */
[----:B------:R-:W2:Y:S01]  /*136c0*/  LDL.LU R20, [R1+0xf0] ;  /* 0x0000f00001147983 */ /* 0x000ea20000300800 */
[----:B0-----:R-:W-:-:S03]  /*136d0*/  LOP3.LUT R28, R28, 0x7f, RZ, 0xc0, !PT ;  /* 0x0000007f1c1c7812 */ /* 0x001fc600078ec0ff */
[----:B------:R0:W-:Y:S04]  /*136e0*/  STS.U16 [R4+UR6+0xd500], R17 ;  /* 0x00d5001104007988 */ /* 0x0001e80008000406 */
[----:B-1----:R-:W2:Y:S01]  /*136f0*/  LDL.LU R19, [R1+0xd0] ;  /* 0x0000d00001137983 */ /* 0x002ea20000300800 */
[----:B------:R-:W-:-:S03]  /*13700*/  SHF.L.U32 R28, R28, 0x1, RZ ;  /* 0x000000011c1c7819 */ /* 0x000fc600000006ff */
        /* <DEDUP_REMOVED lines=11> */
[----:B------:R0:W-:Y:S04]  /*137c0*/  STS.U16 [R4+UR6+0x7400], R9 ;  /* 0x0074000904007988 */ /* 0x0001e80008000406 */
[----:B-1----:R-:W2:Y:S01]  /*137d0*/  LDL.LU R10, [R1+0x23c] ;  /* 0x00023c00010a7983 */ /* 0x002ea20000300800 */
[----:B0-----:R-:W-:-:S03]  /*137e0*/  LOP3.LUT R5, R28, 0x60, RZ, 0x3c, !PT ;  /* 0x000000601c057812 */ /* 0x001fc600078e3cff */
[----:B------:R0:W-:Y:S04]  /*137f0*/  STS.U16 [R4+UR6+0x7500], R8 ;  /* 0x0075000804007988 */ /* 0x0001e80008000406 */
[----:B------:R-:W2:Y:S04]  /*13800*/  LDL.LU R9, [R1+0x238] ;  /* 0x0002380001097983 */ /* 0x000ea80000300800 */
        /* <DEDUP_REMOVED lines=19> */
[----:B-1----:R-:W2:Y:S04]  /*13940*/  LDL.LU R12, [R1+0x34] ;  /* 0x00003400010c7983 */ /* 0x002ea80000300800 */
[----:B----4-:R-:W-:Y:S04]  /*13950*/  STS.U16 [R4+UR6+0xf700], R23 ;  /* 0x00f7001704007988 */ /* 0x010fe80008000406 */
[----:B---3--:R-:W-:Y:S04]  /*13960*/  STS.U16 [R4+UR6+0xf600], R25 ;  /* 0x00f6001904007988 */ /* 0x008fe80008000406 */
[----:B------:R-:W-:Y:S04]  /*13970*/  STS.U16 [R4+UR6+0xf500], R29 ;  /* 0x00f5001d04007988 */ /* 0x000fe80008000406 */
[----:B------:R0:W-:Y:S04]  /*13980*/  STS.U16 [R4+UR6+0xf400], R21 ;  /* 0x00f4001504007988 */ /* 0x0001e80008000406 */
[----:B0-----:R-:W3:Y:S04]  /*13990*/  LDL.LU R21, [R1+0x1c] ;  /* 0x00001c0001157983 */ /* 0x001ee80000300800 */
[----:B------:R-:W4:Y:S04]  /*139a0*/  LDL.LU R29, [R1+0x4dc] ;  /* 0x0004dc00011d7983 */ /* 0x000f280000300800 */
[----:B------:R-:W3:Y:S04]  /*139b0*/  LDL.LU R25, [R1+0x4e0] ;  /* 0x0004e00001197983 */ /* 0x000ee80000300800 */
[----:B------:R-:W3:Y:S04]  /*139c0*/  LDL.LU R23, [R1+0x558] ;  /* 0x0005580001177983 */ /* 0x000ee80000300800 */
[----:B------:R-:W4:Y:S04]  /*139d0*/  LDL.LU R4, [R1+0x4e4] ;  /* 0x0004e40001047983 */ /* 0x000f280000300800 */
[----:B------:R0:W-:Y:S04]  /*139e0*/  STS.U16 [R5+UR6+0x1800], R2 ;  /* 0x0018000205007988 */ /* 0x0001e80008000406 */
[----:B--2---:R1:W-:Y:S04]  /*139f0*/  STS.U16 [R5+UR6+0x1900], R14 ;  /* 0x0019000e05007988 */ /* 0x0043e80008000406 */
[----:B0-----:R-:W2:Y:S04]  /*13a00*/  LDL.LU R2, [R1+0x258c] ;  /* 0x00258c0001027983 */ /* 0x001ea80000300800 */
[----:B-1----:R-:W2:Y:S04]  /*13a10*/  LDL.LU R14, [R1+0x2588] ;  /* 0x00258800010e7983 */ /* 0x002ea80000300800 */
[----:B------:R0:W-:Y:S04]  /*13a20*/  STS.U16 [R5+UR6+0x1a00], R20 ;  /* 0x001a001405007988 */ /* 0x0001e80008000406 */
[----:B------:R1:W-:Y:S04]  /*13a30*/  STS.U16 [R5+UR6+0x1b00], R19 ;  /* 0x001b001305007988 */ /* 0x0003e80008000406 */
[----:B0-----:R-:W2:Y:S04]  /*13a40*/  LDL.LU R20, [R1+0x2584] ;  /* 0x0025840001147983 */ /* 0x001ea80000300800 */
[----:B-1----:R-:W2:Y:S04]  /*13a50*/  LDL.LU R19, [R1+0x2580] ;  /* 0x0025800001137983 */ /* 0x002ea80000300800 */
[----:B------:R0:W-:Y:S04]  /*13a60*/  STS.U16 [R5+UR6+0x3800], R17 ;  /* 0x0038001105007988 */ /* 0x0001e80008000406 */
[----:B------:R1:W-:Y:S04]  /*13a70*/  STS.U16 [R5+UR6+0x3900], R13 ;  /* 0x0039000d05007988 */ /* 0x0003e80008000406 */
[----:B0-----:R-:W2:Y:S04]  /*13a80*/  LDL.LU R17, [R1+0x257c] ;  /* 0x00257c0001117983 */ /* 0x001ea80000300800 */
[----:B-1----:R-:W2:Y:S04]  /*13a90*/  LDL.LU R13, [R1+0x2578] ;  /* 0x00257800010d7983 */ /* 0x002ea80000300800 */
[----:B------:R-:W-:Y:S04]  /*13aa0*/  STS.U16 [R5+UR6+0x3a00], R28 ;  /* 0x003a001c05007988 */ /* 0x000fe80008000406 */
[----:B---3--:R-:W-:Y:S04]  /*13ab0*/  STS.U16 [R5+UR6+0x3b00], R23 ;  /* 0x003b001705007988 */ /* 0x008fe80008000406 */
[----:B----4-:R0:W-:Y:S04]  /*13ac0*/  STS.U16 [R5+UR6+0x5a00], R29 ;  /* 0x005a001d05007988 */ /* 0x0101e80008000406 */
[----:B------:R1:W-:Y:S04]  /*13ad0*/  STS.U16 [R5+UR6+0xb900], R27 ;  /* 0x00b9001b05007988 */ /* 0x0003e80008000406 */
[----:B0-----:R-:W3:Y:S04]  /*13ae0*/  LDL.LU R29, [R1+0x18] ;  /* 0x00001800011d7983 */ /* 0x001ee80000300800 */
        /* <DEDUP_REMOVED lines=10> */
[----:B0-----:R-:W4:Y:S01]  /*13b90*/  LDL.LU R21, [R1+0x550] ;  /* 0x0005500001157983 */ /* 0x001f220000300800 */
[----:B------:R-:W0:Y:S03]  /*13ba0*/  S2R R28, SR_TID.X ;  /* 0x00000000001c7919 */ /* 0x000e260000002100 */
[----:B------:R1:W-:Y:S04]  /*13bb0*/  STS.U16 [R5+UR6+0x5800], R4 ;  /* 0x0058000405007988 */ /* 0x0003e80008000406 */
[----:B------:R-:W4:Y:S04]  /*13bc0*/  LDL.LU R23, [R1+0x234] ;  /* 0x0002340001177983 */ /* 0x000f280000300800 */
[----:B------:R2:W-:Y:S04]  /*13bd0*/  STS.U16 [R5+UR6+0x5900], R25 ;  /* 0x0059001905007988 */ /* 0x0005e80008000406 */
[----:B-1----:R-:W4:Y:S04]  /*13be0*/  LDL.LU R4, [R1+0x230] ;  /* 0x0002300001047983 */ /* 0x002f280000300800 */
[----:B------:R1:W-:Y:S04]  /*13bf0*/  STS.U16 [R5+UR6+0x5b00], R0 ;  /* 0x005b000005007988 */ /* 0x0003e80008000406 */
[----:B--2---:R-:W2:Y:S04]  /*13c00*/  LDL.LU R25, [R1+0x22c] ;  /* 0x00022c0001197983 */ /* 0x004ea80000300800 */
[----:B------:R1:W-:Y:S01]  /*13c10*/  STS.U16 [R5+UR6+0x7800], R6 ;  /* 0x0078000605007988 */ /* 0x0003e20008000406 */
[----:B0-----:R-:W-:-:S03]  /*13c20*/  LOP3.LUT R28, R28, 0x7f, RZ, 0xc0, !PT ;  /* 0x0000007f1c1c7812 */ /* 0x001fc600078ec0ff */
[----:B-1----:R-:W2:Y:S04]  /*13c30*/  LDL.LU R0, [R1+0x228] ;  /* 0x0002280001007983 */ /* 0x002ea80000300800 */
[----:B------:R0:W-:Y:S01]  /*13c40*/  STS.U16 [R5+UR6+0x7900], R11 ;  /* 0x0079000b05007988 */ /* 0x0001e20008000406 */
[----:B------:R-:W-:-:S03]  /*13c50*/  IMAD.SHL.U32 R28, R28, 0x2, RZ ;  /* 0x000000021c1c7824 */ /* 0x000fc600078e00ff */
        /* <DEDUP_REMOVED lines=15> */
[----:B------:R-:W-:Y:S04]  /*13d50*/  STS.U16 [R5+UR6+0xf800], R13 ;  /* 0x00f8000d05007988 */ /* 0x000fe80008000406 */
[----:B-1----:R-:W2:Y:S04]  /*13d60*/  LDL.LU R15, [R1+0x4] ;  /* 0x00000400010f7983 */ /* 0x002ea80000300800 */
[----:B------:R-:W-:Y:S04]  /*13d70*/  STS.U16 [R5+UR6+0xf900], R17 ;  /* 0x00f9001105007988 */ /* 0x000fe80008000406 */
[----:B------:R-:W-:Y:S04]  /*13d80*/  STS.U16 [R5+UR6+0xfa00], R19 ;  /* 0x00fa001305007988 */ /* 0x000fe80008000406 */
[----:B------:R-:W-:Y:S04]  /*13d90*/  STS.U16 [R5+UR6+0xfb00], R20 ;  /* 0x00fb001405007988 */ /* 0x000fe80008000406 */
[----:B---3--:R0:W-:Y:S02]  /*13da0*/  STS.U16 [R5+UR6+0xdb00], R29 ;  /* 0x00db001d05007988 */ /* 0x0081e40008000406 */
[----:B0-----:R-:W-:-:S02]  /*13db0*/  LOP3.LUT R29, R28, 0x70, RZ, 0x3c, !PT ;  /* 0x000000701c1d7812 */ /* 0x001fc400078e3cff */
[----:B------:R-:W3:Y:S04]  /*13dc0*/  LDL.LU R28, [R1+0x4c8] ;  /* 0x0004c800011c7983 */ /* 0x000ee80000300800 */
[----:B------:R-:W3:Y:S04]  /*13dd0*/  LDL.LU R13, [R1+0x4cc] ;  /* 0x0004cc00010d7983 */ /* 0x000ee80000300800 */
[----:B------:R-:W3:Y:S04]  /*13de0*/  LDL.LU R17, [R1+0x4d0] ;  /* 0x0004d00001117983 */ /* 0x000ee80000300800 */
[----:B------:R-:W3:Y:S04]  /*13df0*/  LDL.LU R19, [R1+0x4d4] ;  /* 0x0004d40001137983 */ /* 0x000ee80000300800 */
[----:B------:R-:W3:Y:S04]  /*13e00*/  LDL.LU R20, [R1+0x54c] ;  /* 0x00054c0001147983 */ /* 0x000ee80000300800 */
[----:B------:R-:W3:Y:S04]  /*13e10*/  LDL.LU R5, [R1+0x548] ;  /* 0x0005480001057983 */ /* 0x000ee80000300800 */
[----:B----4-:R0:W-:Y:S04]  /*13e20*/  STS.U16 [R29+UR6+0x1c00], R27 ;  /* 0x001c001b1d007988 */ /* 0x0101e80008000406 */
[----:B------:R1:W-:Y:S04]  /*13e30*/  STS.U16 [R29+UR6+0x1d00], R26 ;  /* 0x001d001a1d007988 */ /* 0x0003e80008000406 */
[----:B------:R4:W-:Y:S04]  /*13e40*/  STS.U16 [R29+UR6+0x1e00], R24 ;  /* 0x001e00181d007988 */ /* 0x0009e80008000406 */
[----:B0-----:R-:W3:Y:S04]  /*13e50*/  LDL.LU R27, [R1+0x2574] ;  /* 0x00257400011b7983 */ /* 0x001ee80000300800 */
[----:B-1----:R-:W3:Y:S04]  /*13e60*/  LDL.LU R26, [R1+0x2570] ;  /* 0x00257000011a7983 */ /* 0x002ee80000300800 */
[----:B----4-:R-:W4:Y:S04]  /*13e70*/  LDL.LU R24, [R1+0x256c] ;  /* 0x00256c0001187983 */ /* 0x010f280000300800 */
[----:B------:R0:W-:Y:S04]  /*13e80*/  STS.U16 [R29+UR6+0x1f00], R22 ;  /* 0x001f00161d007988 */ /* 0x0001e80008000406 */
[----:B------:R1:W-:Y:S04]  /*13e90*/  STS.U16 [R29+UR6+0x3c00], R12 ;  /* 0x003c000c1d007988 */ /* 0x0003e80008000406 */
[----:B------:R1:W-:Y:S04]  /*13ea0*/  STS.U16 [R29+UR6+0x3d00], R21 ;  /* 0x003d00151d007988 */ /* 0x0003e80008000406 */
[----:B0-----:R-:W4:Y:S04]  /*13eb0*/  LDL.LU R22, [R1+0x2568] ;  /* 0x0025680001167983 */ /* 0x001f280000300800 */
[----:B-1----:R-:W4:Y:S04]  /*13ec0*/  LDL.LU R12, [R1+0x2564] ;  /* 0x00256400010c7983 */ /* 0x002f280000300800 */
[----:B------:R-:W4:Y:S04]  /*13ed0*/  LDL.LU R21, [R1+0x2560] ;  /* 0x0025600001157983 */ /* 0x000f280000300800 */
[----:B------:R-:W-:Y:S04]  /*13ee0*/  STS.U16 [R29+UR6+0x7c00], R23 ;  /* 0x007c00171d007988 */ /* 0x000fe80008000406 */
[----:B------:R-:W-:Y:S04]  /*13ef0*/  STS.U16 [R29+UR6+0x7d00], R4 ;  /* 0x007d00041d007988 */ /* 0x000fe80008000406 */
[----:B--2---:R-:W-:Y:S04]  /*13f00*/  STS.U16 [R29+UR6+0x7e00], R25 ;  /* 0x007e00191d007988 */ /* 0x004fe80008000406 */
        /* <DEDUP_REMOVED lines=19> */
[----:B----4-:R-:W-:Y:S04]  /*14040*/  STS.U16 [R29+UR6+0xfc00], R24 ;  /* 0x00fc00181d007988 */ /* 0x010fe80008000406 */
[----:B------:R-:W-:Y:S04]  /*14050*/  STS.U16 [R29+UR6+0xdf00], R22 ;  /* 0x00df00161d007988 */ /* 0x000fe80008000406 */
[----:B------:R-:W-:Y:S04]  /*14060*/  STS.U16 [R29+UR6+0xde00], R12 ;  /* 0x00de000c1d007988 */ /* 0x000fe80008000406 */
[----:B------:R0:W-:Y:S01]  /*14070*/  STS.U16 [R29+UR6+0xdd00], R21 ;  /* 0x00dd00151d007988 */ /* 0x0001e20008000406 */
[----:B------:R-:W-:Y:S01]  /*14080*/  BAR.SYNC.DEFER_BLOCKING 0x0 ;  /* 0x0000000000007b1d */ /* 0x000fe20000010000 */
[----:B0-----:R-:W-:-:S05]  /*14090*/  LOP3.LUT R29, R3, 0x20, RZ, 0x3c, !PT ;  /* 0x00000020031d7812 */ /* 0x001fca00078e3cff */
[----:B------:R-:W0:Y:S04]  /*140a0*/  LDSM.16.MT88.4 R24, [R3+UR6+0x10400] ;  /* 0x010400060318783b */ /* 0x000e280008004200 */
[----:B------:R-:W1:Y:S04]  /*140b0*/  LDSM.16.MT88.4 R4, [R29+UR6+0x10400] ;  /* 0x010400061d04783b */ /* 0x000e680008004200 */
[----:B------:R-:W-:Y:S04]  /*140c0*/  LDSM.16.MT88.4 R16, [R3+UR6+0x10000] ;  /* 0x010000060310783b */ /* 0x000fe80008004200 */
[----:B------:R-:W2:Y:S04]  /*140d0*/  LDSM.16.M88.4 R12, [R2+UR6] ;  /* 0x00000006020c783b */ /* 0x000ea80008000200 */
[----:B------:R-:W3:Y:S01]  /*140e0*/  LDSM.16.M88.4 R8, [R2+UR6+0x8000] ;  /* 0x008000060208783b */ /* 0x000ee20008000200 */
[----:B------:R-:W-:-:S03]  /*140f0*/  LOP3.LUT R28, R2, 0x40, RZ, 0x3c, !PT ;  /* 0x00000040021c7812 */ /* 0x000fc600078e3cff */
[----:B------:R-:W-:Y:S04]  /*14100*/  LDSM.16.MT88.4 R20, [R29+UR6+0x10000] ;  /* 0x010000061d14783b */ /* 0x000fe80008004200 */
[----:B0-----:R-:W-:Y:S04]  /*14110*/  STL.64 [R1+0x2558], R26 ;  /* 0x0025581a01007387 */ /* 0x001fe80000100a00 */
[----:B------:R-:W-:Y:S04]  /*14120*/  STL.64 [R1+0x2550], R24 ;  /* 0x0025501801007387 */ /* 0x000fe80000100a00 */
[----:B-1----:R-:W-:Y:S04]  /*14130*/  STL.64 [R1+0x2538], R6 ;  /* 0x0025380601007387 */ /* 0x002fe80000100a00 */
[----:B------:R2:W-:Y:S02]  /*14140*/  STL.64 [R1+0x2530], R4 ;  /* 0x0025300401007387 */ /* 0x0005e40000100a00 */
[----:B--2---:R-:W-:-:S15]  /*14150*/  HMMA.16816.F32 R4, R16, R12, RZ ;  /* 0x0000000c1004723c */ /* 0x004fde00000018ff */
[----:B------:R-:W-:-:S04]  /*14160*/  NOP ;  /* 0x0000000000007918 */ /* 0x000fc80000000000 */
[----:B------:R-:W-:Y:S01]  /*14170*/  MOV R26, R4 ;  /* 0x00000004001a7202 */ /* 0x000fe20000000f00 */
[----:B------:R-:W-:Y:S01]  /*14180*/  IMAD.MOV.U32 R25, RZ, RZ, R5 ;  /* 0x000000ffff197224 */ /* 0x000fe200078e0005 */
[----:B------:R-:W-:Y:S01]  /*14190*/  MOV R24, R6 ;  /* 0x0000000600187202 */ /* 0x000fe20000000f00 */
[----:B------:R-:W-:Y:S02]  /*141a0*/  IMAD.MOV.U32 R0, RZ, RZ, R7 ;  /* 0x000000ffff007224 */ /* 0x000fe400078e0007 */
[----:B---3--:R-:W-:Y:S01]  /*141b0*/  HMMA.16816.F32 R4, R16, R8, RZ ;  /* 0x000000081004723c */ /* 0x008fe200000018ff */
[----:B------:R-:W0:Y:S04]  /*141c0*/  LDSM.16.MT88.4 R16, [R3+UR6+0x10800] ;  /* 0x010800060310783b */ /* 0x000e280008004200 */
[----:B------:R-:W-:-:S14]  /*141d0*/  STL [R1+0x2510], R2 ;  /* 0x0025100201007387 */ /* 0x000fdc0000100800 */
[----:B------:R1:W-:Y:S04]  /*141e0*/  STL.64 [R1+0x2548], R6 ;  /* 0x0025480601007387 */ /* 0x0003e80000100a00 */
[----:B------:R2:W-:Y:S04]  /*141f0*/  STL.64 [R1+0x2540], R4 ;  /* 0x0025400401007387 */ /* 0x0005e80000100a00 */
[----:B------:R-:W-:Y:S01]  /*14200*/  STL [R1+0x2528], R3 ;  /* 0x0025280301007387 */ /* 0x000fe20000100800 */
[----:B-1----:R-:W-:Y:S02]  /*14210*/  MOV R6, R24 ;  /* 0x0000001800067202 */ /* 0x002fe40000000f00 */
[----:B--2---:R-:W-:Y:S01]  /*14220*/  MOV R4, R26 ;  /* 0x0000001a00047202 */ /* 0x004fe20000000f00 */
[----:B------:R-:W-:-:S02]  /*14230*/  IMAD.MOV.U32 R5, RZ, RZ, R25 ;  /* 0x000000ffff057224 */ /* 0x000fc400078e0019 */
[----:B------:R-:W-:Y:S04]  /*14240*/  LDSM.16.M88.4 R24, [R28+UR6] ;  /* 0x000000061c18783b */ /* 0x000fe80008000200 */
[----:B0-----:R-:W-:Y:S04]  /*14250*/  STL.64 [R1+0x2520], R18 ;  /* 0x0025201201007387 */ /* 0x001fe80000100a00 */
[----:B------:R-:W-:Y:S04]  /*14260*/  STL.64 [R1+0x2518], R16 ;  /* 0x0025181001007387 */ /* 0x000fe80000100a00 */
[----:B------:R-:W0:Y:S04]  /*14270*/  LDSM.16.M88.4 R16, [R28+UR6+0x8000] ;  /* 0x008000061c10783b */ /* 0x000e280008000200 */
[----:B0-----:R-:W-:Y:S04]  /*14280*/  STL.64 [R1+0x60], R16 ;  /* 0x0000601001007387 */ /* 0x001fe80000100a00 */
[----:B------:R-:W-:Y:S04]  /*14290*/  STL.64 [R1+0x40], R24 ;  /* 0x0000401801007387 */ /* 0x000fe80000100a00 */
[----:B------:R-:W-:Y:S04]  /*142a0*/  STL.64 [R1+0x48], R26 ;  /* 0x0000481a01007387 */ /* 0x000fe80000100a00 */
[----:B------:R-:W0:Y:S01]  /*142b0*/  LDSM.16.MT88.4 R24, [R29+UR6+0x10800] ;  /* 0x010800061d18783b */ /* 0x000e220008004200 */
[----:B------:R-:W-:Y:S01]  /*142c0*/  IMAD.MOV.U32 R7, RZ, RZ, R0 ;  /* 0x000000ffff077224 */ /* 0x000fe200078e0000 */
[----:B------:R-:W-:-:S02]  /*142d0*/  MOV R0, R19 ;  /* 0x0000001300007202 */ /* 0x000fc40000000f00 */
[----:B------:R1:W-:Y:S04]  /*142e0*/  STL [R1+0x68], R18 ;  /* 0x0000681201007387 */ /* 0x0003e80000100800 */
[----:B------:R-:W-:Y:S04]  /*142f0*/  STL [R1+0x2514], R0 ;  /* 0x0025140001007387 */ /* 0x000fe80000100800 */
[----:B------:R-:W-:Y:S01]  /*14300*/  STL [R1+0x24c8], R28 ;  /* 0x0024c81c01007387 */ /* 0x000fe20000100800 */
[----:B0-----:R-:W-:Y:S01]  /*14310*/  IMAD.MOV.U32 R19, RZ, RZ, R24 ;  /* 0x000000ffff137224 */ /* 0x001fe200078e0018 */
[----:B-1----:R-:W-:Y:S01]  /*14320*/  MOV R18, R25 ;  /* 0x0000001900127202 */ /* 0x002fe20000000f00 */
[----:B------:R-:W-:Y:S01]  /*14330*/  IMAD.MOV.U32 R17, RZ, RZ, R26 ;  /* 0x000000ffff117224 */ /* 0x000fe200078e001a */
[----:B------:R-:W-:-:S02]  /*14340*/  MOV R16, R27 ;  /* 0x0000001b00107202 */ /* 0x000fc40000000f00 */
[----:B------:R-:W-:-:S15]  /*14350*/  HMMA.16816.F32 R24, R20, R12, RZ ;  /* 0x0000000c1418723c */ /* 0x000fde00000018ff */
[----:B------:R-:W-:-:S04]  /*14360*/  NOP ;  /* 0x0000000000007918 */ /* 0x000fc80000000000 */
[----:B------:R-:W-:Y:S01]  /*14370*/  STL [R1], R24 ;  /* 0x0000001801007387 */ /* 0x000fe20000100800 */
[----:B------:R-:W-:-:S03]  /*14380*/  IMAD.MOV.U32 R3, RZ, RZ, R25 ;  /* 0x000000ffff037224 */ /* 0x000fc600078e0019 */
[----:B------:R0:W-:Y:S04]  /*14390*/  STL.64 [R1+0x8], R26 ;  /* 0x0000081a01007387 */ /* 0x0001e80000100a00 */
[----:B0-----:R-:W2:Y:S04]  /*143a0*/  LDL.LU.64 R26, [R1+0x2558] ;  /* 0x00255800011a7983 */ /* 0x001ea80000300a00 */
[----:B------:R-:W2:Y:S01]  /*143b0*/  LDL.LU.64 R24, [R1+0x2550] ;  /* 0x0025500001187983 */ /* 0x000ea20000300a00 */
[----:B------:R-:W-:Y:S08]  /*143c0*/  HMMA.16816.F32 R20, R20, R8, RZ ;  /* 0x000000081414723c */ /* 0x000ff000000018ff */
[----:B--2---:R-:W-:-:S15]  /*143d0*/  HMMA.16816.F32 R4, R24, R14, R4 ;  /* 0x0000000e1804723c */ /* 0x004fde0000001804 */
[----:B------:R-:W-:-:S04]  /*143e0*/  NOP ;  /* 0x0000000000007918 */ /* 0x000fc80000000000 */
[----:B------:R-:W-:Y:S01]  /*143f0*/  MOV R9, R6 ;  /* 0x0000000600097202 */ /* 0x000fe20000000f00 */
[----:B------:R-:W-:Y:S01]  /*14400*/  IMAD.MOV.U32 R8, RZ, RZ, R7 ;  /* 0x000000ffff087224 */ /* 0x000fe200078e0007 */
[----:B------:R-:W-:Y:S01]  /*14410*/  MOV R13, R4 ;  /* 0x00000004000d7202 */ /* 0x000fe20000000f00 */
[----:B------:R-:W-:Y:S01]  /*14420*/  IMAD.MOV.U32 R12, RZ, RZ, R5 ;  /* 0x000000ffff0c7224 */ /* 0x000fe200078e0005 */
[----:B------:R-:W2:Y:S04]  /*14430*/  LDL.LU.64 R6, [R1+0x2548] ;  /* 0x0025480001067983 */ /* 0x000ea80000300a00 */
[----:B------:R-:W2:Y:S02]  /*14440*/  LDL.LU.64 R4, [R1+0x2540] ;  /* 0x0025400001047983 */ /* 0x000ea40000300a00 */
[----:B--2---:R-:W-:Y:S02]  /*14450*/  HMMA.16816.F32 R24, R24, R10, R4 ;  /* 0x0000000a1818723c */ /* 0x004fe40000001804 */
[----:B------:R-:W2:Y:S04]  /*14460*/  LDL.LU.64 R6, [R1+0x2538] ;  /* 0x0025380001067983 */ /* 0x000ea80000300a00 */
[----:B------:R-:W2:-:S13]  /*14470*/  LDL.LU.64 R4, [R1+0x2530] ;  /* 0x0025300001047983 */ /* 0x000e9a0000300a00 */
[----:B------:R-:W-:Y:S01]  /*14480*/  MOV R0, R25 ;  /* 0x0000001900007202 */ /* 0x000fe20000000f00 */
[----:B------:R0:W-:Y:S01]  /*14490*/  STL [R1+0x10], R24 ;  /* 0x0000101801007387 */ /* 0x0001e20000100800 */
[----:B------:R-:W-:Y:S01]  /*144a0*/  IMAD.MOV.U32 R25, RZ, RZ, R3 ;  /* 0x000000ffff197224 */ /* 0x000fe200078e0003 */
[----:B------:R-:W-:Y:S01]  /*144b0*/  MOV R28, R27 ;  /* 0x0000001b001c7202 */ /* 0x000fe20000000f00 */
[----:B------:R-:W-:Y:S01]  /*144c0*/  IMAD.MOV.U32 R2, RZ, RZ, R26 ;  /* 0x000000ffff027224 */ /* 0x000fe200078e001a */
[----:B0-----:R-:W2:Y:S04]  /*144d0*/  LDL.LU R24, [R1] ;  /* 0x0000000001187983 */ /* 0x001ea80000300800 */
[----:B------:R-:W3:Y:S04]  /*144e0*/  LDL.LU R3, [R1+0x2528] ;  /* 0x0025280001037983 */ /* 0x000ee80000300800 */
[----:B------:R-:W2:Y:S04]  /*144f0*/  LDL.LU R26, [R1+0x8] ;  /* 0x00000800011a7983 */ /* 0x000ea80000300800 */
[----:B------:R-:W2:Y:S02]  /*14500*/  LDL.LU R27, [R1+0xc] ;  /* 0x00000c00011b7983 */ /* 0x000ea40000300800 */
[----:B--2---:R-:W-:-:S15]  /*14510*/  HMMA.16816.F32 R24, R4, R14, R24 ;  /* 0x0000000e0418723c */ /* 0x004fde0000001818 */
[----:B------:R-:W-:-:S04]  /*14520*/  NOP ;  /* 0x0000000000007918 */ /* 0x000fc80000000000 */
[----:B------:R-:W-:Y:S04]  /*14530*/  STL.64 [R1+0x2508], R26 ;  /* 0x0025081a01007387 */ /* 0x000fe80000100a00 */
[----:B------:R0:W-:Y:S02]  /*14540*/  STL.64 [R1+0x2500], R24 ;  /* 0x0025001801007387 */ /* 0x0001e40000100a00 */
[----:B0-----:R-:W-:Y:S01]  /*14550*/  MOV R24, R13 ;  /* 0x0000000d00187202 */ /* 0x001fe20000000f00 */
[----:B------:R-:W-:Y:S02]  /*14560*/  IMAD.MOV.U32 R25, RZ, RZ, R12 ;  /* 0x000000ffff197224 */ /* 0x000fe400078e000c */
[----:B---3--:R-:W0:Y:S01]  /*14570*/  LDSM.16.MT88.4 R12, [R3+UR6+0x10c00] ;  /* 0x010c0006030c783b */ /* 0x008e220008004200 */
[----:B------:R-:W-:Y:S03]  /*14580*/  HMMA.16816.F32 R20, R4, R10, R20 ;  /* 0x0000000a0414723c */ /* 0x000fe60000001814 */
[----:B0-----:R0:W-:Y:S04]  /*14590*/  STL.64 [R1+0x24e8], R14 ;  /* 0x0024e80e01007387 */ /* 0x0011e80000100a00 */
[----:B------:R1:W-:Y:S01]  /*145a0*/  STL.64 [R1+0x24e0], R12 ;  /* 0x0024e00c01007387 */ /* 0x0003e20000100a00 */
[----:B0-----:R-:W-:Y:S01]  /*145b0*/  MOV R14, R17 ;  /* 0x00000011000e7202 */ /* 0x001fe20000000f00 */
[----:B------:R-:W-:Y:S01]  /*145c0*/  IMAD.MOV.U32 R15, RZ, RZ, R16 ;  /* 0x000000ffff0f7224 */ /* 0x000fe200078e0010 */
[----:B-1----:R-:W-:Y:S01]  /*145d0*/  MOV R12, R19 ;  /* 0x00000013000c7202 */ /* 0x002fe20000000f00 */
[----:B------:R-:W-:-:S02]  /*145e0*/  IMAD.MOV.U32 R13, RZ, RZ, R18 ;  /* 0x000000ffff0d7224 */ /* 0x000fc400078e0012 */
[----:B------:R-:W0:Y:S01]  /*145f0*/  LDSM.16.MT88.4 R16, [R29+UR6+0x10c00] ;  /* 0x010c00061d10783b */ /* 0x000e220008004200 */
[----:B------:R-:W-:Y:S01]  /*14600*/  MOV R26, R9 ;  /* 0x00000009001a7202 */ /* 0x000fe20000000f00 */
[----:B------:R-:W-:Y:S02]  /*14610*/  IMAD.MOV.U32 R27, RZ, RZ, R8 ;  /* 0x000000ffff1b7224 */ /* 0x000fe400078e0008 */
[----:B0-----:R-:W-:Y:S04]  /*14620*/  STL.64 [R1], R16 ;  /* 0x0000001001007387 */ /* 0x001fe80000100a00 */
[----:B------:R0:W-:Y:S04]  /*14630*/  STL.64 [R1+0x8], R18 ;  /* 0x0000081201007387 */ /* 0x0001e80000100a00 */
[----:B0-----:R-:W2:Y:S04]  /*14640*/  LDL.LU.64 R18, [R1+0x2520] ;  /* 0x0025200001127983 */ /* 0x001ea80000300a00 */
[----:B------:R-:W2:Y:S04]  /*14650*/  LDL.LU.64 R16, [R1+0x2518] ;  /* 0x0025180001107983 */ /* 0x000ea80000300a00 */
[----:B------:R-:W2:Y:S04]  /*14660*/  LDL R4, [R1+0x40] ;  /* 0x0000400001047983 */ /* 0x000ea80000100800 */
[----:B------:R-:W2:Y:S04]  /*14670*/  LDL R5, [R1+0x44] ;  /* 0x0000440001057983 */ /* 0x000ea80000100800 */
[----:B------:R-:W3:Y:S04]  /*14680*/  LDL.LU.64 R8, [R1+0x60] ;  /* 0x0000600001087983 */ /* 0x000ee80000300a00 */
[----:B------:R-:W-:Y:S04]  /*14690*/  STL.64 [R1+0x24f8], R22 ;  /* 0x0024f81601007387 */ /* 0x000fe80000100a00 */
[----:B------:R0:W-:Y:S04]  /*146a0*/  STL.64 [R1+0x24f0], R20 ;  /* 0x0024f01401007387 */ /* 0x0001e80000100a00 */
[----:B0-----:R-:W3:Y:S01]  /*146b0*/  LDL.LU R20, [R1+0x10] ;  /* 0x0000100001147983 */ /* 0x001ee20000300800 */
[----:B------:R-:W-:Y:S01]  /*146c0*/  MOV R21, R0 ;  /* 0x0000000000157202 */ /* 0x000fe20000000f00 */
[----:B------:R-:W-:Y:S01]  /*146d0*/  IMAD.MOV.U32 R22, RZ, RZ, R2 ;  /* 0x000000ffff167224 */ /* 0x000fe200078e0002 */
[----:B------:R-:W-:Y:S01]  /*146e0*/  MOV R23, R28 ;  /* 0x0000001c00177202 */ /* 0x000fe20000000f00 */
[----:B------:R-:W4:Y:S04]  /*146f0*/  LDL.LU R0, [R1+0x2514] ;  /* 0x0025140001007983 */ /* 0x000f280000300800 */
[----:B------:R-:W4:Y:S01]  /*14700*/  LDL.LU R2, [R1+0x2510] ;  /* 0x0025100001027983 */ /* 0x000f220000300800 */
[C---:B--2---:R-:W-:Y:S03]  /*14710*/  HMMA.16816.F32 R4, R16.reuse, R4, R24 ;  /* 0x000000041004723c */ /* 0x044fe60000001818 */
[----:B------:R-:W2:Y:S04]  /*14720*/  LDL.LU.64 R26, [R1+0x2508] ;  /* 0x00250800011a7983 */ /* 0x000ea80000300a00 */
[----:B------:R-:W2:Y:S01]  /*14730*/  LDL.LU.64 R24, [R1+0x2500] ;  /* 0x0025000001187983 */ /* 0x000ea20000300a00 */
[----:B---3--:R-:W-:-:S15]  /*14740*/  HMMA.16816.F32 R16, R16, R8, R20 ;  /* 0x000000081010723c */ /* 0x008fde0000001814 */
[----:B------:R-:W-:-:S04]  /*14750*/  NOP ;  /* 0x0000000000007918 */ /* 0x000fc80000000000 */
[----:B------:R-:W-:Y:S04]  /*14760*/  STL.64 [R1+0x24d8], R18 ;  /* 0x0024d81201007387 */ /* 0x000fe80000100a00 */
[----:B------:R0:W-:Y:S04]  /*14770*/  STL.64 [R1+0x24d0], R16 ;  /* 0x0024d01001007387 */ /* 0x0001e80000100a00 */
[----:B0-----:R-:W2:Y:S01]  /*14780*/  LDL.LU.64 R16, [R1+0x40] ;  /* 0x0000400001107983 */ /* 0x001ea20000300a00 */
[----:B------:R-:W-:Y:S01]  /*14790*/  IMAD.MOV.U32 R21, RZ, RZ, R8 ;  /* 0x000000ffff157224 */ /* 0x000fe200078e0008 */
[----:B------:R-:W-:-:S02]  /*147a0*/  MOV R20, R9 ;  /* 0x0000000900147202 */ /* 0x000fc40000000f00 */
[----:B------:R-:W0:Y:S04]  /*147b0*/  LDSM.16.MT88.4 R8, [R3+UR6+0x11000] ;  /* 0x011000060308783b */ /* 0x000e280008004200 */
[----:B------:R-:W3:Y:S01]  /*147c0*/  LDL.LU.64 R18, [R1+0x48] ;  /* 0x0000480001127983 */ /* 0x000ee20000300a00 */
[----:B--2---:R-:W-:-:S15]  /*147d0*/  HMMA.16816.F32 R24, R12, R16, R24 ;  /* 0x000000100c18723c */ /* 0x004fde0000001818 */
[----:B------:R-:W-:-:S04]  /*147e0*/  NOP ;  /* 0x0000000000007918 */ /* 0x000fc80000000000 */
[----:B------:R-:W-:Y:S04]  /*147f0*/  STL [R1+0x24cc], R27 ;  /* 0x0024cc1b01007387 */ /* 0x000fe80000100800 */
[----:B0-----:R0:W-:Y:S04]  /*14800*/  STL.64 [R1+0x24b0], R10 ;  /* 0x0024b00a01007387 */ /* 0x0011e80000100a00 */
[----:B------:R1:W-:Y:S04]  /*14810*/  STL.64 [R1+0x24a8], R8 ;  /* 0x0024a80801007387 */ /* 0x0003e80000100a00 */
[----:B0-----:R-:W2:Y:S01]  /*14820*/  LDL.LU R10, [R1+0x68] ;  /* 0x00006800010a7983 */ /* 0x001ea20000300800 */
[----:B-1----:R-:W-:Y:S01]  /*14830*/  IMAD.MOV.U32 R8, RZ, RZ, R21 ;  /* 0x000000ffff087224 */ /* 0x002fe200078e0015 */
[----:B------:R-:W-:-:S02]  /*14840*/  MOV R9, R20 ;  /* 0x0000001400097202 */ /* 0x000fc40000000f00 */
[----:B----4-:R-:W0:Y:S01]  /*14850*/  LDSM.16.M88.4 R20, [R2+UR6+0x80] ;  /* 0x000080060214783b */ /* 0x010e220008000200 */
[----:B------:R-:W-:-:S03]  /*14860*/  IMAD.MOV.U32 R11, RZ, RZ, R0 ;  /* 0x000000ffff0b7224 */ /* 0x000fc600078e0000 */
[----:B0-----:R-:W-:Y:S01]  /*14870*/  STL.64 [R1+0x50], R20 ;  /* 0x0000501401007387 */ /* 0x001fe20000100a00 */
[----:B------:R-:W-:Y:S01]  /*14880*/  MOV R28, R20 ;  /* 0x00000014001c7202 */ /* 0x000fe20000000f00 */
[----:B------:R-:W-:Y:S02]  /*14890*/  IMAD.MOV.U32 R0, RZ, RZ, R21 ;  /* 0x000000ffff007224 */ /* 0x000fe400078e0015 */
[----:B------:R-:W-:Y:S04]  /*148a0*/  STL.64 [R1+0x58], R22 ;  /* 0x0000581601007387 */ /* 0x000fe80000100a00 */
[----:B------:R-:W0:Y:S04]  /*148b0*/  LDSM.16.M88.4 R20, [R2+UR6+0x8080] ;  /* 0x008080060214783b */ /* 0x000e280008000200 */
[----:B------:R-:W-:Y:S04]  /*148c0*/  STL [R1+0x2430], R2 ;  /* 0x0024300201007387 */ /* 0x000fe80000100800 */
[----:B0-----:R-:W-:Y:S04]  /*148d0*/  STL.64 [R1+0x70], R20 ;  /* 0x0000701401007387 */ /* 0x001fe80000100a00 */
[----:B------:R-:W-:Y:S04]  /*148e0*/  STL.64 [R1+0x78], R22 ;  /* 0x0000781601007387 */ /* 0x000fe80000100a00 */
[----:B------:R-:W0:Y:S04]  /*148f0*/  LDSM.16.MT88.4 R20, [R29+UR6+0x11000] ;  /* 0x011000061d14783b */ /* 0x000e280008004200 */
[----:B0-----:R-:W-:Y:S04]  /*14900*/  STL.64 [R1+0x20], R20 ;  /* 0x0000201401007387 */ /* 0x001fe80000100a00 */
[----:B------:R0:W-:Y:S04]  /*14910*/  STL.64 [R1+0x28], R22 ;  /* 0x0000281601007387 */ /* 0x0001e80000100a00 */
[----:B0-----:R-:W4:Y:S04]  /*14920*/  LDL.LU.64 R22, [R1+0x24f8] ;  /* 0x0024f80001167983 */ /* 0x001f280000300a00 */
[----:B------:R-:W4:Y:S02]  /*14930*/  LDL.LU.64 R20, [R1+0x24f0] ;  /* 0x0024f00001147983 */ /* 0x000f240000300a00 */
[----:B----4-:R-:W-:Y:S02]  /*14940*/  HMMA.16816.F32 R20, R12, R8, R20 ;  /* 0x000000080c14723c */ /* 0x010fe40000001814 */
[----:B------:R-:W3:Y:S04]  /*14950*/  LDL.LU.64 R14, [R1+0x24e8] ;  /* 0x0024e800010e7983 */ /* 0x000ee80000300a00 */
[----:B------:R-:W3:-:S13]  /*14960*/  LDL.LU.64 R12, [R1+0x24e0] ;  /* 0x0024e000010c7983 */ /* 0x000eda0000300a00 */
[----:B------:R-:W-:Y:S01]  /*14970*/  MOV R27, R20 ;  /* 0x00000014001b7202 */ /* 0x000fe20000000f00 */
[----:B------:R-:W-:Y:S01]  /*14980*/  IMAD.MOV.U32 R9, RZ, RZ, R21 ;  /* 0x000000ffff097224 */ /* 0x000fe200078e0015 */
[----:B------:R-:W-:Y:S01]  /*14990*/  MOV R8, R22 ;  /* 0x0000001600087202 */ /* 0x000fe20000000f00 */
[----:B------:R-:W-:Y:S02]  /*149a0*/  IMAD.MOV.U32 R2, RZ, RZ, R23 ;  /* 0x000000ffff027224 */ /* 0x000fe400078e0017 */
[----:B---3--:R-:W-:Y:S01]  /*149b0*/  HMMA.16816.F32 R20, R12, R18, R4 ;  /* 0x000000120c14723c */ /* 0x008fe20000001804 */
[----:B------:R-:W-:Y:S01]  /*149c0*/  MOV R5, R18 ;  /* 0x0000001200057202 */ /* 0x000fe20000000f00 */
[----:B------:R-:W-:Y:S02]  /*149d0*/  IMAD.MOV.U32 R4, RZ, RZ, R19 ;  /* 0x000000ffff047224 */ /* 0x000fe400078e0013 */
[----:B------:R-:W2:Y:S04]  /*149e0*/  LDL.LU.64 R18, [R1+0x24d8] ;  /* 0x0024d80001127983 */ /* 0x000ea80000300a00 */
[----:B------:R-:W2:Y:S11]  /*149f0*/  LDL.LU.64 R16, [R1+0x24d0] ;  /* 0x0024d00001107983 */ /* 0x000eb60000300a00 */
[----:B------:R-:W-:Y:S04]  /*14a00*/  STL.64 [R1+0x24c0], R22 ;  /* 0x0024c01601007387 */ /* 0x000fe80000100a00 */
[----:B------:R0:W-:Y:S02]  /*14a10*/  STL.64 [R1+0x24b8], R20 ;  /* 0x0024b81401007387 */ /* 0x0001e40000100a00 */
[----:B0-----:R-:W-:-:S02]  /*14a20*/  MOV R20, R27 ;  /* 0x0000001b00147202 */ /* 0x001fc40000000f00 */
[----:B------:R-:W3:Y:S01]  /*14a30*/  LDL.LU R27, [R1+0x24cc] ;  /* 0x0024cc00011b7983 */ /* 0x000ee20000300800 */
[----:B--2---:R-:W-:Y:S03]  /*14a40*/  HMMA.16816.F32 R12, R12, R10, R16 ;  /* 0x0000000a0c0c723c */ /* 0x004fe60000001810 */
[----:B------:R-:W2:Y:S04]  /*14a50*/  LDL.LU.64 R16, [R1] ;  /* 0x0000000001107983 */ /* 0x000ea80000300a00 */
[----:B------:R-:W3:Y:S01]  /*14a60*/  LDL.LU.64 R18, [R1+0x8] ;  /* 0x0000080001127983 */ /* 0x000ee20000300a00 */
[----:B------:R-:W-:Y:S01]  /*14a70*/  MOV R6, R5 ;  /* 0x0000000500067202 */ /* 0x000fe20000000f00 */
[----:B------:R-:W-:Y:S01]  /*14a80*/  IMAD.MOV.U32 R7, RZ, RZ, R4 ;  /* 0x000000ffff077224 */ /* 0x000fe200078e0004 */
[----:B------:R-:W-:Y:S01]  /*14a90*/  MOV R22, R8 ;  /* 0x0000000800167202 */ /* 0x000fe20000000f00 */
[----:B------:R-:W-:-:S02]  /*14aa0*/  IMAD.MOV.U32 R21, RZ, RZ, R9 ;  /* 0x000000ffff157224 */ /* 0x000fc400078e0009 */
[----:B------:R-:W-:-:S06]  /*14ab0*/  IMAD.MOV.U32 R23, RZ, RZ, R2 ;  /* 0x000000ffff177224 */ /* 0x000fcc00078e0002 */
[----:B------:R-:W-:Y:S04]  /*14ac0*/  STL.64 [R1+0x24a0], R14 ;  /* 0x0024a00e01007387 */ /* 0x000fe80000100a00 */
[----:B------:R0:W-:Y:S02]  /*14ad0*/  STL.64 [R1+0x2498], R12 ;  /* 0x0024980c01007387 */ /* 0x0001e40000100a00 */
[----:B0-----:R-:W-:Y:S01]  /*14ae0*/  IMAD.MOV.U32 R13, RZ, RZ, R0 ;  /* 0x000000ffff0d7224 */ /* 0x001fe200078e0000 */
[----:B------:R-:W-:Y:S02]  /*14af0*/  MOV R12, R28 ;  /* 0x0000001c000c7202 */ /* 0x000fe40000000f00 */
[----:B------:R-:W4:Y:S01]  /*14b00*/  LDL.LU R28, [R1+0x24c8] ;  /* 0x0024c800011c7983 */ /* 0x000f220000300800 */
[----:B--2---:R-:W-:Y:S01]  /*14b10*/  MOV R9, R16 ;  /* 0x0000001000097202 */ /* 0x004fe20000000f00 */
[----:B------:R-:W-:Y:S01]  /*14b20*/  IMAD.MOV.U32 R8, RZ, RZ, R17 ;  /* 0x000000ffff087224 */ /* 0x000fe200078e0011 */
[----:B---3--:R-:W-:Y:S01]  /*14b30*/  HMMA.16816.F32 R4, R16, R6, R24 ;  /* 0x000000061004723c */ /* 0x008fe20000001818 */
[----:B------:R-:W-:Y:S01]  /*14b40*/  MOV R2, R18 ;  /* 0x0000001200027202 */ /* 0x000fe20000000f00 */
[----:B------:R-:W-:Y:S01]  /*14b50*/  IMAD.MOV.U32 R0, RZ, RZ, R19 ;  /* 0x000000ffff007224 */ /* 0x000fe200078e0013 */
[----:B------:R-:W-:Y:S04]  /*14b60*/  LDSM.16.MT88.4 R24, [R29+UR6+0x11400] ;  /* 0x011400061d18783b */ /* 0x000fe80008004200 */
[----:B------:R-:W0:Y:S04]  /*14b70*/  LDSM.16.MT88.4 R16, [R3+UR6+0x11400] ;  /* 0x011400060310783b */ /* 0x000e280008004200 */
[----:B0-----:R0:W-:Y:S04]  /*14b80*/  STL.64 [R1+0x2480], R18 ;  /* 0x0024801201007387 */ /* 0x0011e80000100a00 */
[----:B------:R1:W-:Y:S04]  /*14b90*/  STL.64 [R1+0x2478], R16 ;  /* 0x0024781001007387 */ /* 0x0003e80000100a00 */
[----:B------:R-:W-:Y:S01]  /*14ba0*/  STL.64 [R1+0x2460], R26 ;  /* 0x0024601a01007387 */ /* 0x000fe20000100a00 */
[----:B0-----:R-:W-:Y:S01]  /*14bb0*/  MOV R18, R2 ;  /* 0x0000000200127202 */ /* 0x001fe20000000f00 */
[----:B------:R-:W-:Y:S01]  /*14bc0*/  IMAD.MOV.U32 R19, RZ, RZ, R0 ;  /* 0x000000ffff137224 */ /* 0x000fe200078e0000 */
[----:B-1----:R-:W-:Y:S01]  /*14bd0*/  MOV R16, R9 ;  /* 0x0000000900107202 */ /* 0x002fe20000000f00 */
[----:B------:R-:W-:Y:S01]  /*14be0*/  IMAD.MOV.U32 R17, RZ, RZ, R8 ;  /* 0x000000ffff117224 */ /* 0x000fe200078e0008 */
[----:B------:R0:W-:Y:S06]  /*14bf0*/  STL.64 [R1+0x2458], R24 ;  /* 0x0024581801007387 */ /* 0x0001ec0000100a00 */
[----:B------:R-:W-:Y:S01]  /*14c00*/  HMMA.16816.F32 R16, R16, R10, R20 ;  /* 0x0000000a1010723c */ /* 0x000fe20000001814 */
[----:B0-----:R-:W2:Y:S04]  /*14c10*/  LDL.LU.64 R24, [R1+0x70] ;  /* 0x0000700001187983 */ /* 0x001ea80000300a00 */
[----:B------:R-:W3:Y:S04]  /*14c20*/  LDL.LU.64 R26, [R1+0x78] ;  /* 0x00007800011a7983 */ /* 0x000ee80000300a00 */
[----:B------:R-:W2:Y:S04]  /*14c30*/  LDL.LU.64 R22, [R1+0x24c0] ;  /* 0x0024c00001167983 */ /* 0x000ea80000300a00 */
[----:B------:R-:W2:Y:S04]  /*14c40*/  LDL.LU.64 R20, [R1+0x24b8] ;  /* 0x0024b80001147983 */ /* 0x000ea80000300a00 */
[----:B------:R-:W2:Y:S04]  /*14c50*/  LDL.LU.64 R10, [R1+0x24b0] ;  /* 0x0024b000010a7983 */ /* 0x000ea80000300a00 */
[----:B------:R-:W2:Y:S04]  /*14c60*/  LDL.LU.64 R8, [R1+0x24a8] ;  /* 0x0024a80001087983 */ /* 0x000ea80000300a00 */
[----:B------:R-:W-:Y:S04]  /*14c70*/  STL.64 [R1+0x2490], R18 ;  /* 0x0024901201007387 */ /* 0x000fe80000100a00 */
[----:B------:R0:W-:Y:S04]  /*14c80*/  STL.64 [R1+0x2488], R16 ;  /* 0x0024881001007387 */ /* 0x0001e80000100a00 */
[----:B0-----:R-:W3:Y:S04]  /*14c90*/  LDL.LU.64 R16, [R1+0x20] ;  /* 0x0000200001107983 */ /* 0x001ee80000300a00 */
[----:B------:R-:W3:Y:S04]  /*14ca0*/  LDL.LU.64 R18, [R1+0x28] ;  /* 0x0000280001127983 */ /* 0x000ee80000300a00 */
[----:B------:R-:W3:Y:S01]  /*14cb0*/  LDL.LU.64 R14, [R1+0x24a0] ;  /* 0x0024a000010e7983 */ /* 0x000ee20000300a00 */
[C---:B--2---:R-:W-:Y:S03]  /*14cc0*/  HMMA.16816.F32 R20, R8.reuse, R12, R20 ;  /* 0x0000000c0814723c */ /* 0x044fe60000001814 */
[----:B------:R-:W3:Y:S05]  /*14cd0*/  LDL.LU.64 R12, [R1+0x2498] ;  /* 0x00249800010c7983 */ /* 0x000eea0000300a00 */
[----:B---3--:R-:W-:Y:S01]  /*14ce0*/  HMMA.16816.F32 R12, R8, R24, R12 ;  /* 0x00000018080c723c */ /* 0x008fe2000000180c */
[----:B------:R-:W0:-:S15]  /*14cf0*/  LDSM.16.MT88.4 R8, [R3+UR6+0x11800] ;  /* 0x011800060308783b */ /* 0x000e1e0008004200 */
[----:B------:R-:W-:-:S03]  /*14d00*/  NOP ;  /* 0x0000000000007918 */ /* 0x000fc60000000000 */
[----:B------:R-:W-:Y:S04]  /*14d10*/  STL.64 [R1+0x2470], R14 ;  /* 0x0024700e01007387 */ /* 0x000fe80000100a00 */
[----:B------:R1:W-:Y:S04]  /*14d20*/  STL.64 [R1+0x2468], R12 ;  /* 0x0024680c01007387 */ /* 0x0003e80000100a00 */
[----:B-1----:R-:W2:Y:S01]  /*14d30*/  LDL.LU.64 R12, [R1+0x50] ;  /* 0x00005000010c7983 */ /* 0x002ea20000300a00 */
[----:B------:R-:W-:Y:S01]  /*14d40*/  MOV R2, R18 ;  /* 0x0000001200027202 */ /* 0x000fe20000000f00 */
[----:B------:R-:W-:-:S02]  /*14d50*/  IMAD.MOV.U32 R0, RZ, RZ, R19 ;  /* 0x000000ffff007224 */ /* 0x000fc400078e0013 */
[----:B------:R-:W3:Y:S04]  /*14d60*/  LDL.LU.64 R14, [R1+0x58] ;  /* 0x00005800010e7983 */ /* 0x000ee80000300a00 */
[----:B0-----:R0:W-:Y:S04]  /*14d70*/  STL.64 [R1+0x2440], R10 ;  /* 0x0024400a01007387 */ /* 0x0011e80000100a00 */
[----:B------:R-:W-:Y:S01]  /*14d80*/  STL.64 [R1+0x2438], R8 ;  /* 0x0024380801007387 */ /* 0x000fe20000100a00 */
[----:B0-----:R-:W-:Y:S01]  /*14d90*/  MOV R10, R2 ;  /* 0x00000002000a7202 */ /* 0x001fe20000000f00 */
[----:B------:R-:W-:Y:S01]  /*14da0*/  IMAD.MOV.U32 R11, RZ, RZ, R0 ;  /* 0x000000ffff0b7224 */ /* 0x000fe200078e0000 */
[----:B--2---:R-:W-:Y:S01]  /*14db0*/  HMMA.16816.F32 R4, R16, R12, R4 ;  /* 0x0000000c1004723c */ /* 0x004fe20000001804 */
[----:B------:R-:W-:Y:S01]  /*14dc0*/  MOV R13, R16 ;  /* 0x00000010000d7202 */ /* 0x000fe20000000f00 */
[----:B------:R-:W-:-:S02]  /*14dd0*/  IMAD.MOV.U32 R12, RZ, RZ, R17 ;  /* 0x000000ffff0c7224 */ /* 0x000fc400078e0011 */
[----:B----4-:R-:W0:Y:S04]  /*14de0*/  LDSM.16.M88.4 R16, [R28+UR6+0x80] ;  /* 0x000080061c10783b */ /* 0x010e280008000200 */
[----:B0-----:R-:W-:Y:S01]  /*14df0*/  STL [R1+0x30], R16 ;  /* 0x0000301001007387 */ /* 0x001fe20000100800 */
[----:B------:R-:W-:-:S03]  /*14e00*/  MOV R2, R17 ;  /* 0x0000001100027202 */ /* 0x000fc60000000f00 */
[----:B------:R-:W-:Y:S04]  /*14e10*/  STL.64 [R1+0x38], R18 ;  /* 0x0000381201007387 */ /* 0x000fe80000100a00 */
[----:B------:R-:W0:Y:S04]  /*14e20*/  LDSM.16.M88.4 R16, [R28+UR6+0x8080] ;  /* 0x008080061c10783b */ /* 0x000e280008000200 */
[----:B0-----:R-:W-:Y:S01]  /*14e30*/  STL.64 [R1+0x60], R16 ;  /* 0x0000601001007387 */ /* 0x001fe20000100a00 */
[----:B------:R-:W-:-:S03]  /*14e40*/  IMAD.MOV.U32 R0, RZ, RZ, R19 ;  /* 0x000000ffff007224 */ /* 0x000fc600078e0013 */
[----:B------:R-:W-:Y:S04]  /*14e50*/  STL [R1+0x68], R18 ;  /* 0x0000681201007387 */ /* 0x000fe80000100800 */
[----:B------:R-:W0:Y:S04]  /*14e60*/  LDSM.16.MT88.4 R16, [R29+UR6+0x11800] ;  /* 0x011800061d10783b */ /* 0x000e280008004200 */
[----:B------:R-:W-:Y:S04]  /*14e70*/  STL [R1+0x2408], R28 ;  /* 0x0024081c01007387 */ /* 0x000fe80000100800 */
[----:B0-----:R-:W-:Y:S04]  /*14e80*/  STL.64 [R1], R16 ;  /* 0x0000001001007387 */ /* 0x001fe80000100a00 */
[----:B------:R0:W-:Y:S04]  /*14e90*/  STL.64 [R1+0x8], R18 ;  /* 0x0000081201007387 */ /* 0x0001e80000100a00 */
[----:B0-----:R-:W2:Y:S04]  /*14ea0*/  LDL.LU.64 R18, [R1+0x2490] ;  /* 0x0024900001127983 */ /* 0x001ea80000300a00 */
[----:B------:R-:W2:Y:S01]  /*14eb0*/  LDL.LU.64 R16, [R1+0x2488] ;  /* 0x0024880001107983 */ /* 0x000ea20000300a00 */
[----:B------:R-:W-:Y:S01]  /*14ec0*/  MOV R8, R13 ;  /* 0x0000000d00087202 */ /* 0x000fe20000000f00 */
[----:B------:R-:W-:-:S07]  /*14ed0*/  IMAD.MOV.U32 R9, RZ, RZ, R12 ;  /* 0x000000ffff097224 */ /* 0x000fce00078e000c */
[----:B--2---:R-:W-:Y:S01]  /*14ee0*/  HMMA.16816.F32 R8, R8, R24, R16 ;  /* 0x000000180808723c */ /* 0x004fe20000001810 */
[----:B------:R-:W2:Y:S04]  /*14ef0*/  LDL.LU.64 R18, [R1+0x2480] ;  /* 0x0024800001127983 */ /* 0x000ea80000300a00 */
[----:B------:R-:W2:-:S14]  /*14f00*/  LDL.LU.64 R16, [R1+0x2478] ;  /* 0x0024780001107983 */ /* 0x000e9c0000300a00 */
[----:B------:R3:W-:Y:S04]  /*14f10*/  STL.64 [R1+0x2450], R10 ;  /* 0x0024500a01007387 */ /* 0x0007e80000100a00 */
[----:B------:R0:W-:Y:S01]  /*14f20*/  STL.64 [R1+0x2448], R8 ;  /* 0x0024480801007387 */ /* 0x0001e20000100a00 */
[----:B---3--:R-:W-:Y:S01]  /*14f30*/  MOV R11, R14 ;  /* 0x0000000e000b7202 */ /* 0x008fe20000000f00 */
[----:B------:R-:W-:Y:S01]  /*14f40*/  IMAD.MOV.U32 R10, RZ, RZ, R15 ;  /* 0x000000ffff0a7224 */ /* 0x000fe200078e000f */
[C---:B--2---:R-:W-:Y:S01]  /*14f50*/  HMMA.16816.F32 R20, R16.reuse, R14, R20 ;  /* 0x0000000e1014723c */ /* 0x044fe20000001814 */
[----:B------:R-:W2:Y:S04]  /*14f60*/  LDL.LU.64 R14, [R1+0x2470] ;  /* 0x00247000010e7983 */ /* 0x000ea80000300a00 */
[----:B------:R-:W2:Y:S01]  /*14f70*/  LDL.LU.64 R12, [R1+0x2468] ;  /* 0x00246800010c7983 */ /* 0x000ea20000300a00 */
[----:B0-----:R-:W-:Y:S01]  /*14f80*/  MOV R9, R26 ;  /* 0x0000001a00097202 */ /* 0x001fe20000000f00 */
[----:B------:R-:W-:Y:S01]  /*14f90*/  IMAD.MOV.U32 R8, RZ, RZ, R27 ;  /* 0x000000ffff087224 */ /* 0x000fe200078e001b */
[----:B--2---:R-:W-:Y:S01]  /*14fa0*/  HMMA.16816.F32 R16, R16, R26, R12 ;  /* 0x0000001a1010723c */ /* 0x004fe2000000180c */
[----:B------:R-:W2:Y:S04]  /*14fb0*/  LDL.LU.64 R26, [R1+0x2460] ;  /* 0x00246000011a7983 */ /* 0x000ea80000300a00 */
[----:B------:R-:W2:Y:S01]  /*14fc0*/  LDL.LU.64 R24, [R1+0x2458] ;  /* 0x0024580001187983 */ /* 0x000ea20000300a00 */
[----:B------:R-:W-:Y:S01]  /*14fd0*/  MOV R14, R11 ;  /* 0x0000000b000e7202 */ /* 0x000fe20000000f00 */
[----:B------:R-:W-:-:S07]  /*14fe0*/  IMAD.MOV.U32 R15, RZ, RZ, R10 ;  /* 0x000000ffff0f7224 */ /* 0x000fce00078e000a */
[----:B--2---:R-:W-:Y:S01]  /*14ff0*/  HMMA.16816.F32 R4, R24, R14, R4 ;  /* 0x0000000e1804723c */ /* 0x004fe20000001804 */
[----:B------:R-:W0:-:S15]  /*15000*/  LDSM.16.MT88.4 R12, [R3+UR6+0x11c00] ;  /* 0x011c0006030c783b */ /* 0x000e1e0008004200 */
[----:B------:R-:W-:-:S03]  /*15010*/  NOP ;  /* 0x0000000000007918 */ /* 0x000fc60000000000 */
[----:B------:R-:W-:Y:S04]  /*15020*/  STL.64 [R1+0x2428], R6 ;  /* 0x0024280601007387 */ /* 0x000fe80000100a00 */
[----:B------:R1:W-:Y:S04]  /*15030*/  STL.64 [R1+0x2420], R4 ;  /* 0x0024200401007387 */ /* 0x0003e80000100a00 */
[----:B-1----:R-:W2:Y:S04]  /*15040*/  LDL.LU.64 R4, [R1+0x60] ;  /* 0x0000600001047983 */ /* 0x002ea80000300a00 */
[----:B0-----:R0:W-:Y:S02]  /*15050*/  STL.64 [R1+0x2400], R14 ;  /* 0x0024000e01007387 */ /* 0x0011e40000100a00 */
[----:B0-----:R-:W-:Y:S01]  /*15060*/  MOV R14, R9 ;  /* 0x00000009000e7202 */ /* 0x001fe20000000f00 */
[----:B------:R-:W-:-:S02]  /*15070*/  IMAD.MOV.U32 R15, RZ, RZ, R8 ;  /* 0x000000ffff0f7224 */ /* 0x000fc400078e0008 */
[----:B------:R-:W0:Y:S04]  /*15080*/  LDSM.16.MT88.4 R8, [R29+UR6+0x11c00] ;  /* 0x011c00061d08783b */ /* 0x000e280008004200 */
[----:B------:R-:W-:Y:S04]  /*15090*/  STL.64 [R1+0x23f8], R12 ;  /* 0x0023f80c01007387 */ /* 0x000fe80000100a00 */
[----:B0-----:R-:W-:Y:S04]  /*150a0*/  STL.64 [R1+0x20], R8 ;  /* 0x0000200801007387 */ /* 0x001fe80000100a00 */
[----:B------:R0:W-:Y:S04]  /*150b0*/  STL.64 [R1+0x28], R10 ;  /* 0x0000280a01007387 */ /* 0x0001e80000100a00 */
[----:B0-----:R-:W3:Y:S04]  /*150c0*/  LDL.LU.64 R10, [R1+0x2450] ;  /* 0x00245000010a7983 */ /* 0x001ee80000300a00 */
[----:B------:R-:W3:Y:S02]  /*150d0*/  LDL.LU.64 R8, [R1+0x2448] ;  /* 0x0024480001087983 */ /* 0x000ee40000300a00 */
[----:B---3--:R-:W-:Y:S02]  /*150e0*/  HMMA.16816.F32 R12, R24, R14, R8 ;  /* 0x0000000e180c723c */ /* 0x008fe40000001808 */
[----:B------:R-:W3:Y:S04]  /*150f0*/  LDL.LU.64 R10, [R1+0x2440] ;  /* 0x00244000010a7983 */ /* 0x000ee80000300a00 */
[----:B------:R-:W3:Y:S04]  /*15100*/  LDL.LU.64 R8, [R1+0x2438] ;  /* 0x0024380001087983 */ /* 0x000ee80000300a00 */
[----:B------:R-:W3:Y:S01]  /*15110*/  LDL.LU R24, [R1+0x30] ;  /* 0x0000300001187983 */ /* 0x000ee20000300800 */
[----:B------:R-:W-:-:S03]  /*15120*/  MOV R25, R2 ;  /* 0x0000000200197202 */ /* 0x000fc60000000f00 */
[----:B------:R-:W4:Y:S05]  /*15130*/  LDL.LU R2, [R1+0x2430] ;  /* 0x0024300001027983 */ /* 0x000f2a0000300800 */
[----:B------:R-:W-:Y:S04]  /*15140*/  STL.64 [R1+0x2418], R14 ;  /* 0x0024180e01007387 */ /* 0x000fe80000100a00 */
[----:B------:R2:W-:Y:S04]  /*15150*/  STL.64 [R1+0x2410], R12 ;  /* 0x0024100c01007387 */ /* 0x0005e80000100a00 */
[----:B------:R-:W4:Y:S01]  /*15160*/  LDL.LU.64 R6, [R1+0x2428] ;  /* 0x0024280001067983 */ /* 0x000f220000300a00 */
[----:B--2---:R-:W-:Y:S01]  /*15170*/  IMAD.MOV.U32 R13, RZ, RZ, R4 ;  /* 0x000000ffff0d7224 */ /* 0x004fe200078e0004 */
[----:B------:R-:W-:Y:S01]  /*15180*/  MOV R12, R5 ;  /* 0x00000005000c7202 */ /* 0x000fe20000000f00 */
[C---:B---3--:R-:W-:Y:S08]  /*15190*/  HMMA.16816.F32 R20, R8.reuse, R24, R20 ;  /* 0x000000180814723c */ /* 0x048ff00000001814 */
[----:B------:R-:W-:Y:S01]  /*151a0*/  HMMA.16816.F32 R8, R8, R4, R16 ;  /* 0x000000040808723c */ /* 0x000fe20000001810 */
[----:B------:R-:W4:Y:S04]  /*151b0*/  LDL.LU.64 R4, [R1+0x2420] ;  /* 0x0024200001047983 */ /* 0x000f280000300a00 */
[----:B------:R-:W2:Y:S04]  /*151c0*/  LDL.64 R16, [R1] ;  /* 0x0000000001107983 */ /* 0x000ea80000100a00 */
[----:B------:R-:W4:Y:S01]  /*151d0*/  LDL.64 R18, [R1+0x8] ;  /* 0x0000080001127983 */ /* 0x000f220000100a00 */
[----:B--2---:R-:W-:Y:S01]  /*151e0*/  MOV R28, R16 ;  /* 0x00000010001c7202 */ /* 0x004fe20000000f00 */
[----:B----4-:R-:W-:Y:S01]  /*151f0*/  HMMA.16816.F32 R4, R16, R24, R4 ;  /* 0x000000181004723c */ /* 0x010fe20000001804 */
[----:B------:R-:W-:-:S02]  /*15200*/  IMAD.MOV.U32 R24, RZ, RZ, R19 ;  /* 0x000000ffff187224 */ /* 0x000fc400078e0013 */
[----:B------:R-:W0:Y:S04]  /*15210*/  LDSM.16.MT88.4 R16, [R3+UR6+0x12000] ;  /* 0x012000060310783b */ /* 0x000e280008004200 */
[----:B0-----:R0:W-:Y:S04]  /*15220*/  STL.64 [R1+0x23d8], R18 ;  /* 0x0023d81201007387 */ /* 0x0011e80000100a00 */
[----:B------:R1:W-:Y:S04]  /*15230*/  STL.64 [R1+0x23d0], R16 ;  /* 0x0023d01001007387 */ /* 0x0003e80000100a00 */
[----:B0-----:R-:W2:Y:S01]  /*15240*/  LDL.LU R18, [R1+0x68] ;  /* 0x0000680001127983 */ /* 0x001ea20000300800 */
[----:B-1----:R-:W-:Y:S01]  /*15250*/  IMAD.MOV.U32 R16, RZ, RZ, R13 ;  /* 0x000000ffff107224 */ /* 0x002fe200078e000d */
[----:B------:R-:W-:-:S02]  /*15260*/  MOV R17, R12 ;  /* 0x0000000c00117202 */ /* 0x000fc40000000f00 */
[----:B------:R-:W0:Y:S04]  /*15270*/  LDSM.16.M88.4 R12, [R2+UR6+0x100] ;  /* 0x00010006020c783b */ /* 0x000e280008000200 */
[----:B0-----:R-:W-:Y:S04]  /*15280*/  STL.64 [R1+0x40], R12 ;  /* 0x0000400c01007387 */ /* 0x001fe80000100a00 */
[----:B------:R-:W-:Y:S04]  /*15290*/  STL.64 [R1+0x48], R14 ;  /* 0x0000480e01007387 */ /* 0x000fe80000100a00 */
[----:B------:R-:W0:Y:S01]  /*152a0*/  LDSM.16.M88.4 R12, [R2+UR6+0x8100] ;  /* 0x00810006020c783b */ /* 0x000e220008000200 */
[----:B------:R-:W-:-:S03]  /*152b0*/  IMAD.MOV.U32 R19, RZ, RZ, R0 ;  /* 0x000000ffff137224 */ /* 0x000fc600078e0000 */
[----:B0-----:R-:W-:Y:S01]  /*152c0*/  STL.64 [R1+0x70], R12 ;  /* 0x0000700c01007387 */ /* 0x001fe20000100a00 */
[----:B------:R-:W-:-:S03]  /*152d0*/  MOV R0, R15 ;  /* 0x0000000f00007202 */ /* 0x000fc60000000f00 */
[----:B------:R0:W-:Y:S04]  /*152e0*/  STL [R1+0x78], R14 ;  /* 0x0000780e01007387 */ /* 0x0001e80000100800 */
[----:B0-----:R-:W3:Y:S04]  /*152f0*/  LDL.LU.64 R14, [R1+0x2418] ;  /* 0x00241800010e7983 */ /* 0x001ee80000300a00 */
[----:B------:R-:W3:Y:S04]  /*15300*/  LDL.LU.64 R12, [R1+0x2410] ;  /* 0x00241000010c7983 */ /* 0x000ee80000300a00 */
[----:B------:R0:W-:Y:S02]  /*15310*/  STL [R1+0x2370], R2 ;  /* 0x0023700201007387 */ /* 0x0001e40000100800 */
[----:B0-----:R-:W-:-:S02]  /*15320*/  IMAD.MOV.U32 R2, RZ, RZ, R24 ;  /* 0x000000ffff027224 */ /* 0x001fc400078e0018 */
[----:B------:R-:W0:Y:S04]  /*15330*/  LDSM.16.MT88.4 R24, [R29+UR6+0x12000] ;  /* 0x012000061d18783b */ /* 0x000e280008004200 */
[----:B0-----:R0:W-:Y:S04]  /*15340*/  STL.64 [R1+0x23c0], R26 ;  /* 0x0023c01a01007387 */ /* 0x0011e80000100a00 */
[----:B0-----:R-:W4:Y:S04]  /*15350*/  LDL.LU R26, [R1+0x4] ;  /* 0x00000400011a7983 */ /* 0x001f280000300800 */
[----:B------:R-:W2:Y:S04]  /*15360*/  LDL.LU R27, [R1+0x8] ;  /* 0x00000800011b7983 */ /* 0x000ea80000300800 */
[----:B------:R0:W-:Y:S04]  /*15370*/  STL.64 [R1+0x23b8], R24 ;  /* 0x0023b81801007387 */ /* 0x0001e80000100a00 */
[----:B0-----:R-:W2:Y:S04]  /*15380*/  LDL.LU.64 R24, [R1+0x70] ;  /* 0x0000700001187983 */ /* 0x001ea80000300a00 */
[----:B--2---:R0:W-:Y:S04]  /*15390*/  STL.64 [R1+0x23c8], R24 ;  /* 0x0023c81801007387 */ /* 0x0041e80000100a00 */
[----:B0-----:R-:W2:Y:S04]  /*153a0*/  LDL.LU.64 R24, [R1+0x40] ;  /* 0x0000400001187983 */ /* 0x001ea80000300a00 */
[----:B--2---:R4:W-:Y:S02]  /*153b0*/  STL.64 [R1+0x23e0], R24 ;  /* 0x0023e01801007387 */ /* 0x0049e40000100a00 */
[----:B----4-:R-:W-:Y:S01]  /*153c0*/  IMAD.MOV.U32 R25, RZ, RZ, R26 ;  /* 0x000000ffff197224 */ /* 0x010fe200078e001a */
[----:B------:R-:W-:Y:S01]  /*153d0*/  MOV R26, R27 ;  /* 0x0000001b001a7202 */ /* 0x000fe20000000f00 */
[----:B------:R-:W-:Y:S01]  /*153e0*/  IMAD.MOV.U32 R27, RZ, RZ, R2 ;  /* 0x000000ffff1b7224 */ /* 0x000fe200078e0002 */
[----:B------:R-:W-:-:S02]  /*153f0*/  MOV R24, R28 ;  /* 0x0000001c00187202 */ /* 0x000fc40000000f00 */
[----:B------:R-:W2:Y:S05]  /*15400*/  LDL.LU R28, [R1+0x2408] ;  /* 0x00240800011c7983 */ /* 0x000eaa0000300800 */
[----:B---3--:R-:W-:Y:S01]  /*15410*/  HMMA.16816.F32 R24, R24, R16, R12 ;  /* 0x000000101818723c */ /* 0x008fe2000000180c */
[----:B------:R-:W3:Y:S04]  /*15420*/  LDL.LU.64 R14, [R1+0x2400] ;  /* 0x00240000010e7983 */ /* 0x000ee80000300a00 */
[----:B------:R-:W3:-:S14]  /*15430*/  LDL.LU.64 R12, [R1+0x23f8] ;  /* 0x0023f800010c7983 */ /* 0x000edc0000300a00 */
[----:B------:R0:W-:Y:S04]  /*15440*/  STL.64 [R1+0x23f0], R26 ;  /* 0x0023f01a01007387 */ /* 0x0001e80000100a00 */
[----:B------:R1:W-:Y:S04]  /*15450*/  STL.64 [R1+0x23e8], R24 ;  /* 0x0023e81801007387 */ /* 0x0003e80000100a00 */
[----:B0-----:R-:W3:Y:S04]  /*15460*/  LDL.LU R26, [R1+0x38] ;  /* 0x00003800011a7983 */ /* 0x001ee80000300800 */
[----:B------:R-:W3:Y:S02]  /*15470*/  LDL.LU R27, [R1+0x3c] ;  /* 0x00003c00011b7983 */ /* 0x000ee40000300800 */
[C---:B---3--:R-:W-:Y:S08]  /*15480*/  HMMA.16816.F32 R20, R12.reuse, R26, R20 ;  /* 0x0000001a0c14723c */ /* 0x048ff00000001814 */
[----:B------:R-:W-:Y:S01]  /*15490*/  HMMA.16816.F32 R12, R12, R18, R8 ;  /* 0x000000120c0c723c */ /* 0x000fe20000001808 */
[----:B------:R-:W1:Y:S04]  /*154a0*/  LDL.LU.64 R8, [R1+0x20] ;  /* 0x0000200001087983 */ /* 0x000e680000300a00 */
[----:B------:R-:W3:Y:S01]  /*154b0*/  LDL.LU.64 R10, [R1+0x28] ;  /* 0x00002800010a7983 */ /* 0x000ee20000300a00 */
[----:B-1----:R-:W-:Y:S01]  /*154c0*/  MOV R24, R8 ;  /* 0x0000000800187202 */ /* 0x002fe20000000f00 */
[----:B------:R-:W-:Y:S01]  /*154d0*/  IMAD.MOV.U32 R17, RZ, RZ, R9 ;  /* 0x000000ffff117224 */ /* 0x000fe200078e0009 */
[----:B---3--:R-:W-:Y:S01]  /*154e0*/  HMMA.16816.F32 R4, R8, R26, R4 ;  /* 0x0000001a0804723c */ /* 0x008fe20000001804 */
[----:B------:R-:W-:Y:S01]  /*154f0*/  MOV R16, R10 ;  /* 0x0000000a00107202 */ /* 0x000fe20000000f00 */
[----:B------:R-:W-:-:S02]  /*15500*/  IMAD.MOV.U32 R2, RZ, RZ, R11 ;  /* 0x000000ffff027224 */ /* 0x000fc400078e000b */
[----:B------:R-:W0:Y:S04]  /*15510*/  LDSM.16.MT88.4 R8, [R3+UR6+0x12400] ;  /* 0x012400060308783b */ /* 0x000e280008004200 */
[----:B0-----:R-:W-:Y:S04]  /*15520*/  STL.64 [R1+0x23a0], R10 ;  /* 0x0023a00a01007387 */ /* 0x001fe80000100a00 */
[----:B------:R0:W-:Y:S02]  /*15530*/  STL.64 [R1+0x2398], R8 ;  /* 0x0023980801007387 */ /* 0x0001e40000100a00 */
[----:B0-----:R-:W-:-:S02]  /*15540*/  MOV R8, R24 ;  /* 0x0000001800087202 */ /* 0x001fc40000000f00 */
[----:B------:R-:W0:Y:S04]  /*15550*/  LDSM.16.MT88.4 R24, [R29+UR6+0x12400] ;  /* 0x012400061d18783b */ /* 0x000e280008004200 */
[----:B0-----:R-:W-:Y:S04]  /*15560*/  STL.64 [R1], R24 ;  /* 0x0000001801007387 */ /* 0x001fe80000100a00 */
[----:B------:R0:W-:Y:S04]  /*15570*/  STL.64 [R1+0x8], R26 ;  /* 0x0000081a01007387 */ /* 0x0001e80000100a00 */
[----:B0-----:R-:W3:Y:S04]  /*15580*/  LDL.LU.64 R26, [R1+0x23f0] ;  /* 0x0023f000011a7983 */ /* 0x001ee80000300a00 */
[----:B------:R-:W3:Y:S01]  /*15590*/  LDL.LU.64 R24, [R1+0x23e8] ;  /* 0x0023e80001187983 */ /* 0x000ee20000300a00 */
[----:B------:R-:W-:Y:S01]  /*155a0*/  IMAD.MOV.U32 R9, RZ, RZ, R17 ;  /* 0x000000ffff097224 */ /* 0x000fe200078e0011 */
[----:B------:R-:W-:Y:S01]  /*155b0*/  MOV R10, R16 ;  /* 0x00000010000a7202 */ /* 0x000fe20000000f00 */
[----:B------:R-:W-:-:S07]  /*155c0*/  IMAD.MOV.U32 R11, RZ, RZ, R2 ;  /* 0x000000ffff0b7224 */ /* 0x000fce00078e0002 */
[----:B---3--:R-:W-:Y:S01]  /*155d0*/  HMMA.16816.F32 R8, R8, R18, R24 ;  /* 0x000000120808723c */ /* 0x008fe20000001818 */
[----:B------:R-:W3:Y:S04]  /*155e0*/  LDL.LU.64 R24, [R1+0x23e0] ;  /* 0x0023e00001187983 */ /* 0x000ee80000300a00 */
[----:B------:R-:W4:Y:S04]  /*155f0*/  LDL.LU.64 R18, [R1+0x23d8] ;  /* 0x0023d80001127983 */ /* 0x000f280000300a00 */
[----:B------:R-:W4:Y:S10]  /*15600*/  LDL.LU.64 R16, [R1+0x23d0] ;  /* 0x0023d00001107983 */ /* 0x000f340000300a00 */
[----:B------:R3:W-:Y:S04]  /*15610*/  STL.64 [R1+0x23b0], R10 ;  /* 0x0023b00a01007387 */ /* 0x0007e80000100a00 */
[----:B------:R0:W-:Y:S01]  /*15620*/  STL.64 [R1+0x23a8], R8 ;  /* 0x0023a80801007387 */ /* 0x0001e20000100a00 */
[----:B---3--:R-:W-:Y:S01]  /*15630*/  MOV R10, R24 ;  /* 0x00000018000a7202 */ /* 0x008fe20000000f00 */
[----:B0-----:R-:W-:Y:S01]  /*15640*/  IMAD.MOV.U32 R9, RZ, RZ, R25 ;  /* 0x000000ffff097224 */ /* 0x001fe200078e0019 */
[C---:B----4-:R-:W-:Y:S01]  /*15650*/  HMMA.16816.F32 R20, R16.reuse, R24, R20 ;  /* 0x000000181014723c */ /* 0x050fe20000001814 */
[----:B------:R-:W3:Y:S04]  /*15660*/  LDL.LU.64 R24, [R1+0x23c8] ;  /* 0x0023c80001187983 */ /* 0x000ee80000300a00 */
[----:B------:R-:W4:Y:S03]  /*15670*/  LDL.LU.64 R26, [R1+0x23c0] ;  /* 0x0023c000011a7983 */ /* 0x000f260000300a00 */
[----:B---3--:R-:W-:Y:S01]  /*15680*/  HMMA.16816.F32 R16, R16, R24, R12 ;  /* 0x000000181010723c */ /* 0x008fe2000000180c */
[----:B------:R-:W-:Y:S01]  /*15690*/  MOV R8, R24 ;  /* 0x0000001800087202 */ /* 0x000fe20000000f00 */
[----:B------:R-:W-:-:S02]  /*156a0*/  IMAD.MOV.U32 R2, RZ, RZ, R25 ;  /* 0x000000ffff027224 */ /* 0x000fc400078e0019 */
[----:B------:R-:W4:Y:S01]  /*156b0*/  LDL.LU.64 R24, [R1+0x23b8] ;  /* 0x0023b80001187983 */ /* 0x000f220000300a00 */
[----:B------:R-:W-:Y:S01]  /*156c0*/  MOV R12, R10 ;  /* 0x0000000a000c7202 */ /* 0x000fe20000000f00 */
[----:B------:R-:W-:-:S07]  /*156d0*/  IMAD.MOV.U32 R13, RZ, RZ, R9 ;  /* 0x000000ffff0d7224 */ /* 0x000fce00078e0009 */
[----:B----4-:R-:W-:Y:S01]  /*156e0*/  HMMA.16816.F32 R4, R24, R12, R4 ;  /* 0x0000000c1804723c */ /* 0x010fe20000001804 */
[----:B------:R-:W0:Y:S04]  /*156f0*/  LDSM.16.MT88.4 R12, [R3+UR6+0x12800] ;  /* 0x01280006030c783b */ /* 0x000e280008004200 */
[----:B0-----:R0:W-:Y:S04]  /*15700*/  STL.64 [R1+0x2380], R14 ;  /* 0x0023800e01007387 */ /* 0x0011e80000100a00 */
[----:B------:R1:W-:Y:S04]  /*15710*/  STL.64 [R1+0x2378], R12 ;  /* 0x0023780c01007387 */ /* 0x0003e80000100a00 */
[----:B0-----:R-:W3:Y:S01]  /*15720*/  LDL.LU R14, [R1+0x78] ;  /* 0x00007800010e7983 */ /* 0x001ee20000300800 */
[----:B-1----:R-:W-:-:S03]  /*15730*/  MOV R12, R8 ;  /* 0x00000008000c7202 */ /* 0x002fc60000000f00 */
[----:B--2---:R-:W0:Y:S01]  /*15740*/  LDSM.16.M88.4 R8, [R28+UR6+0x100] ;  /* 0x000100061c08783b */ /* 0x004e220008000200 */
[----:B------:R-:W-:Y:S01]  /*15750*/  IMAD.MOV.U32 R13, RZ, RZ, R2 ;  /* 0x000000ffff0d7224 */ /* 0x000fe200078e0002 */
[----:B------:R-:W-:Y:S02]  /*15760*/  MOV R15, R0 ;  /* 0x00000000000f7202 */ /* 0x000fe40000000f00 */
[----:B0-----:R-:W-:Y:S01]  /*15770*/  STL.64 [R1+0x30], R8 ;  /* 0x0000300801007387 */ /* 0x001fe20000100a00 */
[----:B------:R-:W-:Y:S01]  /*15780*/  IMAD.MOV.U32 R2, RZ, RZ, R8 ;  /* 0x000000ffff027224 */ /* 0x000fe200078e0008 */
[----:B------:R-:W-:Y:S02]  /*15790*/  MOV R0, R9 ;  /* 0x0000000900007202 */ /* 0x000fe40000000f00 */
[----:B------:R-:W-:Y:S04]  /*157a0*/  STL.64 [R1+0x38], R10 ;  /* 0x0000380a01007387 */ /* 0x000fe80000100a00 */
[----:B------:R-:W0:Y:S04]  /*157b0*/  LDSM.16.M88.4 R8, [R28+UR6+0x8100] ;  /* 0x008100061c08783b */ /* 0x000e280008000200 */
[----:B0-----:R-:W-:Y:S04]  /*157c0*/  STL.64 [R1+0x50], R8 ;  /* 0x0000500801007387 */ /* 0x001fe80000100a00 */
[----:B------:R-:W-:Y:S04]  /*157d0*/  STL.64 [R1+0x58], R10 ;  /* 0x0000580a01007387 */ /* 0x000fe80000100a00 */
[----:B------:R-:W0:Y:S04]  /*157e0*/  LDSM.16.MT88.4 R8, [R29+UR6+0x12800] ;  /* 0x012800061d08783b */ /* 0x000e280008004200 */
[----:B0-----:R-:W-:Y:S04]  /*157f0*/  STL.64 [R1+0x20], R8 ;  /* 0x0000200801007387 */ /* 0x001fe80000100a00 */
[----:B------:R0:W-:Y:S04]  /*15800*/  STL.64 [R1+0x28], R10 ;  /* 0x0000280a01007387 */ /* 0x0001e80000100a00 */
[----:B0-----:R-:W2:Y:S04]  /*15810*/  LDL.LU.64 R10, [R1+0x23b0] ;  /* 0x0023b000010a7983 */ /* 0x001ea80000300a00 */
[----:B------:R-:W2:Y:S02]  /*15820*/  LDL.LU.64 R8, [R1+0x23a8] ;  /* 0x0023a80001087983 */ /* 0x000ea40000300a00 */
[----:B--2---:R-:W-:-:S15]  /*15830*/  HMMA.16816.F32 R8, R24, R12, R8 ;  /* 0x0000000c1808723c */ /* 0x004fde0000001808 */
[----:B------:R-:W-:-:S04]  /*15840*/  NOP ;  /* 0x0000000000007918 */ /* 0x000fc80000000000 */
[----:B------:R-:W-:Y:S01]  /*15850*/  IMAD.MOV.U32 R13, RZ, RZ, R10 ;  /* 0x000000ffff0d7224 */ /* 0x000fe200078e000a */
[----:B------:R-:W-:Y:S01]  /*15860*/  MOV R12, R11 ;  /* 0x0000000b000c7202 */ /* 0x000fe20000000f00 */
[----:B------:R-:W-:Y:S01]  /*15870*/  IMAD.MOV.U32 R25, RZ, RZ, R8 ;  /* 0x000000ffff197224 */ /* 0x000fe200078e0008 */
[----:B------:R-:W-:Y:S01]  /*15880*/  MOV R24, R9 ;  /* 0x0000000900187202 */ /* 0x000fe20000000f00 */
[----:B------:R-:W2:Y:S04]  /*15890*/  LDL.LU.64 R10, [R1+0x23a0] ;  /* 0x0023a000010a7983 */ /* 0x000ea80000300a00 */
[----:B------:R-:W2:Y:S04]  /*158a0*/  LDL.LU.64 R8, [R1+0x2398] ;  /* 0x0023980001087983 */ /* 0x000ea80000300a00 */
[----:B------:R-:W2:Y:S04]  /*158b0*/  LDL.LU R26, [R1+0x48] ;  /* 0x00004800011a7983 */ /* 0x000ea80000300800 */
[----:B------:R-:W2:Y:S02]  /*158c0*/  LDL.LU R27, [R1+0x4c] ;  /* 0x00004c00011b7983 */ /* 0x000ea40000300800 */
[C---:B--2---:R-:W-:Y:S08]  /*158d0*/  HMMA.16816.F32 R20, R8.reuse, R26, R20 ;  /* 0x0000001a0814723c */ /* 0x044ff00000001814 */
[----:B---3--:R-:W-:Y:S11]  /*158e0*/  HMMA.16816.F32 R8, R8, R14, R16 ;  /* 0x0000000e0808723c */ /* 0x008ff60000001810 */
[----:B------:R0:W-:Y:S04]  /*158f0*/  STL.64 [R1+0x2390], R22 ;  /* 0x0023901601007387 */ /* 0x0001e80000100a00 */
[----:B------:R1:W-:Y:S04]  /*15900*/  STL.64 [R1+0x2388], R20 ;  /* 0x0023881401007387 */ /* 0x0003e80000100a00 */
[----:B------:R-:W2:Y:S04]  /*15910*/  LDL.LU.64 R16, [R1] ;  /* 0x0000000001107983 */ /* 0x000ea80000300a00 */
[----:B------:R-:W3:Y:S01]  /*15920*/  LDL.LU.64 R18, [R1+0x8] ;  /* 0x0000080001127983 */ /* 0x000ee20000300a00 */
[----:B0-----:R-:W-:Y:S01]  /*15930*/  IMAD.MOV.U32 R22, RZ, RZ, R13 ;  /* 0x000000ffff167224 */ /* 0x001fe200078e000d */
[----:B------:R-:W-:Y:S01]  /*15940*/  MOV R23, R12 ;  /* 0x0000000c00177202 */ /* 0x000fe20000000f00 */
[----:B-1----:R-:W-:Y:S01]  /*15950*/  IMAD.MOV.U32 R20, RZ, RZ, R25 ;  /* 0x000000ffff147224 */ /* 0x002fe200078e0019 */
[----:B------:R-:W-:Y:S01]  /*15960*/  MOV R21, R24 ;  /* 0x0000001800157202 */ /* 0x000fe20000000f00 */
[----:B--2---:R-:W-:Y:S01]  /*15970*/  IMAD.MOV.U32 R25, RZ, RZ, R16 ;  /* 0x000000ffff197224 */ /* 0x004fe200078e0010 */
[----:B------:R-:W-:Y:S01]  /*15980*/  MOV R24, R17 ;  /* 0x0000001100187202 */ /* 0x000fe20000000f00 */
[----:B---3--:R-:W-:Y:S01]  /*15990*/  HMMA.16816.F32 R4, R16, R26, R4 ;  /* 0x0000001a1004723c */ /* 0x008fe20000001804 */
[----:B------:R-:W-:Y:S01]  /*159a0*/  IMAD.MOV.U32 R13, RZ, RZ, R18 ;  /* 0x000000ffff0d7224 */ /* 0x000fe200078e0012 */
[----:B------:R-:W-:-:S02]  /*159b0*/  MOV R12, R19 ;  /* 0x00000013000c7202 */ /* 0x000fc40000000f00 */
[----:B------:R-:W0:Y:S04]  /*159c0*/  LDSM.16.MT88.4 R16, [R3+UR6+0x12c00] ;  /* 0x012c00060310783b */ /* 0x000e280008004200 */
[----:B0-----:R-:W-:Y:S04]  /*159d0*/  STL.64 [R1+0x2358], R18 ;  /* 0x0023581201007387 */ /* 0x001fe80000100a00 */
[----:B------:R0:W-:Y:S02]  /*159e0*/  STL.64 [R1+0x2350], R16 ;  /* 0x0023501001007387 */ /* 0x0001e40000100a00 */
[----:B0-----:R-:W-:Y:S01]  /*159f0*/  IMAD.MOV.U32 R16, RZ, RZ, R25 ;  /* 0x000000ffff107224 */ /* 0x001fe200078e0019 */
[----:B------:R-:W-:-:S02]  /*15a00*/  MOV R17, R24 ;  /* 0x0000001800117202 */ /* 0x000fc40000000f00 */
[----:B------:R-:W0:Y:S01]  /*15a10*/  LDSM.16.MT88.4 R24, [R29+UR6+0x12c00] ;  /* 0x012c00061d18783b */ /* 0x000e220008004200 */
[----:B------:R-:W-:Y:S01]  /*15a20*/  IMAD.MOV.U32 R18, RZ, RZ, R13 ;  /* 0x000000ffff127224 */ /* 0x000fe200078e000d */
[----:B------:R-:W-:-:S07]  /*15a30*/  MOV R19, R12 ;  /* 0x0000000c00137202 */ /* 0x000fce0000000f00 */
[----:B------:R-:W-:Y:S01]  /*15a40*/  HMMA.16816.F32 R16, R16, R14, R20 ;  /* 0x0000000e1010723c */ /* 0x000fe20000001814 */
[----:B0-----:R-:W-:Y:S04]  /*15a50*/  STL.64 [R1+0x2338], R26 ;  /* 0x0023381a01007387 */ /* 0x001fe80000100a00 */
[----:B------:R0:W-:Y:S04]  /*15a60*/  STL.64 [R1+0x2330], R24 ;  /* 0x0023301801007387 */ /* 0x0001e80000100a00 */
[----:B0-----:R-:W2:Y:S04]  /*15a70*/  LDL.LU.64 R24, [R1+0x50] ;  /* 0x0000500001187983 */ /* 0x001ea80000300a00 */
[----:B------:R-:W3:Y:S04]  /*15a80*/  LDL.LU.64 R26, [R1+0x58] ;  /* 0x00005800011a7983 */ /* 0x000ee80000300a00 */
[----:B------:R-:W4:Y:S04]  /*15a90*/  LDL.LU.64 R22, [R1+0x2390] ;  /* 0x0023900001167983 */ /* 0x000f280000300a00 */
[----:B------:R-:W4:Y:S04]  /*15aa0*/  LDL.LU.64 R20, [R1+0x2388] ;  /* 0x0023880001147983 */ /* 0x000f280000300a00 */
[----:B------:R-:W4:Y:S04]  /*15ab0*/  LDL.LU.64 R14, [R1+0x2380] ;  /* 0x00238000010e7983 */ /* 0x000f280000300a00 */
[----:B------:R-:W4:Y:S04]  /*15ac0*/  LDL.LU.64 R12, [R1+0x2378] ;  /* 0x00237800010c7983 */ /* 0x000f280000300a00 */
[----:B------:R-:W-:Y:S04]  /*15ad0*/  STL.64 [R1+0x2368], R18 ;  /* 0x0023681201007387 */ /* 0x000fe80000100a00 */
[----:B------:R0:W-:Y:S02]  /*15ae0*/  STL.64 [R1+0x2360], R16 ;  /* 0x0023601001007387 */ /* 0x0001e40000100a00 */
[----:B0-----:R-:W-:Y:S01]  /*15af0*/  IMAD.MOV.U32 R16, RZ, RZ, R2 ;  /* 0x000000ffff107224 */ /* 0x001fe200078e0002 */
[----:B------:R-:W-:Y:S01]  /*15b00*/  MOV R17, R0 ;  /* 0x0000000000117202 */ /* 0x000fe20000000f00 */
[----:B------:R-:W3:Y:S06]  /*15b10*/  LDL.LU R2, [R1+0x2370] ;  /* 0x0023700001027983 */ /* 0x000eec0000300800 */
[C---:B----4-:R-:W-:Y:S08]  /*15b20*/  HMMA.16816.F32 R20, R12.reuse, R16, R20 ;  /* 0x000000100c14723c */ /* 0x050ff00000001814 */
[----:B--2---:R-:W-:Y:S01]  /*15b30*/  HMMA.16816.F32 R12, R12, R24, R8 ;  /* 0x000000180c0c723c */ /* 0x004fe20000001808 */
[----:B------:R-:W2:Y:S04]  /*15b40*/  LDL.LU.64 R8, [R1+0x20] ;  /* 0x0000200001087983 */ /* 0x000ea80000300a00 */
[----:B------:R-:W4:-:S14]  /*15b50*/  LDL.LU.64 R10, [R1+0x28] ;  /* 0x00002800010a7983 */ /* 0x000f1c0000300a00 */
[----:B------:R-:W-:Y:S04]  /*15b60*/  STL.64 [R1+0x2348], R14 ;  /* 0x0023480e01007387 */ /* 0x000fe80000100a00 */
[----:B------:R0:W-:Y:S04]  /*15b70*/  STL.64 [R1+0x2340], R12 ;  /* 0x0023400c01007387 */ /* 0x0001e80000100a00 */
[----:B0-----:R-:W3:Y:S04]  /*15b80*/  LDL.LU.64 R12, [R1+0x30] ;  /* 0x00003000010c7983 */ /* 0x001ee80000300a00 */
[----:B------:R-:W3:Y:S01]  /*15b90*/  LDL.LU.64 R14, [R1+0x38] ;  /* 0x00003800010e7983 */ /* 0x000ee20000300a00 */
[----:B--2---:R-:W-:Y:S01]  /*15ba0*/  IMAD.MOV.U32 R16, RZ, RZ, R8 ;  /* 0x000000ffff107224 */ /* 0x004fe200078e0008 */
[----:B----4-:R-:W-:Y:S01]  /*15bb0*/  MOV R0, R11 ;  /* 0x0000000b00007202 */ /* 0x010fe20000000f00 */
[----:B---3--:R-:W-:Y:S01]  /*15bc0*/  HMMA.16816.F32 R4, R8, R12, R4 ;  /* 0x0000000c0804723c */ /* 0x008fe20000001804 */
[----:B------:R-:W-:Y:S01]  /*15bd0*/  MOV R13, R9 ;  /* 0x00000009000d7202 */ /* 0x000fe20000000f00 */
[----:B------:R-:W-:-:S02]  /*15be0*/  IMAD.MOV.U32 R12, RZ, RZ, R10 ;  /* 0x000000ffff0c7224 */ /* 0x000fc400078e000a */
[----:B------:R-:W0:Y:S04]  /*15bf0*/  LDSM.16.MT88.4 R8, [R3+UR6+0x13000] ;  /* 0x013000060308783b */ /* 0x000e280008004200 */
[----:B0-----:R-:W-:Y:S04]  /*15c00*/  STL.64 [R1+0x2318], R10 ;  /* 0x0023180a01007387 */ /* 0x001fe80000100a00 */
[----:B------:R0:W-:Y:S02]  /*15c10*/  STL.64 [R1+0x2310], R8 ;  /* 0x0023100801007387 */ /* 0x0001e40000100a00 */
[----:B0-----:R-:W-:-:S02]  /*15c20*/  IMAD.MOV.U32 R8, RZ, RZ, R16 ;  /* 0x000000ffff087224 */ /* 0x001fc400078e0010 */
[----:B------:R-:W0:Y:S04]  /*15c30*/  LDSM.16.M88.4 R16, [R2+UR6+0x180] ;  /* 0x000180060210783b */ /* 0x000e280008000200 */
[----:B0-----:R-:W-:Y:S04]  /*15c40*/  STL.64 [R1+0x40], R16 ;  /* 0x0000401001007387 */ /* 0x001fe80000100a00 */
[----:B------:R-:W-:Y:S04]  /*15c50*/  STL.64 [R1+0x48], R18 ;  /* 0x0000481201007387 */ /* 0x000fe80000100a00 */
[----:B------:R-:W0:Y:S01]  /*15c60*/  LDSM.16.M88.4 R16, [R2+UR6+0x8180] ;  /* 0x008180060210783b */ /* 0x000e220008000200 */
[----:B------:R-:W-:-:S03]  /*15c70*/  MOV R11, R0 ;  /* 0x00000000000b7202 */ /* 0x000fc60000000f00 */
        /* <DEDUP_REMOVED lines=16> */
[----:B0-----:R-:W-:Y:S01]  /*15d80*/  MOV R10, R14 ;  /* 0x0000000e000a7202 */ /* 0x001fe20000000f00 */
[----:B-1----:R-:W-:Y:S01]  /*15d90*/  IMAD.MOV.U32 R9, RZ, RZ, R15 ;  /* 0x000000ffff097224 */ /* 0x002fe200078e000f */
[C---:B--2---:R-:W-:Y:S01]  /*15da0*/  HMMA.16816.F32 R20, R16.reuse, R14, R20 ;  /* 0x0000000e1014723c */ /* 0x044fe20000001814 */
[----:B------:R-:W2:Y:S04]  /*15db0*/  LDL.LU.64 R14, [R1+0x2348] ;  /* 0x00234800010e7983 */ /* 0x000ea80000300a00 */
[----:B------:R-:W2:Y:S01]  /*15dc0*/  LDL.LU.64 R12, [R1+0x2340] ;  /* 0x00234000010c7983 */ /* 0x000ea20000300a00 */
[----:B------:R-:W-:Y:S01]  /*15dd0*/  MOV R8, R26 ;  /* 0x0000001a00087202 */ /* 0x000fe20000000f00 */
[----:B------:R-:W-:Y:S01]  /*15de0*/  IMAD.MOV.U32 R2, RZ, RZ, R27 ;  /* 0x000000ffff027224 */ /* 0x000fe200078e001b */
[----:B--2---:R-:W-:Y:S01]  /*15df0*/  HMMA.16816.F32 R16, R16, R26, R12 ;  /* 0x0000001a1010723c */ /* 0x004fe2000000180c */
[----:B------:R-:W2:Y:S04]  /*15e00*/  LDL.LU.64 R26, [R1+0x2338] ;  /* 0x00233800011a7983 */ /* 0x000ea80000300a00 */
[----:B------:R-:W2:Y:S01]  /*15e10*/  LDL.LU.64 R24, [R1+0x2330] ;  /* 0x0023300001187983 */ /* 0x000ea20000300a00 */
[----:B------:R-:W-:Y:S01]  /*15e20*/  MOV R14, R10 ;  /* 0x0000000a000e7202 */ /* 0x000fe20000000f00 */
[----:B------:R-:W-:-:S12]  /*15e30*/  IMAD.MOV.U32 R15, RZ, RZ, R9 ;  /* 0x000000ffff0f7224 */ /* 0x000fd800078e0009 */
[----:B------:R-:W-:Y:S04]  /*15e40*/  STL.64 [R1+0x2308], R18 ;  /* 0x0023081201007387 */ /* 0x000fe80000100a00 */
[----:B------:R0:W-:Y:S04]  /*15e50*/  STL.64 [R1+0x2300], R16 ;  /* 0x0023001001007387 */ /* 0x0001e80000100a00 */
[----:B0-----:R-:W3:Y:S01]  /*15e60*/  LDL.LU.64 R16, [R1+0x40] ;  /* 0x0000400001107983 */ /* 0x001ee20000300a00 */
[----:B--2---:R-:W-:Y:S03]  /*15e70*/  HMMA.16816.F32 R4, R24, R14, R4 ;  /* 0x0000000e1804723c */ /* 0x004fe60000001804 */
[----:B------:R-:W0:-:S15]  /*15e80*/  LDSM.16.MT88.4 R12, [R3+UR6+0x13400] ;  /* 0x01340006030c783b */ /* 0x000e1e0008004200 */
[----:B------:R-:W-:Y:S01]  /*15e90*/  NOP ;  /* 0x0000000000007918 */ /* 0x000fe20000000000 */
[----:B------:R-:W-:Y:S04]  /*15ea0*/  STL.64 [R1+0x22f8], R6 ;  /* 0x0022f80601007387 */ /* 0x000fe80000100a00 */
[----:B------:R1:W-:Y:S04]  /*15eb0*/  STL.64 [R1+0x22f0], R4 ;  /* 0x0022f00401007387 */ /* 0x0003e80000100a00 */
[----:B-1----:R-:W2:Y:S04]  /*15ec0*/  LDL.LU.64 R4, [R1+0x60] ;  /* 0x0000600001047983 */ /* 0x002ea80000300a00 */
[----:B0-----:R0:W-:Y:S02]  /*15ed0*/  STL.64 [R1+0x22d8], R14 ;  /* 0x0022d80e01007387 */ /* 0x0011e40000100a00 */
[----:B0-----:R-:W-:-:S02]  /*15ee0*/  MOV R14, R8 ;  /* 0x00000008000e7202 */ /* 0x001fc40000000f00 */
[----:B------:R-:W0:Y:S04]  /*15ef0*/  LDSM.16.MT88.4 R8, [R29+UR6+0x13400] ;  /* 0x013400061d08783b */ /* 0x000e280008004200 */
[----:B------:R-:W-:Y:S04]  /*15f00*/  STL.64 [R1+0x22d0], R12 ;  /* 0x0022d00c01007387 */ /* 0x000fe80000100a00 */
[----:B0-----:R-:W-:Y:S04]  /*15f10*/  STL.64 [R1+0x20], R8 ;  /* 0x0000200801007387 */ /* 0x001fe80000100a00 */
[----:B------:R0:W-:Y:S04]  /*15f20*/  STL.64 [R1+0x28], R10 ;  /* 0x0000280a01007387 */ /* 0x0001e80000100a00 */
[----:B0-----:R-:W4:Y:S04]  /*15f30*/  LDL.LU.64 R10, [R1+0x2328] ;  /* 0x00232800010a7983 */ /* 0x001f280000300a00 */
[----:B------:R-:W4:Y:S01]  /*15f40*/  LDL.LU.64 R8, [R1+0x2320] ;  /* 0x0023200001087983 */ /* 0x000f220000300a00 */
[----:B------:R-:W-:-:S07]  /*15f50*/  IMAD.MOV.U32 R15, RZ, RZ, R2 ;  /* 0x000000ffff0f7224 */ /* 0x000fce00078e0002 */
[----:B----4-:R-:W-:Y:S01]  /*15f60*/  HMMA.16816.F32 R12, R24, R14, R8 ;  /* 0x0000000e180c723c */ /* 0x010fe20000001808 */
[----:B------:R-:W4:Y:S04]  /*15f70*/  LDL.LU.64 R10, [R1+0x2318] ;  /* 0x00231800010a7983 */ /* 0x000f280000300a00 */
[----:B------:R-:W4:Y:S04]  /*15f80*/  LDL.LU.64 R8, [R1+0x2310] ;  /* 0x0023100001087983 */ /* 0x000f280000300a00 */
[----:B------:R-:W2:Y:S04]  /*15f90*/  LDL.64 R24, [R1] ;  /* 0x0000000001187983 */ /* 0x000ea80000100a00 */
[----:B------:R-:W2:Y:S06]  /*15fa0*/  LDL.64 R26, [R1+0x8] ;  /* 0x00000800011a7983 */ /* 0x000eac0000100a00 */
[----:B------:R3:W-:Y:S04]  /*15fb0*/  STL.64 [R1+0x22e8], R14 ;  /* 0x0022e80e01007387 */ /* 0x0007e80000100a00 */
[----:B------:R0:W-:Y:S04]  /*15fc0*/  STL.64 [R1+0x22e0], R12 ;  /* 0x0022e00c01007387 */ /* 0x0001e80000100a00 */
[----:B------:R-:W2:Y:S01]  /*15fd0*/  LDL.LU.64 R18, [R1+0x2308] ;  /* 0x0023080001127983 */ /* 0x000ea20000300a00 */
[----:B---3--:R-:W-:Y:S01]  /*15fe0*/  MOV R14, R16 ;  /* 0x00000010000e7202 */ /* 0x008fe20000000f00 */
[----:B0-----:R-:W-:Y:S01]  /*15ff0*/  IMAD.MOV.U32 R13, RZ, RZ, R17 ;  /* 0x000000ffff0d7224 */ /* 0x001fe200078e0011 */
[----:B----4-:R-:W-:Y:S01]  /*16000*/  HMMA.16816.F32 R20, R8, R16, R20 ;  /* 0x000000100814723c */ /* 0x010fe20000001814 */
[----:B------:R-:W3:Y:S01]  /*16010*/  LDL.LU.64 R16, [R1+0x2300] ;  /* 0x0023000001107983 */ /* 0x000ee20000300a00 */
[----:B--2---:R-:W-:Y:S01]  /*16020*/  MOV R12, R4 ;  /* 0x00000004000c7202 */ /* 0x004fe20000000f00 */
[----:B------:R-:W-:-:S02]  /*16030*/  IMAD.MOV.U32 R2, RZ, RZ, R5 ;  /* 0x000000ffff027224 */ /* 0x000fc400078e0005 */
[----:B------:R-:W2:Y:S03]  /*16040*/  LDL.LU.64 R6, [R1+0x22f8] ;  /* 0x0022f80001067983 */ /* 0x000ea60000300a00 */
[----:B---3--:R-:W-:Y:S01]  /*16050*/  HMMA.16816.F32 R8, R8, R4, R16 ;  /* 0x000000040808723c */ /* 0x008fe20000001810 */
[----:B------:R-:W2:Y:S01]  /*16060*/  LDL.LU.64 R4, [R1+0x22f0] ;  /* 0x0022f00001047983 */ /* 0x000ea20000300a00 */
[----:B------:R-:W-:Y:S01]  /*16070*/  MOV R16, R14 ;  /* 0x0000000e00107202 */ /* 0x000fe20000000f00 */
[----:B------:R-:W-:-:S07]  /*16080*/  IMAD.MOV.U32 R17, RZ, RZ, R13 ;  /* 0x000000ffff117224 */ /* 0x000fce00078e000d */
[----:B--2---:R-:W-:Y:S01]  /*16090*/  HMMA.16816.F32 R4, R24, R16, R4 ;  /* 0x000000101804723c */ /* 0x004fe20000001804 */
[----:B------:R-:W0:Y:S04]  /*160a0*/  LDSM.16.MT88.4 R16, [R3+UR6+0x13800] ;  /* 0x013800060310783b */ /* 0x000e280008004200 */
[----:B0-----:R0:W-:Y:S04]  /*160b0*/  STL.64 [R1+0x22b0], R18 ;  /* 0x0022b01201007387 */ /* 0x0011e80000100a00 */
[----:B------:R1:W-:Y:S04]  /*160c0*/  STL.64 [R1+0x22a8], R16 ;  /* 0x0022a81001007387 */ /* 0x0003e80000100a00 */
[----:B0-----:R-:W2:Y:S01]  /*160d0*/  LDL.LU R18, [R1+0x68] ;  /* 0x0000680001127983 */ /* 0x001ea20000300800 */
[----:B-1----:R-:W-:-:S03]  /*160e0*/  IMAD.MOV.U32 R16, RZ, RZ, R12 ;  /* 0x000000ffff107224 */ /* 0x002fc600078e000c */
[----:B------:R-:W0:Y:S01]  /*160f0*/  LDSM.16.M88.4 R12, [R28+UR6+0x180] ;  /* 0x000180061c0c783b */ /* 0x000e220008000200 */
[----:B------:R-:W-:-:S03]  /*16100*/  MOV R17, R2 ;  /* 0x0000000200117202 */ /* 0x000fc60000000f00 */
[----:B0-----:R-:W-:Y:S01]  /*16110*/  STL.64 [R1+0x30], R12 ;  /* 0x0000300c01007387 */ /* 0x001fe20000100a00 */
[----:B------:R-:W-:-:S03]  /*16120*/  MOV R2, R13 ;  /* 0x0000000d00027202 */ /* 0x000fc60000000f00 */
[----:B------:R-:W-:Y:S04]  /*16130*/  STL.64 [R1+0x38], R14 ;  /* 0x0000380e01007387 */ /* 0x000fe80000100a00 */
[----:B------:R-:W0:Y:S01]  /*16140*/  LDSM.16.M88.4 R12, [R28+UR6+0x8180] ;  /* 0x008180061c0c783b */ /* 0x000e220008000200 */
[----:B------:R-:W-:Y:S01]  /*16150*/  MOV R24, R27 ;  /* 0x0000001b00187202 */ /* 0x000fe20000000f00 */
[----:B------:R-:W-:Y:S02]  /*16160*/  IMAD.MOV.U32 R19, RZ, RZ, R0 ;  /* 0x000000ffff137224 */ /* 0x000fe400078e0000 */
[----:B0-----:R-:W-:Y:S01]  /*16170*/  STL.64 [R1+0x50], R12 ;  /* 0x0000500c01007387 */ /* 0x001fe20000100a00 */
[----:B------:R-:W-:-:S03]  /*16180*/  IMAD.MOV.U32 R0, RZ, RZ, R15 ;  /* 0x000000ffff007224 */ /* 0x000fc600078e000f */
[----:B------:R0:W-:Y:S04]  /*16190*/  STL [R1+0x58], R14 ;  /* 0x0000580e01007387 */ /* 0x0001e80000100800 */
[----:B0-----:R-:W3:Y:S04]  /*161a0*/  LDL.LU.64 R14, [R1+0x22e8] ;  /* 0x0022e800010e7983 */ /* 0x001ee80000300a00 */
[----:B------:R-:W3:Y:S04]  /*161b0*/  LDL.LU.64 R12, [R1+0x22e0] ;  /* 0x0022e000010c7983 */ /* 0x000ee80000300a00 */
[----:B------:R0:W-:Y:S02]  /*161c0*/  STL [R1+0x2250], R28 ;  /* 0x0022501c01007387 */ /* 0x0001e40000100800 */
[----:B0-----:R-:W-:-:S02]  /*161d0*/  MOV R28, R24 ;  /* 0x00000018001c7202 */ /* 0x001fc40000000f00 */
[----:B------:R-:W0:Y:S04]  /*161e0*/  LDSM.16.MT88.4 R24, [R29+UR6+0x13800] ;  /* 0x013800061d18783b */ /* 0x000e280008004200 */
[----:B0-----:R0:W-:Y:S04]  /*161f0*/  STL.64 [R1+0x2298], R26 ;  /* 0x0022981a01007387 */ /* 0x0011e80000100a00 */
[----:B0-----:R-:W4:Y:S04]  /*16200*/  LDL.LU R26, [R1+0x4] ;  /* 0x00000400011a7983 */ /* 0x001f280000300800 */
[----:B------:R-:W2:Y:S04]  /*16210*/  LDL.LU R27, [R1+0x8] ;  /* 0x00000800011b7983 */ /* 0x000ea80000300800 */
[----:B------:R0:W-:Y:S04]  /*16220*/  STL.64 [R1+0x2290], R24 ;  /* 0x0022901801007387 */ /* 0x0001e80000100a00 */
[----:B0-----:R-:W2:Y:S04]  /*16230*/  LDL.LU.64 R24, [R1+0x50] ;  /* 0x0000500001187983 */ /* 0x001ea80000300a00 */
[----:B--2---:R0:W-:Y:S04]  /*16240*/  STL.64 [R1+0x22b8], R24 ;  /* 0x0022b81801007387 */ /* 0x0041e80000100a00 */
[----:B0-----:R-:W3:Y:S01]  /*16250*/  LDL.LU R24, [R1] ;  /* 0x0000000001187983 */ /* 0x001ee20000300800 */
[----:B----4-:R-:W-:Y:S01]  /*16260*/  IMAD.MOV.U32 R25, RZ, RZ, R26 ;  /* 0x000000ffff197224 */ /* 0x010fe200078e001a */
[----:B------:R-:W-:Y:S01]  /*16270*/  MOV R26, R27 ;  /* 0x0000001b001a7202 */ /* 0x000fe20000000f00 */
[----:B------:R-:W-:-:S07]  /*16280*/  IMAD.MOV.U32 R27, RZ, RZ, R28 ;  /* 0x000000ffff1b7224 */ /* 0x000fce00078e001c */
[----:B---3--:R-:W-:Y:S01]  /*16290*/  HMMA.16816.F32 R24, R24, R16, R12 ;  /* 0x000000101818723c */ /* 0x008fe2000000180c */
[----:B------:R-:W2:Y:S04]  /*162a0*/  LDL.LU.64 R14, [R1+0x22d8] ;  /* 0x0022d800010e7983 */ /* 0x000ea80000300a00 */
[----:B------:R-:W2:-:S14]  /*162b0*/  LDL.LU.64 R12, [R1+0x22d0] ;  /* 0x0022d000010c7983 */ /* 0x000e9c0000300a00 */
[----:B------:R0:W-:Y:S04]  /*162c0*/  STL.64 [R1+0x22c8], R26 ;  /* 0x0022c81a01007387 */ /* 0x0001e80000100a00 */
[----:B------:R1:W-:Y:S04]  /*162d0*/  STL.64 [R1+0x22c0], R24 ;  /* 0x0022c01801007387 */ /* 0x0003e80000100a00 */
[----:B0-----:R-:W2:Y:S04]  /*162e0*/  LDL.LU R26, [R1+0x48] ;  /* 0x00004800011a7983 */ /* 0x001ea80000300800 */
[----:B------:R-:W2:Y:S02]  /*162f0*/  LDL.LU R27, [R1+0x4c] ;  /* 0x00004c00011b7983 */ /* 0x000ea40000300800 */
[C---:B--2---:R-:W-:Y:S08]  /*16300*/  HMMA.16816.F32 R20, R12.reuse, R26, R20 ;  /* 0x0000001a0c14723c */ /* 0x044ff00000001814 */
[----:B------:R-:W-:Y:S01]  /*16310*/  HMMA.16816.F32 R12, R12, R18, R8 ;  /* 0x000000120c0c723c */ /* 0x000fe20000001808 */
[----:B------:R-:W1:Y:S04]  /*16320*/  LDL.LU.64 R8, [R1+0x20] ;  /* 0x0000200001087983 */ /* 0x000e680000300a00 */
[----:B------:R-:W2:Y:S01]  /*16330*/  LDL.LU.64 R10, [R1+0x28] ;  /* 0x00002800010a7983 */ /* 0x000ea20000300a00 */
[----:B-1----:R-:W-:Y:S01]  /*16340*/  MOV R25, R8 ;  /* 0x0000000800197202 */ /* 0x002fe20000000f00 */
[----:B------:R-:W-:Y:S01]  /*16350*/  IMAD.MOV.U32 R24, RZ, RZ, R9 ;  /* 0x000000ffff187224 */ /* 0x000fe200078e0009 */
[----:B--2---:R-:W-:Y:S01]  /*16360*/  HMMA.16816.F32 R4, R8, R26, R4 ;  /* 0x0000001a0804723c */ /* 0x004fe20000001804 */
[----:B------:R-:W-:Y:S01]  /*16370*/  MOV R17, R10 ;  /* 0x0000000a00117202 */ /* 0x000fe20000000f00 */
[----:B------:R-:W-:-:S02]  /*16380*/  IMAD.MOV.U32 R16, RZ, RZ, R11 ;  /* 0x000000ffff107224 */ /* 0x000fc400078e000b */
[----:B------:R-:W0:Y:S04]  /*16390*/  LDSM.16.MT88.4 R8, [R3+UR6+0x13c00] ;  /* 0x013c00060308783b */ /* 0x000e280008004200 */
[----:B0-----:R-:W-:Y:S04]  /*163a0*/  STL.64 [R1+0x2278], R10 ;  /* 0x0022780a01007387 */ /* 0x001fe80000100a00 */
[----:B------:R0:W-:Y:S02]  /*163b0*/  STL.64 [R1+0x2270], R8 ;  /* 0x0022700801007387 */ /* 0x0001e40000100a00 */
[----:B0-----:R-:W-:Y:S01]  /*163c0*/  MOV R8, R25 ;  /* 0x0000001900087202 */ /* 0x001fe20000000f00 */
[----:B------:R-:W-:-:S02]  /*163d0*/  IMAD.MOV.U32 R9, RZ, RZ, R24 ;  /* 0x000000ffff097224 */ /* 0x000fc400078e0018 */
[----:B------:R-:W0:Y:S04]  /*163e0*/  LDSM.16.MT88.4 R24, [R29+UR6+0x13c00] ;  /* 0x013c00061d18783b */ /* 0x000e280008004200 */
        /* <DEDUP_REMOVED lines=8> */
[----:B------:R-:W3:Y:S04]  /*16470*/  LDL.LU.64 R18, [R1+0x22b0] ;  /* 0x0022b00001127983 */ /* 0x000ee80000300a00 */
[----:B------:R-:W3:Y:S10]  /*16480*/  LDL.LU.64 R16, [R1+0x22a8] ;  /* 0x0022a80001107983 */ /* 0x000ef40000300a00 */
[----:B------:R-:W-:Y:S04]  /*16490*/  STL.64 [R1+0x2288], R10 ;  /* 0x0022880a01007387 */ /* 0x000fe80000100a00 */
[----:B------:R0:W-:Y:S04]  /*164a0*/  STL.64 [R1+0x2280], R8 ;  /* 0x0022800801007387 */ /* 0x0001e80000100a00 */
[----:B0-----:R-:W3:Y:S01]  /*164b0*/  LDL R8, [R1+0x30] ;  /* 0x0000300001087983 */ /* 0x001ee20000100800 */
[----:B------:R-:W-:-:S03]  /*164c0*/  MOV R9, R2 ;  /* 0x0000000200097202 */ /* 0x000fc60000000f00 */
[----:B------:R-:W4:Y:S04]  /*164d0*/  LDL.LU R2, [R1+0x22a0] ;  /* 0x0022a00001027983 */ /* 0x000f280000300800 */
[----:B------:R-:W2:Y:S01]  /*164e0*/  LDL.LU.64 R26, [R1+0x2298] ;  /* 0x00229800011a7983 */ /* 0x000ea20000300a00 */
[C---:B---3--:R-:W-:Y:S08]  /*164f0*/  HMMA.16816.F32 R20, R16.reuse, R8, R20 ;  /* 0x000000081014723c */ /* 0x048ff00000001814 */
[----:B--2---:R-:W-:Y:S01]  /*16500*/  HMMA.16816.F32 R16, R16, R24, R12 ;  /* 0x000000181010723c */ /* 0x004fe2000000180c */
[----:B------:R-:W-:Y:S01]  /*16510*/  IMAD.MOV.U32 R9, RZ, RZ, R24 ;  /* 0x000000ffff097224 */ /* 0x000fe200078e0018 */
[----:B------:R-:W-:Y:S01]  /*16520*/  MOV R8, R25 ;  /* 0x0000001900087202 */ /* 0x000fe20000000f00 */
[----:B------:R-:W0:Y:S04]  /*16530*/  LDSM.16.MT88.4 R12, [R3+UR6+0x14000] ;  /* 0x01400006030c783b */ /* 0x000e280008004200 */
[----:B------:R-:W2:-:S12]  /*16540*/  LDL.LU.64 R24, [R1+0x2290] ;  /* 0x0022900001187983 */ /* 0x000e980000300a00 */
[----:B------:R-:W-:Y:S04]  /*16550*/  STL.64 [R1+0x2268], R18 ;  /* 0x0022681201007387 */ /* 0x000fe80000100a00 */
[----:B------:R1:W-:Y:S04]  /*16560*/  STL.64 [R1+0x2260], R16 ;  /* 0x0022601001007387 */ /* 0x0003e80000100a00 */
[----:B-1----:R-:W2:Y:S04]  /*16570*/  LDL.LU.64 R16, [R1+0x30] ;  /* 0x0000300001107983 */ /* 0x002ea80000300a00 */
[----:B------:R-:W3:Y:S01]  /*16580*/  LDL.LU.64 R18, [R1+0x38] ;  /* 0x0000380001127983 */ /* 0x000ee20000300a00 */
[----:B--2---:R-:W-:-:S15]  /*16590*/  HMMA.16816.F32 R4, R24, R16, R4 ;  /* 0x000000101804723c */ /* 0x004fde0000001804 */
[----:B------:R-:W-:-:S04]  /*165a0*/  NOP ;  /* 0x0000000000007918 */ /* 0x000fc80000000000 */
[----:B------:R-:W-:Y:S04]  /*165b0*/  STL [R1+0x225c], R6 ;  /* 0x00225c0601007387 */ /* 0x000fe80000100800 */
[----:B------:R-:W-:Y:S04]  /*165c0*/  STL [R1+0x2258], R7 ;  /* 0x0022580701007387 */ /* 0x000fe80000100800 */
        /* <DEDUP_REMOVED lines=22> */
[----:B------:R-:W4:Y:S04]  /*16730*/  LDL.LU.64 R10, [R1+0x2278] ;  /* 0x00227800010a7983 */ /* 0x000f280000300a00 */
[----:B------:R-:W4:Y:S01]  /*16740*/  LDL.LU.64 R8, [R1+0x2270] ;  /* 0x0022700001087983 */ /* 0x000f220000300a00 */
[----:B---3--:R-:W-:Y:S01]  /*16750*/  MOV R12, R18 ;  /* 0x00000012000c7202 */ /* 0x008fe20000000f00 */
[----:B------:R-:W-:-:S11]  /*16760*/  IMAD.MOV.U32 R2, RZ, RZ, R19 ;  /* 0x000000ffff027224 */ /* 0x000fd600078e0013 */
[----:B------:R-:W-:Y:S01]  /*16770*/  MOV R6, R24 ;  /* 0x0000001800067202 */ /* 0x000fe20000000f00 */
[----:B------:R-:W-:Y:S01]  /*16780*/  IMAD.MOV.U32 R7, RZ, RZ, R25 ;  /* 0x000000ffff077224 */ /* 0x000fe200078e0019 */
[----:B------:R-:W-:Y:S01]  /*16790*/  MOV R3, R26 ;  /* 0x0000001a00037202 */ /* 0x000fe20000000f00 */
[----:B------:R-:W-:Y:S01]  /*167a0*/  IMAD.MOV.U32 R13, RZ, RZ, R27 ;  /* 0x000000ffff0d7224 */ /* 0x000fe200078e001b */
[----:B------:R-:W3:Y:S04]  /*167b0*/  LDL.LU.64 R24, [R1] ;  /* 0x0000000001187983 */ /* 0x000ee80000300a00 */
[----:B------:R-:W2:Y:S01]  /*167c0*/  LDL.LU.64 R26, [R1+0x8] ;  /* 0x00000800011a7983 */ /* 0x000ea20000300a00 */
[----:B----4-:R-:W-:Y:S03]  /*167d0*/  HMMA.16816.F32 R20, R8, R18, R20 ;  /* 0x000000120814723c */ /* 0x010fe60000001814 */
[----:B------:R-:W2:Y:S04]  /*167e0*/  LDL.LU.64 R18, [R1+0x2268] ;  /* 0x0022680001127983 */ /* 0x000ea80000300a00 */
[----:B------:R-:W2:-:S12]  /*167f0*/  LDL.LU.64 R16, [R1+0x2260] ;  /* 0x0022600001107983 */ /* 0x000e980000300a00 */
[----:B------:R0:W-:Y:S04]  /*16800*/  STL.64 [R1+0x2248], R22 ;  /* 0x0022481601007387 */ /* 0x0001e80000100a00 */
[----:B------:R1:W-:Y:S01]  /*16810*/  STL.64 [R1+0x2240], R20 ;  /* 0x0022401401007387 */ /* 0x0003e20000100a00 */
[----:B0-----:R-:W-:Y:S02]  /*16820*/  MOV R22, R3 ;  /* 0x0000000300167202 */ /* 0x001fe40000000f00 */
[----:B-1----:R-:W-:Y:S01]  /*16830*/  MOV R20, R6 ;  /* 0x0000000600147202 */ /* 0x002fe20000000f00 */
[----:B------:R-:W-:Y:S01]  /*16840*/  IMAD.MOV.U32 R21, RZ, RZ, R7 ;  /* 0x000000ffff157224 */ /* 0x000fe200078e0007 */
[----:B------:R-:W3:Y:S04]  /*16850*/  LDL.LU R6, [R1+0x225c] ;  /* 0x00225c0001067983 */ /* 0x000ee80000300800 */
[----:B------:R-:W3:Y:S04]  /*16860*/  LDL.LU R7, [R1+0x2258] ;  /* 0x0022580001077983 */ /* 0x000ee80000300800 */
[----:B------:R-:W4:Y:S01]  /*16870*/  LDL.LU R3, [R1+0x2254] ;  /* 0x0022540001037983 */ /* 0x000f220000300800 */
[----:B------:R-:W-:Y:S01]  /*16880*/  IMAD.MOV.U32 R23, RZ, RZ, R13 ;  /* 0x000000ffff177224 */ /* 0x000fe200078e000d */
[----:B--2---:R-:W-:Y:S01]  /*16890*/  HMMA.16816.F32 R8, R8, R14, R16 ;  /* 0x0000000e0808723c */ /* 0x004fe20000001810 */
[----:B------:R-:W-:Y:S01]  /*168a0*/  MOV R18, R12 ;  /* 0x0000000c00127202 */ /* 0x000fe20000000f00 */
[----:B------:R-:W-:Y:S01]  /*168b0*/  IMAD.MOV.U32 R19, RZ, RZ, R2 ;  /* 0x000000ffff137224 */ /* 0x000fe200078e0002 */
[----:B------:R-:W-:-:S15]  /*168c0*/  MOV R2, R26 ;  /* 0x0000001a00027202 */ /* 0x000fde0000000f00 */
[----:B------:R-:W-:Y:S01]  /*168d0*/  NOP ;  /* 0x0000000000007918 */ /* 0x000fe20000000000 */
[----:B------:R-:W-:Y:S04]  /*168e0*/  STL.64 [R1+0x2228], R10 ;  /* 0x0022280a01007387 */ /* 0x000fe80000100a00 */
[----:B------:R0:W-:Y:S01]  /*168f0*/  STL.64 [R1+0x2220], R8 ;  /* 0x0022200801007387 */ /* 0x0001e20000100a00 */
[----:B---3--:R-:W-:Y:S03]  /*16900*/  HMMA.16816.F32 R4, R24, R18, R4 ;  /* 0x000000121804723c */ /* 0x008fe60000001804 */
[----:B----4-:R-:W1:Y:S01]  /*16910*/  LDSM.16.MT88.4 R16, [R3+UR6+0x14400] ;  /* 0x014400060310783b */ /* 0x010e620008004200 */
[----:B0-----:R-:W-:Y:S01]  /*16920*/  IMAD.MOV.U32 R9, RZ, RZ, R0 ;  /* 0x000000ffff097224 */ /* 0x001fe200078e0000 */
[----:B------:R-:W-:Y:S01]  /*16930*/  MOV R11, R24 ;  /* 0x00000018000b7202 */ /* 0x000fe20000000f00 */
[----:B------:R-:W-:-:S02]  /*16940*/  IMAD.MOV.U32 R10, RZ, RZ, R25 ;  /* 0x000000ffff0a7224 */ /* 0x000fc400078e0019 */
[----:B------:R-:W-:Y:S02]  /*16950*/  IMAD.MOV.U32 R0, RZ, RZ, R27 ;  /* 0x000000ffff007224 */ /* 0x000fe400078e001b */
[----:B------:R-:W0:Y:S01]  /*16960*/  LDSM.16.MT88.4 R24, [R29+UR6+0x14400] ;  /* 0x014400061d18783b */ /* 0x000e220008004200 */
[----:B------:R-:W-:-:S03]  /*16970*/  MOV R8, R28 ;  /* 0x0000001c00087202 */ /* 0x000fc60000000f00 */
[----:B------:R-:W2:Y:S04]  /*16980*/  LDL.LU R28, [R1+0x2250] ;  /* 0x00225000011c7983 */ /* 0x000ea80000300800 */
[----:B-1----:R1:W-:Y:S04]  /*16990*/  STL.64 [R1+0x2208], R18 ;  /* 0x0022081201007387 */ /* 0x0023e80000100a00 */
[----:B------:R3:W-:Y:S04]  /*169a0*/  STL.64 [R1+0x2200], R16 ;  /* 0x0022001001007387 */ /* 0x0007e80000100a00 */
[----:B0-----:R-:W-:Y:S01]  /*169b0*/  STL.64 [R1+0x21e8], R26 ;  /* 0x0021e81a01007387 */ /* 0x001fe20000100a00 */
[----:B-1----:R-:W-:Y:S01]  /*169c0*/  MOV R18, R2 ;  /* 0x0000000200127202 */ /* 0x002fe20000000f00 */
[----:B------:R-:W-:Y:S01]  /*169d0*/  IMAD.MOV.U32 R19, RZ, RZ, R0 ;  /* 0x000000ffff137224 */ /* 0x000fe200078e0000 */
[----:B---3--:R-:W-:Y:S01]  /*169e0*/  MOV R16, R11 ;  /* 0x0000000b00107202 */ /* 0x008fe20000000f00 */
[----:B------:R-:W-:Y:S01]  /*169f0*/  IMAD.MOV.U32 R17, RZ, RZ, R10 ;  /* 0x000000ffff117224 */ /* 0x000fe200078e000a */
[----:B------:R0:W-:Y:S06]  /*16a00*/  STL.64 [R1+0x21e0], R24 ;  /* 0x0021e01801007387 */ /* 0x0001ec0000100a00 */
[----:B------:R-:W-:Y:S01]  /*16a10*/  HMMA.16816.F32 R16, R16, R14, R20 ;  /* 0x0000000e1010723c */ /* 0x000fe20000001814 */
[----:B0-----:R-:W3:Y:S04]  /*16a20*/  LDL.LU.64 R24, [R1+0x60] ;  /* 0x0000600001187983 */ /* 0x001ee80000300a00 */
[----:B------:R-:W4:Y:S04]  /*16a30*/  LDL.LU.64 R26, [R1+0x68] ;  /* 0x00006800011a7983 */ /* 0x000f280000300a00 */
        /* <DEDUP_REMOVED lines=27> */
[----:B------:R-:W0:Y:S04]  /*16bf0*/  LDSM.16.M88.4 R16, [R28+UR6+0x200] ;  /* 0x000200061c10783b */ /* 0x000e280008000200 */
        /* <DEDUP_REMOVED lines=25> */
[----:B----4-:R-:W-:Y:S01]  /*16d90*/  MOV R9, R26 ;  /* 0x0000001a00097202 */ /* 0x010fe20000000f00 */
        /* <DEDUP_REMOVED lines=126> */
[----:B0-----:R-:W-:Y:S01]  /*17580*/  STL [R1+0x30], R8 ;  /* 0x0000300801007387 */ /* 0x001fe20000100800 */
[----:B------:R-:W-:Y:S01]  /*17590*/  IMAD.MOV.U32 R2, RZ, RZ, R9 ;  /* 0x000000ffff027224 */ /* 0x000fe200078e0009 */
[----:B------:R-:W-:Y:S02]  /*175a0*/  MOV R0, R11 ;  /* 0x0000000b00007202 */ /* 0x000fe40000000f00 */
[----:B------:R-:W-:Y:S04]  /*175b0*/  STL [R1+0x38], R10 ;  /* 0x0000380a01007387 */ /* 0x000fe80000100800 */
[----:B------:R-:W0:Y:S04]  /*175c0*/  LDSM.16.M88.4 R8, [R28+UR6+0x8280] ;  /* 0x008280061c08783b */ /* 0x000e280008000200 */
[----:B------:R-:W-:Y:S04]  /*175d0*/  STL [R1+0x2080], R28 ;  /* 0x0020801c01007387 */ /* 0x000fe80000100800 */
        /* <DEDUP_REMOVED lines=50> */
[----:B------:R0:W-:Y:S04]  /*17900*/  STL.64 [R1+0x20e8], R16 ;  /* 0x0020e81001007387 */ /* 0x0001e80000100a00 */
[----:B0-----:R-:W4:Y:S01]  /*17910*/  LDL.LU R16, [R1+0x30] ;  /* 0x0000300001107983 */ /* 0x001f220000300800 */
[----:B------:R-:W-:-:S03]  /*17920*/  IMAD.MOV.U32 R17, RZ, RZ, R2 ;  /* 0x000000ffff117224 */ /* 0x000fc600078e0002 */
[----:B------:R-:W2:Y:S04]  /*17930*/  LDL.LU R2, [R1+0x20f8] ;  /* 0x0020f80001027983 */ /* 0x000ea80000300800 */
[C---:B----4-:R-:W-:Y:S08]  /*17940*/  HMMA.16816.F32 R20, R12.reuse, R16, R20 ;  /* 0x000000100c14723c */ /* 0x050ff00000001814 */
[----:B--2---:R-:W-:Y:S01]  /*17950*/  HMMA.16816.F32 R12, R12, R24, R8 ;  /* 0x000000180c0c723c */ /* 0x004fe20000001808 */
[----:B------:R-:W2:Y:S04]  /*17960*/  LDL.LU.64 R8, [R1+0x20] ;  /* 0x0000200001087983 */ /* 0x000ea80000300a00 */
[----:B------:R-:W4:Y:S01]  /*17970*/  LDL.LU.64 R10, [R1+0x28] ;  /* 0x00002800010a7983 */ /* 0x000f220000300a00 */
[----:B--2---:R-:W-:Y:S01]  /*17980*/  MOV R19, R8 ;  /* 0x0000000800137202 */ /* 0x004fe20000000f00 */
[----:B------:R-:W-:Y:S01]  /*17990*/  IMAD.MOV.U32 R18, RZ, RZ, R9 ;  /* 0x000000ffff127224 */ /* 0x000fe200078e0009 */
[----:B----4-:R-:W-:Y:S01]  /*179a0*/  HMMA.16816.F32 R4, R8, R16, R4 ;  /* 0x000000100804723c */ /* 0x010fe20000001804 */
[----:B------:R-:W-:Y:S01]  /*179b0*/  MOV R17, R10 ;  /* 0x0000000a00117202 */ /* 0x000fe20000000f00 */
[----:B------:R-:W-:-:S02]  /*179c0*/  IMAD.MOV.U32 R16, RZ, RZ, R11 ;  /* 0x000000ffff107224 */ /* 0x000fc400078e000b */
[----:B------:R-:W0:Y:S04]  /*179d0*/  LDSM.16.MT88.4 R8, [R3+UR6+0x16000] ;  /* 0x016000060308783b */ /* 0x000e280008004200 */
[----:B0-----:R0:W-:Y:S04]  /*179e0*/  STL.64 [R1+0x20b0], R10 ;  /* 0x0020b00a01007387 */ /* 0x0011e80000100a00 */
[----:B------:R1:W-:Y:S01]  /*179f0*/  STL.64 [R1+0x20a8], R8 ;  /* 0x0020a80801007387 */ /* 0x0003e20000100a00 */
[----:B0-----:R-:W-:Y:S01]  /*17a00*/  MOV R10, R17 ;  /* 0x00000011000a7202 */ /* 0x001fe20000000f00 */
[----:B------:R-:W-:Y:S01]  /*17a10*/  IMAD.MOV.U32 R11, RZ, RZ, R16 ;  /* 0x000000ffff0b7224 */ /* 0x000fe200078e0010 */
[----:B-1----:R-:W-:Y:S01]  /*17a20*/  MOV R8, R19 ;  /* 0x0000001300087202 */ /* 0x002fe20000000f00 */
[----:B------:R-:W-:-:S02]  /*17a30*/  IMAD.MOV.U32 R9, RZ, RZ, R18 ;  /* 0x000000ffff097224 */ /* 0x000fc400078e0012 */
[----:B------:R-:W0:Y:S04]  /*17a40*/  LDSM.16.M88.4 R16, [R2+UR6+0x300] ;  /* 0x000300060210783b */ /* 0x000e280008000200 */
[----:B0-----:R-:W-:Y:S01]  /*17a50*/  STL.64 [R1+0x50], R16 ;  /* 0x0000501001007387 */ /* 0x001fe20000100a00 */
[----:B------:R-:W-:-:S03]  /*17a60*/  MOV R28, R19 ;  /* 0x00000013001c7202 */ /* 0x000fc60000000f00 */
[----:B------:R-:W-:Y:S04]  /*17a70*/  STL.64 [R1+0x58], R18 ;  /* 0x0000581201007387 */ /* 0x000fe80000100a00 */
[----:B------:R-:W0:Y:S04]  /*17a80*/  LDSM.16.M88.4 R16, [R2+UR6+0x8300] ;  /* 0x008300060210783b */ /* 0x000e280008000200 */
[----:B------:R-:W-:Y:S04]  /*17a90*/  STL [R1+0x2000], R2 ;  /* 0x0020000201007387 */ /* 0x000fe80000100800 */
[----:B0-----:R-:W-:Y:S04]  /*17aa0*/  STL.64 [R1+0x80], R16 ;  /* 0x0000801001007387 */ /* 0x001fe80000100a00 */
[----:B------:R-:W-:Y:S04]  /*17ab0*/  STL.64 [R1+0x88], R18 ;  /* 0x0000881201007387 */ /* 0x000fe80000100a00 */
[----:B------:R-:W0:Y:S04]  /*17ac0*/  LDSM.16.MT88.4 R16, [R29+UR6+0x16000] ;  /* 0x016000061d10783b */ /* 0x000e280008004200 */
[----:B0-----:R-:W-:Y:S04]  /*17ad0*/  STL.64 [R1], R16 ;  /* 0x0000001001007387 */ /* 0x001fe80000100a00 */
[----:B------:R0:W-:Y:S04]  /*17ae0*/  STL.64 [R1+0x8], R18 ;  /* 0x0000081201007387 */ /* 0x0001e80000100a00 */
[----:B0-----:R-:W2:Y:S04]  /*17af0*/  LDL.LU.64 R18, [R1+0x20f0] ;  /* 0x0020f00001127983 */ /* 0x001ea80000300a00 */
[----:B------:R-:W2:Y:S02]  /*17b00*/  LDL.LU.64 R16, [R1+0x20e8] ;  /* 0x0020e80001107983 */ /* 0x000ea40000300a00 */
[----:B--2---:R-:W-:Y:S02]  /*17b10*/  HMMA.16816.F32 R8, R8, R24, R16 ;  /* 0x000000180808723c */ /* 0x004fe40000001810 */
[----:B------:R-:W2:Y:S04]  /*17b20*/  LDL.LU.64 R18, [R1+0x20e0] ;  /* 0x0020e00001127983 */ /* 0x000ea80000300a00 */
[----:B------:R-:W2:-:S13]  /*17b30*/  LDL.LU.64 R16, [R1+0x20d8] ;  /* 0x0020d80001107983 */ /* 0x000e9a0000300a00 */
[----:B------:R0:W-:Y:S04]  /*17b40*/  STL.64 [R1+0x20c0], R10 ;  /* 0x0020c00a01007387 */ /* 0x0001e80000100a00 */
[----:B------:R-:W-:Y:S04]  /*17b50*/  STL.64 [R1+0x20b8], R8 ;  /* 0x0020b80801007387 */ /* 0x000fe80000100a00 */
[----:B0-----:R-:W2:Y:S01]  /*17b60*/  LDL.LU R10, [R1+0x38] ;  /* 0x00003800010a7983 */ /* 0x001ea20000300800 */
[----:B------:R-:W-:Y:S01]  /*17b70*/  IMAD.MOV.U32 R11, RZ, RZ, R0 ;  /* 0x000000ffff0b7224 */ /* 0x000fe200078e0000 */
[----:B---3--:R-:W-:Y:S01]  /*17b80*/  MOV R2, R26 ;  /* 0x0000001a00027202 */ /* 0x008fe20000000f00 */
[----:B------:R-:W-:-:S05]  /*17b90*/  IMAD.MOV.U32 R0, RZ, RZ, R27 ;  /* 0x000000ffff007224 */ /* 0x000fca00078e001b */
[C---:B--2---:R-:W-:Y:S08]  /*17ba0*/  HMMA.16816.F32 R20, R16.reuse, R10, R20 ;  /* 0x0000000a1014723c */ /* 0x044ff00000001814 */
[----:B------:R-:W-:Y:S01]  /*17bb0*/  HMMA.16816.F32 R16, R16, R26, R12 ;  /* 0x0000001a1010723c */ /* 0x000fe2000000180c */
[----:B------:R-:W2:Y:S04]  /*17bc0*/  LDL.LU.64 R26, [R1+0x20d0] ;  /* 0x0020d000011a7983 */ /* 0x000ea80000300a00 */
[----:B------:R-:W2:Y:S04]  /*17bd0*/  LDL.LU.64 R24, [R1+0x20c8] ;  /* 0x0020c80001187983 */ /* 0x000ea80000300a00 */
[----:B------:R-:W0:Y:S10]  /*17be0*/  LDSM.16.MT88.4 R12, [R3+UR6+0x16400] ;  /* 0x01640006030c783b */ /* 0x000e340008004200 */
[----:B------:R-:W-:Y:S04]  /*17bf0*/  STL.64 [R1+0x20a0], R18 ;  /* 0x0020a01201007387 */ /* 0x000fe80000100a00 */
[----:B------:R1:W-:Y:S04]  /*17c00*/  STL.64 [R1+0x2098], R16 ;  /* 0x0020981001007387 */ /* 0x0003e80000100a00 */
[----:B-1----:R-:W3:Y:S01]  /*17c10*/  LDL.LU.64 R16, [R1+0x50] ;  /* 0x0000500001107983 */ /* 0x002ee20000300a00 */
[----:B--2---:R-:W-:Y:S03]  /*17c20*/  HMMA.16816.F32 R4, R24, R10, R4 ;  /* 0x0000000a1804723c */ /* 0x004fe60000001804 */
[----:B------:R-:W1:-:S15]  /*17c30*/  LDSM.16.MT88.4 R8, [R29+UR6+0x16400] ;  /* 0x016400061d08783b */ /* 0x000e5e0008004200 */
[----:B------:R-:W-:Y:S01]  /*17c40*/  NOP ;  /* 0x0000000000007918 */ /* 0x000fe20000000000 */
[----:B------:R-:W-:Y:S04]  /*17c50*/  STL.64 [R1+0x2090], R6 ;  /* 0x0020900601007387 */ /* 0x000fe80000100a00 */
[----:B------:R2:W-:Y:S04]  /*17c60*/  STL.64 [R1+0x2088], R4 ;  /* 0x0020880401007387 */ /* 0x0005e80000100a00 */
[----:B--2---:R-:W2:Y:S04]  /*17c70*/  LDL R4, [R1+0x80] ;  /* 0x0000800001047983 */ /* 0x004ea80000100800 */
[----:B------:R-:W2:Y:S04]  /*17c80*/  LDL R5, [R1+0x84] ;  /* 0x0000840001057983 */ /* 0x000ea80000100800 */
[----:B0-----:R0:W-:Y:S04]  /*17c90*/  STL.64 [R1+0x2068], R14 ;  /* 0x0020680e01007387 */ /* 0x0011e80000100a00 */
[----:B------:R-:W-:Y:S04]  /*17ca0*/  STL.64 [R1+0x2060], R12 ;  /* 0x0020600c01007387 */ /* 0x000fe80000100a00 */
[----:B-1----:R-:W-:Y:S01]  /*17cb0*/  STL.64 [R1+0x20], R8 ;  /* 0x0000200801007387 */ /* 0x002fe20000100a00 */
[----:B0-----:R-:W-:-:S03]  /*17cc0*/  IMAD.MOV.U32 R15, RZ, RZ, R0 ;  /* 0x000000ffff0f7224 */ /* 0x001fc600078e0000 */
[----:B------:R0:W-:Y:S01]  /*17cd0*/  STL [R1+0x28], R10 ;  /* 0x0000280a01007387 */ /* 0x0001e20000100800 */
[----:B------:R-:W-:-:S03]  /*17ce0*/  MOV R0, R11 ;  /* 0x0000000b00007202 */ /* 0x000fc60000000f00 */
[----:B0-----:R-:W4:Y:S04]  /*17cf0*/  LDL.LU.64 R10, [R1+0x20c0] ;  /* 0x0020c000010a7983 */ /* 0x001f280000300a00 */
[----:B------:R-:W4:Y:S01]  /*17d00*/  LDL.LU.64 R8, [R1+0x20b8] ;  /* 0x0020b80001087983 */ /* 0x000f220000300a00 */
[----:B------:R-:W-:-:S07]  /*17d10*/  MOV R14, R2 ;  /* 0x00000002000e7202 */ /* 0x000fce0000000f00 */
[----:B----4-:R-:W-:Y:S01]  /*17d20*/  HMMA.16816.F32 R12, R24, R14, R8 ;  /* 0x0000000e180c723c */ /* 0x010fe20000001808 */
[----:B------:R-:W4:Y:S04]  /*17d30*/  LDL.LU.64 R10, [R1+0x20b0] ;  /* 0x0020b000010a7983 */ /* 0x000f280000300a00 */
[----:B------:R-:W4:Y:S01]  /*17d40*/  LDL.LU.64 R8, [R1+0x20a8] ;  /* 0x0020a80001087983 */ /* 0x000f220000300a00 */
[----:B---3--:R-:W-:-:S13]  /*17d50*/  MOV R2, R17 ;  /* 0x0000001100027202 */ /* 0x008fda0000000f00 */
[----:B------:R-:W-:Y:S04]  /*17d60*/  STL.64 [R1+0x2078], R14 ;  /* 0x0020780e01007387 */ /* 0x000fe80000100a00 */
[----:B------:R0:W-:Y:S04]  /*17d70*/  STL.64 [R1+0x2070], R12 ;  /* 0x0020700c01007387 */ /* 0x0001e80000100a00 */
[----:B0-----:R-:W3:Y:S04]  /*17d80*/  LDL.LU.64 R12, [R1] ;  /* 0x00000000010c7983 */ /* 0x001ee80000300a00 */
[----:B------:R-:W2:Y:S04]  /*17d90*/  LDL.LU.64 R14, [R1+0x8] ;  /* 0x00000800010e7983 */ /* 0x000ea80000300a00 */
[----:B------:R-:W2:Y:S01]  /*17da0*/  LDL.LU.64 R18, [R1+0x20a0] ;  /* 0x0020a00001127983 */ /* 0x000ea20000300a00 */
[----:B----4-:R-:W-:Y:S01]  /*17db0*/  HMMA.16816.F32 R24, R8, R16, R20 ;  /* 0x000000100818723c */ /* 0x010fe20000001814 */
[----:B------:R-:W-:-:S02]  /*17dc0*/  IMAD.MOV.U32 R20, RZ, RZ, R16 ;  /* 0x000000ffff147224 */ /* 0x000fc400078e0010 */
[----:B------:R-:W2:Y:S04]  /*17dd0*/  LDL.LU.64 R16, [R1+0x2098] ;  /* 0x0020980001107983 */ /* 0x000ea80000300a00 */
[----:B------:R-:W4:Y:S01]  /*17de0*/  LDL.LU.64 R6, [R1+0x2090] ;  /* 0x0020900001067983 */ /* 0x000f220000300a00 */
[----:B--2---:R-:W-:Y:S03]  /*17df0*/  HMMA.16816.F32 R8, R8, R4, R16 ;  /* 0x000000040808723c */ /* 0x004fe60000001810 */
[----:B------:R-:W4:Y:S04]  /*17e00*/  LDL.LU.64 R4, [R1+0x2088] ;  /* 0x0020880001047983 */ /* 0x000f280000300a00 */
[----:B------:R-:W0:-:S12]  /*17e10*/  LDSM.16.MT88.4 R16, [R3+UR6+0x16800] ;  /* 0x016800060310783b */ /* 0x000e180008004200 */
[----:B------:R1:W-:Y:S04]  /*17e20*/  STL.64 [R1+0x2058], R10 ;  /* 0x0020580a01007387 */ /* 0x0003e80000100a00 */
[----:B------:R2:W-:Y:S04]  /*17e30*/  STL.64 [R1+0x2050], R8 ;  /* 0x0020500801007387 */ /* 0x0005e80000100a00 */
[----:B-1----:R-:W4:Y:S01]  /*17e40*/  LDL R10, [R1+0x58] ;  /* 0x00005800010a7983 */ /* 0x002f220000100800 */
[----:B------:R-:W-:-:S03]  /*17e50*/  IMAD.MOV.U32 R11, RZ, RZ, R28 ;  /* 0x000000ffff0b7224 */ /* 0x000fc600078e001c */
[----:B------:R-:W4:Y:S01]  /*17e60*/  LDL.LU R28, [R1+0x2080] ;  /* 0x00208000011c7983 */ /* 0x000f220000300800 */
[----:B--2---:R-:W-:Y:S01]  /*17e70*/  IMAD.MOV.U32 R8, RZ, RZ, R20 ;  /* 0x000000ffff087224 */ /* 0x004fe200078e0014 */
[----:B------:R-:W-:Y:S01]  /*17e80*/  MOV R9, R2 ;  /* 0x0000000200097202 */ /* 0x000fe20000000f00 */
[----:B------:R-:W-:Y:S01]  /*17e90*/  IMAD.MOV.U32 R2, RZ, RZ, R15 ;  /* 0x000000ffff027224 */ /* 0x000fe200078e000f */
[----:B---3--:R-:W-:-:S05]  /*17ea0*/  MOV R20, R12 ;  /* 0x0000000c00147202 */ /* 0x008fca0000000f00 */
[----:B----4-:R-:W-:Y:S01]  /*17eb0*/  HMMA.16816.F32 R4, R12, R8, R4 ;  /* 0x000000080c04723c */ /* 0x010fe20000001804 */
[----:B------:R-:W-:Y:S01]  /*17ec0*/  IMAD.MOV.U32 R9, RZ, RZ, R13 ;  /* 0x000000ffff097224 */ /* 0x000fe200078e000d */
[----:B------:R-:W-:Y:S02]  /*17ed0*/  MOV R8, R14 ;  /* 0x0000000e00087202 */ /* 0x000fe40000000f00 */
[----:B------:R-:W1:-:S15]  /*17ee0*/  LDSM.16.M88.4 R12, [R28+UR6+0x300] ;  /* 0x000300061c0c783b */ /* 0x000e5e0008000200 */
[----:B------:R-:W-:Y:S04]  /*17ef0*/  STL.64 [R1+0x2048], R6 ;  /* 0x0020480601007387 */ /* 0x000fe80000100a00 */
[----:B------:R2:W-:Y:S04]  /*17f00*/  STL.64 [R1+0x2040], R4 ;  /* 0x0020400401007387 */ /* 0x0005e80000100a00 */
[----:B--2---:R-:W2:Y:S04]  /*17f10*/  LDL.LU.64 R4, [R1+0x80] ;  /* 0x0000800001047983 */ /* 0x004ea80000300a00 */
[----:B------:R-:W3:Y:S04]  /*17f20*/  LDL.LU.64 R6, [R1+0x88] ;  /* 0x0000880001067983 */ /* 0x000ee80000300a00 */
[----:B0-----:R-:W-:Y:S04]  /*17f30*/  STL.64 [R1+0x2028], R18 ;  /* 0x0020281201007387 */ /* 0x001fe80000100a00 */
[----:B------:R0:W-:Y:S04]  /*17f40*/  STL.64 [R1+0x2020], R16 ;  /* 0x0020201001007387 */ /* 0x0001e80000100a00 */
[----:B0-----:R-:W4:Y:S04]  /*17f50*/  LDL.LU R16, [R1+0x20] ;  /* 0x0000200001107983 */ /* 0x001f280000300800 */
[----:B------:R-:W4:Y:S04]  /*17f60*/  LDL.LU R17, [R1+0x24] ;  /* 0x0000240001117983 */ /* 0x000f280000300800 */
[----:B------:R-:W4:Y:S04]  /*17f70*/  LDL.LU R18, [R1+0x28] ;  /* 0x0000280001127983 */ /* 0x000f280000300800 */
[----:B-1----:R-:W-:Y:S04]  /*17f80*/  STL.64 [R1+0x40], R12 ;  /* 0x0000400c01007387 */ /* 0x002fe80000100a00 */
[----:B------:R-:W-:Y:S04]  /*17f90*/  STL.64 [R1+0x48], R14 ;  /* 0x0000480e01007387 */ /* 0x000fe80000100a00 */
[----:B------:R-:W0:Y:S01]  /*17fa0*/  LDSM.16.M88.4 R12, [R28+UR6+0x8300] ;  /* 0x008300061c0c783b */ /* 0x000e220008000200 */
[----:B------:R-:W-:Y:S01]  /*17fb0*/  MOV R19, R0 ;  /* 0x0000000000137202 */ /* 0x000fe20000000f00 */
[----:B0-----:R-:W-:-:S02]  /*17fc0*/  IMAD.MOV.U32 R0, RZ, RZ, R14 ;  /* 0x000000ffff007224 */ /* 0x001fc400078e000e */
[----:B------:R-:W-:Y:S04]  /*17fd0*/  STL.64 [R1+0x70], R12 ;  /* 0x0000700c01007387 */ /* 0x000fe80000100a00 */
[----:B------:R0:W-:Y:S04]  /*17fe0*/  STL [R1+0x7c], R15 ;  /* 0x00007c0f01007387 */ /* 0x0001e80000100800 */
[----:B0-----:R-:W2:Y:S04]  /*17ff0*/  LDL.LU.64 R14, [R1+0x2078] ;  /* 0x00207800010e7983 */ /* 0x001ea80000300a00 */
[----:B------:R-:W2:Y:S04]  /*18000*/  LDL.LU.64 R12, [R1+0x2070] ;  /* 0x00207000010c7983 */ /* 0x000ea80000300a00 */
[----:B------:R0:W-:Y:S02]  /*18010*/  STL [R1+0x2038], R0 ;  /* 0x0020380001007387 */ /* 0x0001e40000100800 */
[----:B0-----:R-:W-:-:S02]  /*18020*/  MOV R0, R20 ;  /* 0x0000001400007202 */ /* 0x001fc40000000f00 */
[----:B------:R-:W0:Y:S04]  /*18030*/  LDSM.16.MT88.4 R20, [R29+UR6+0x16800] ;  /* 0x016800061d14783b */ /* 0x000e280008004200 */
[----:B------:R-:W-:Y:S04]  /*18040*/  STL [R1+0x1fa0], R28 ;  /* 0x001fa01c01007387 */ /* 0x000fe80000100800 */
[----:B0-----:R-:W-:Y:S04]  /*18050*/  STL.64 [R1+0x2010], R22 ;  /* 0x0020101601007387 */ /* 0x001fe80000100a00 */
[----:B------:R0:W-:Y:S04]  /*18060*/  STL.64 [R1+0x2008], R20 ;  /* 0x0020081401007387 */ /* 0x0001e80000100a00 */
[----:B0-----:R-:W2:Y:S04]  /*18070*/  LDL.LU.64 R20, [R1+0x70] ;  /* 0x0000700001147983 */ /* 0x001ea80000300a00 */
[----:B--2---:R0:W-:Y:S04]  /*18080*/  STL.64 [R1+0x2018], R20 ;  /* 0x0020181401007387 */ /* 0x0041e80000100a00 */
[----:B0-----:R-:W2:Y:S01]  /*18090*/  LDL.LU.64 R20, [R1+0x40] ;  /* 0x0000400001147983 */ /* 0x001ea20000300a00 */
[----:B------:R-:W-:Y:S01]  /*180a0*/  IMAD.MOV.U32 R22, RZ, RZ, R8 ;  /* 0x000000ffff167224 */ /* 0x000fe200078e0008 */
[----:B------:R-:W-:-:S02]  /*180b0*/  MOV R23, R2 ;  /* 0x0000000200177202 */ /* 0x000fc40000000f00 */
[----:B--2---:R0:W-:Y:S02]  /*180c0*/  STL.64 [R1+0x2030], R20 ;  /* 0x0020301401007387 */ /* 0x0041e40000100a00 */
[----:B0-----:R-:W-:Y:S01]  /*180d0*/  IMAD.MOV.U32 R20, RZ, RZ, R0 ;  /* 0x000000ffff147224 */ /* 0x001fe200078e0000 */
[----:B------:R-:W-:-:S07]  /*180e0*/  MOV R21, R9 ;  /* 0x0000000900157202 */ /* 0x000fce0000000f00 */
[----:B------:R-:W-:Y:S01]  /*180f0*/  HMMA.16816.F32 R20, R20, R4, R12 ;  /* 0x000000041414723c */ /* 0x000fe2000000180c */
[----:B------:R-:W2:Y:S04]  /*18100*/  LDL.LU.64 R14, [R1+0x2068] ;  /* 0x00206800010e7983 */ /* 0x000ea80000300a00 */
[----:B------:R-:W2:-:S14]  /*18110*/  LDL.LU.64 R12, [R1+0x2060] ;  /* 0x00206000010c7983 */ /* 0x000e9c0000300a00 */
[----:B------:R3:W-:Y:S01]  /*18120*/  STL [R1+0x203c], R23 ;  /* 0x00203c1701007387 */ /* 0x0007e20000100800 */
[----:B--2---:R-:W-:Y:S03]  /*18130*/  HMMA.16816.F32 R24, R12, R10, R24 ;  /* 0x0000000a0c18723c */ /* 0x004fe60000001818 */
[----:B------:R-:W2:Y:S04]  /*18140*/  LDL.LU.64 R10, [R1+0x2058] ;  /* 0x00205800010a7983 */ /* 0x000ea80000300a00 */
[----:B------:R-:W2:Y:S01]  /*18150*/  LDL.LU.64 R8, [R1+0x2050] ;  /* 0x0020500001087983 */ /* 0x000ea20000300a00 */
[----:B---3--:R-:W-:Y:S01]  /*18160*/  IMAD.MOV.U32 R23, RZ, RZ, R6 ;  /* 0x000000ffff177224 */ /* 0x008fe200078e0006 */
[----:B------:R-:W-:-:S10]  /*18170*/  MOV R0, R7 ;  /* 0x0000000700007202 */ /* 0x000fd40000000f00 */
[----:B------:R-:W-:Y:S01]  /*18180*/  IMAD.MOV.U32 R28, RZ, RZ, R26 ;  /* 0x000000ffff1c7224 */ /* 0x000fe200078e001a */
[----:B------:R2:W-:Y:S01]  /*18190*/  STL.64 [R1], R24 ;  /* 0x0000001801007387 */ /* 0x0005e20000100a00 */
[----:B------:R-:W-:Y:S02]  /*181a0*/  MOV R2, R27 ;  /* 0x0000001b00027202 */ /* 0x000fe40000000f00 */
[----:B--2---:R-:W-:Y:S01]  /*181b0*/  HMMA.16816.F32 R24, R12, R6, R8 ;  /* 0x000000060c18723c */ /* 0x004fe20000001808 */
[----:B------:R-:W4:Y:S04]  /*181c0*/  LDL.LU.64 R6, [R1+0x2048] ;  /* 0x0020480001067983 */ /* 0x000f280000300a00 */
[----:B------:R-:W4:Y:S04]  /*181d0*/  LDL.LU.64 R4, [R1+0x2040] ;  /* 0x0020400001047983 */ /* 0x000f280000300a00 */
[----:B------:R-:W4:Y:S04]  /*181e0*/  LDL.LU R10, [R1+0x58] ;  /* 0x00005800010a7983 */ /* 0x000f280000300800 */
[----:B------:R-:W4:Y:S04]  /*181f0*/  LDL.LU R11, [R1+0x5c] ;  /* 0x00005c00010b7983 */ /* 0x000f280000300800 */
[----:B------:R-:W-:Y:S01]  /*18200*/  LDSM.16.MT88.4 R12, [R29+UR6+0x16c00] ;  /* 0x016c00061d0c783b */ /* 0x000fe20008004200 */
[----:B----4-:R-:W-:Y:S03]  /*18210*/  HMMA.16816.F32 R4, R16, R10, R4 ;  /* 0x0000000a1004723c */ /* 0x010fe60000001804 */
[----:B------:R-:W0:Y:S04]  /*18220*/  LDSM.16.MT88.4 R8, [R3+UR6+0x16c00] ;  /* 0x016c00060308783b */ /* 0x000e280008004200 */
[----:B0-----:R0:W-:Y:S04]  /*18230*/  STL.64 [R1+0x1fe0], R10 ;  /* 0x001fe00a01007387 */ /* 0x0011e80000100a00 */
[----:B------:R-:W-:Y:S01]  /*18240*/  STL.64 [R1+0x1fd8], R8 ;  /* 0x001fd80801007387 */ /* 0x000fe20000100a00 */
[----:B0-----:R-:W-:-:S03]  /*18250*/  IMAD.MOV.U32 R10, RZ, RZ, R23 ;  /* 0x000000ffff0a7224 */ /* 0x001fc600078e0017 */
[----:B------:R-:W2:Y:S01]  /*18260*/  LDL.LU R23, [R1+0x203c] ;  /* 0x00203c0001177983 */ /* 0x000ea20000300800 */
[----:B------:R-:W-:-:S03]  /*18270*/  MOV R11, R0 ;  /* 0x00000000000b7202 */ /* 0x000fc60000000f00 */
[----:B------:R-:W3:Y:S04]  /*18280*/  LDL.LU R0, [R1+0x2038] ;  /* 0x0020380001007983 */ /* 0x000ee80000300800 */
[----:B------:R0:W-:Y:S04]  /*18290*/  STL.64 [R1+0x1fd0], R14 ;  /* 0x001fd00e01007387 */ /* 0x0001e80000100a00 */
[----:B------:R1:W-:Y:S01]  /*182a0*/  STL.64 [R1+0x1fc8], R12 ;  /* 0x001fc80c01007387 */ /* 0x0003e20000100a00 */
[----:B0-----:R-:W-:Y:S01]  /*182b0*/  IMAD.MOV.U32 R14, RZ, RZ, R28 ;  /* 0x000000ffff0e7224 */ /* 0x001fe200078e001c */
[----:B------:R-:W-:-:S02]  /*182c0*/  MOV R15, R2 ;  /* 0x00000002000f7202 */ /* 0x000fc40000000f00 */
[----:B-1----:R-:W4:Y:S04]  /*182d0*/  LDL.LU R12, [R1] ;  /* 0x00000000010c7983 */ /* 0x002f280000300800 */
[----:B------:R-:W4:Y:S01]  /*182e0*/  LDL.LU R13, [R1+0x4] ;  /* 0x00000400010d7983 */ /* 0x000f220000300800 */
[----:B--2---:R-:W-:Y:S03]  /*182f0*/  HMMA.16816.F32 R16, R16, R10, R20 ;  /* 0x0000000a1010723c */ /* 0x004fe60000001814 */
[----:B------:R-:W2:-:S15]  /*18300*/  LDL.LU.64 R20, [R1+0x2030] ;  /* 0x0020300001147983 */ /* 0x000e9e0000300a00 */
[----:B------:R-:W-:Y:S01]  /*18310*/  NOP ;  /* 0x0000000000007918 */ /* 0x000fe20000000000 */
[----:B------:R-:W-:Y:S01]  /*18320*/  IMAD.MOV.U32 R11, RZ, RZ, R18 ;  /* 0x000000ffff0b7224 */ /* 0x000fe200078e0012 */
[----:B------:R-:W-:Y:S01]  /*18330*/  MOV R10, R19 ;  /* 0x00000013000a7202 */ /* 0x000fe20000000f00 */
[----:B------:R-:W-:Y:S01]  /*18340*/  IMAD.MOV.U32 R2, RZ, RZ, R16 ;  /* 0x000000ffff027224 */ /* 0x000fe200078e0010 */
[----:B------:R-:W-:Y:S01]  /*18350*/  MOV R28, R17 ;  /* 0x00000011001c7202 */ /* 0x000fe20000000f00 */
[----:B------:R-:W4:Y:S04]  /*18360*/  LDL.LU.64 R18, [R1+0x2028] ;  /* 0x0020280001127983 */ /* 0x000f280000300a00 */
[----:B------:R-:W4:Y:S01]  /*18370*/  LDL.LU.64 R16, [R1+0x2020] ;  /* 0x0020200001107983 */ /* 0x000f220000300a00 */
[----:B--2---:R-:W-:Y:S01]  /*18380*/  IMAD.MOV.U32 R9, RZ, RZ, R20 ;  /* 0x000000ffff097224 */ /* 0x004fe200078e0014 */
[----:B------:R-:W-:Y:S01]  /*18390*/  MOV R8, R21 ;  /* 0x0000001500087202 */ /* 0x000fe20000000f00 */
[----:B----4-:R-:W-:Y:S01]  /*183a0*/  HMMA.16816.F32 R12, R16, R20, R12 ;  /* 0x00000014100c723c */ /* 0x010fe2000000180c */
[----:B------:R-:W2:-:S15]  /*183b0*/  LDL.LU.64 R20, [R1+0x2018] ;  /* 0x0020180001147983 */ /* 0x000e9e0000300a00 */
[----:B------:R-:W-:-:S03]  /*183c0*/  NOP ;  /* 0x0000000000007918 */ /* 0x000fc60000000000 */
[----:B------:R-:W-:Y:S04]  /*183d0*/  STL.64 [R1+0x1ff8], R14 ;  /* 0x001ff80e01007387 */ /* 0x000fe80000100a00 */
[----:B------:R0:W-:Y:S04]  /*183e0*/  STL.64 [R1+0x1ff0], R12 ;  /* 0x001ff00c01007387 */ /* 0x0001e80000100a00 */
[----:B------:R-:W4:Y:S01]  /*183f0*/  LDL.LU.64 R22, [R1+0x2010] ;  /* 0x0020100001167983 */ /* 0x000f220000300a00 */
[----:B0-----:R-:W-:Y:S01]  /*18400*/  IMAD.MOV.U32 R12, RZ, RZ, R9 ;  /* 0x000000ffff0c7224 */ /* 0x001fe200078e0009 */
[----:B------:R-:W-:Y:S01]  /*18410*/  MOV R13, R8 ;  /* 0x00000008000d7202 */ /* 0x000fe20000000f00 */
[----:B--2---:R-:W-:Y:S01]  /*18420*/  HMMA.16816.F32 R16, R16, R20, R24 ;  /* 0x000000141010723c */ /* 0x004fe20000001818 */
[----:B------:R-:W-:Y:S01]  /*18430*/  IMAD.MOV.U32 R9, RZ, RZ, R20 ;  /* 0x000000ffff097224 */ /* 0x000fe200078e0014 */
[----:B------:R-:W-:-:S02]  /*18440*/  MOV R8, R21 ;  /* 0x0000001500087202 */ /* 0x000fc40000000f00 */
[----:B------:R-:W4:Y:S01]  /*18450*/  LDL.LU.64 R20, [R1+0x2008] ;  /* 0x0020080001147983 */ /* 0x000f220000300a00 */
[----:B------:R-:W-:-:S03]  /*18460*/  IMAD.MOV.U32 R24, RZ, RZ, R2 ;  /* 0x000000ffff187224 */ /* 0x000fc600078e0002 */
[----:B------:R-:W2:Y:S04]  /*18470*/  LDL.LU R2, [R1+0x2000] ;  /* 0x0020000001027983 */ /* 0x000ea80000300800 */
[----:B------:R-:W2:Y:S01]  /*18480*/  LDL.LU.64 R14, [R1+0x1ff8] ;  /* 0x001ff800010e7983 */ /* 0x000ea20000300a00 */
[----:B------:R-:W-:Y:S01]  /*18490*/  IMAD.MOV.U32 R26, RZ, RZ, R11 ;  /* 0x000000ffff1a7224 */ /* 0x000fe200078e000b */
[----:B------:R-:W-:Y:S02]  /*184a0*/  MOV R27, R10 ;  /* 0x0000000a001b7202 */ /* 0x000fe40000000f00 */
[----:B------:R-:W-:Y:S01]  /*184b0*/  MOV R25, R28 ;  /* 0x0000001c00197202 */ /* 0x000fe20000000f00 */
[----:B----4-:R-:W-:Y:S01]  /*184c0*/  HMMA.16816.F32 R4, R20, R12, R4 ;  /* 0x0000000c1404723c */ /* 0x010fe20000001804 */
[----:B------:R-:W4:-:S15]  /*184d0*/  LDL.LU.64 R12, [R1+0x1ff0] ;  /* 0x001ff000010c7983 */ /* 0x000f1e0000300a00 */
[----:B------:R-:W-:-:S03]  /*184e0*/  NOP ;  /* 0x0000000000007918 */ /* 0x000fc60000000000 */
[----:B------:R-:W-:Y:S04]  /*184f0*/  STL.64 [R1], R4 ;  /* 0x0000000401007387 */ /* 0x000fe80000100a00 */
[----:B------:R-:W-:Y:S04]  /*18500*/  STL.64 [R1+0x8], R6 ;  /* 0x0000080601007387 */ /* 0x000fe80000100a00 */
[----:B------:R-:W0:Y:S04]  /*18510*/  LDSM.16.MT88.4 R4, [R3+UR6+0x17000] ;  /* 0x017000060304783b */ /* 0x000e280008004200 */
[----:B0-----:R3:W-:Y:S04]  /*18520*/  STL.64 [R1+0x1fb0], R6 ;  /* 0x001fb00601007387 */ /* 0x0017e80000100a00 */
[----:B------:R0:W-:Y:S01]  /*18530*/  STL.64 [R1+0x1fa8], R4 ;  /* 0x001fa80401007387 */ /* 0x0001e20000100a00 */
[----:B---3--:R-:W-:-:S03]  /*18540*/  IMAD.MOV.U32 R6, RZ, RZ, R0 ;  /* 0x000000ffff067224 */ /* 0x008fc600078e0000 */
[----:B------:R-:W3:Y:S01]  /*18550*/  LDL.LU R0, [R1+0x1fe8] ;  /* 0x001fe80001007983 */ /* 0x000ee20000300800 */
[----:B0-----:R-:W-:Y:S01]  /*18560*/  IMAD.MOV.U32 R4, RZ, RZ, R9 ;  /* 0x000000ffff047224 */ /* 0x001fe200078e0009 */
[----:B------:R-:W-:Y:S02]  /*18570*/  MOV R5, R8 ;  /* 0x0000000800057202 */ /* 0x000fe40000000f00 */
[----:B------:R-:W4:Y:S04]  /*18580*/  LDL.LU R7, [R1+0x7c] ;  /* 0x00007c0001077983 */ /* 0x000f280000300800 */
[----:B--2---:R-:W0:Y:S04]  /*18590*/  LDSM.16.M88.4 R8, [R2+UR6+0x380] ;  /* 0x000380060208783b */ /* 0x004e280008000200 */
[----:B0-----:R-:W-:Y:S01]  /*185a0*/  STL.64 [R1+0x60], R8 ;  /* 0x0000600801007387 */ /* 0x001fe20000100a00 */
[----:B------:R-:W-:-:S03]  /*185b0*/  MOV R28, R9 ;  /* 0x00000009001c7202 */ /* 0x000fc60000000f00 */
[----:B------:R-:W-:Y:S04]  /*185c0*/  STL.64 [R1+0x68], R10 ;  /* 0x0000680a01007387 */ /* 0x000fe80000100a00 */
[----:B------:R-:W0:Y:S04]  /*185d0*/  LDSM.16.M88.4 R8, [R2+UR6+0x8380] ;  /* 0x008380060208783b */ /* 0x000e280008000200 */
[----:B0-----:R-:W-:Y:S01]  /*185e0*/  STL [R1+0x80], R8 ;  /* 0x0000800801007387 */ /* 0x001fe20000100800 */
[----:B------:R-:W-:-:S03]  /*185f0*/  IMAD.MOV.U32 R2, RZ, RZ, R9 ;  /* 0x000000ffff027224 */ /* 0x000fc600078e0009 */
[----:B------:R-:W-:Y:S04]  /*18600*/  STL.64 [R1+0x88], R10 ;  /* 0x0000880a01007387 */ /* 0x000fe80000100a00 */
[----:B------:R-:W0:Y:S01]  /*18610*/  LDSM.16.MT88.4 R8, [R29+UR6+0x17000] ;  /* 0x017000061d08783b */ /* 0x000e220008004200 */
[----:B------:R-:W-:Y:S03]  /*18620*/  HMMA.16816.F32 R24, R20, R4, R24 ;  /* 0x000000041418723c */ /* 0x000fe60000001818 */
[----:B---3--:R-:W-:Y:S04]  /*18630*/  STL [R1+0x1f00], R0 ;  /* 0x001f000001007387 */ /* 0x008fe80000100800 */
[----:B0-----:R-:W-:Y:S04]  /*18640*/  STL.64 [R1+0x30], R8 ;  /* 0x0000300801007387 */ /* 0x001fe80000100a00 */
[----:B------:R0:W-:Y:S04]  /*18650*/  STL.64 [R1+0x38], R10 ;  /* 0x0000380a01007387 */ /* 0x0001e80000100a00 */
[----:B0-----:R-:W4:Y:S04]  /*18660*/  LDL.LU.64 R10, [R1+0x1fe0] ;  /* 0x001fe000010a7983 */ /* 0x001f280000300a00 */
[----:B------:R-:W4:Y:S04]  /*18670*/  LDL.LU.64 R8, [R1+0x1fd8] ;  /* 0x001fd80001087983 */ /* 0x000f280000300a00 */
[----:B------:R-:W4:Y:S04]  /*18680*/  LDL.LU R22, [R1+0x48] ;  /* 0x0000480001167983 */ /* 0x000f280000300800 */
[----:B------:R-:W4:Y:S04]  /*18690*/  LDL.LU R23, [R1+0x4c] ;  /* 0x00004c0001177983 */ /* 0x000f280000300800 */
[----:B------:R-:W-:Y:S04]  /*186a0*/  STL.64 [R1+0x1fc0], R26 ;  /* 0x001fc01a01007387 */ /* 0x000fe80000100a00 */
[----:B------:R0:W-:Y:S04]  /*186b0*/  STL.64 [R1+0x1fb8], R24 ;  /* 0x001fb81801007387 */ /* 0x0001e80000100a00 */
[----:B0-----:R-:W2:Y:S04]  /*186c0*/  LDL.LU R24, [R1] ;  /* 0x0000000001187983 */ /* 0x001ea80000300800 */
[----:B------:R-:W2:Y:S04]  /*186d0*/  LDL.LU R25, [R1+0x4] ;  /* 0x0000040001197983 */ /* 0x000ea80000300800 */
[----:B------:R-:W2:Y:S04]  /*186e0*/  LDL.LU R26, [R1+0x8] ;  /* 0x00000800011a7983 */ /* 0x000ea80000300800 */
[----:B------:R-:W2:Y:S01]  /*186f0*/  LDL.LU R27, [R1+0xc] ;  /* 0x00000c00011b7983 */ /* 0x000ea20000300800 */
[----:B----4-:R-:W-:-:S15]  /*18700*/  HMMA.16816.F32 R12, R8, R22, R12 ;  /* 0x00000016080c723c */ /* 0x010fde000000180c */
[----:B------:R-:W-:-:S04]  /*18710*/  NOP ;  /* 0x0000000000007918 */ /* 0x000fc80000000000 */
[----:B------:R-:W-:Y:S01]  /*18720*/  MOV R4, R14 ;  /* 0x0000000e00047202 */ /* 0x000fe20000000f00 */
[----:B------:R-:W-:Y:S01]  /*18730*/  IMAD.MOV.U32 R0, RZ, RZ, R15 ;  /* 0x000000ffff007224 */ /* 0x000fe200078e000f */
[----:B------:R-:W-:Y:S01]  /*18740*/  MOV R20, R12 ;  /* 0x0000000c00147202 */ /* 0x000fe20000000f00 */
[----:B------:R-:W-:Y:S01]  /*18750*/  IMAD.MOV.U32 R5, RZ, RZ, R13 ;  /* 0x000000ffff057224 */ /* 0x000fe200078e000d */
[----:B------:R-:W2:Y:S04]  /*18760*/  LDL.LU.64 R14, [R1+0x1fd0] ;  /* 0x001fd000010e7983 */ /* 0x000ea80000300a00 */
[----:B------:R-:W2:Y:S01]  /*18770*/  LDL.LU.64 R12, [R1+0x1fc8] ;  /* 0x001fc800010c7983 */ /* 0x000ea20000300a00 */
[----:B------:R-:W-:Y:S03]  /*18780*/  HMMA.16816.F32 R8, R8, R6, R16 ;  /* 0x000000060808723c */ /* 0x000fe60000001810 */
[----:B------:R-:W0:-:S15]  /*18790*/  LDSM.16.MT88.4 R16, [R3+UR6+0x17400] ;  /* 0x017400060310783b */ /* 0x000e1e0008004200 */
[----:B------:R-:W-:Y:S01]  /*187a0*/  NOP ;  /* 0x0000000000007918 */ /* 0x000fe20000000000 */
[----:B------:R-:W-:Y:S04]  /*187b0*/  STL.64 [R1+0x1f98], R10 ;  /* 0x001f980a01007387 */ /* 0x000fe80000100a00 */
[----:B------:R1:W-:Y:S02]  /*187c0*/  STL.64 [R1+0x1f90], R8 ;  /* 0x001f900801007387 */ /* 0x0003e40000100a00 */
[----:B-1----:R-:W-:Y:S01]  /*187d0*/  MOV R8, R20 ;  /* 0x0000001400087202 */ /* 0x002fe20000000f00 */
[----:B------:R-:W-:Y:S01]  /*187e0*/  IMAD.MOV.U32 R11, RZ, RZ, R0 ;  /* 0x000000ffff0b7224 */ /* 0x000fe200078e0000 */
[----:B0-----:R-:W-:Y:S04]  /*187f0*/  STL.64 [R1+0x1f78], R18 ;  /* 0x001f781201007387 */ /* 0x001fe80000100a00 */
[----:B------:R0:W-:Y:S04]  /*18800*/  STL.64 [R1+0x1f70], R16 ;  /* 0x001f701001007387 */ /* 0x0001e80000100a00 */
[----:B0-----:R-:W3:Y:S01]  /*18810*/  LDL.LU R16, [R1+0x80] ;  /* 0x0000800001107983 */ /* 0x001ee20000300800 */
[----:B------:R-:W-:Y:S01]  /*18820*/  MOV R17, R2 ;  /* 0x0000000200117202 */ /* 0x000fe20000000f00 */
[----:B--2---:R-:W-:Y:S02]  /*18830*/  HMMA.16816.F32 R20, R12, R22, R24 ;  /* 0x000000160c14723c */ /* 0x004fe40000001818 */
[----:B------:R-:W0:Y:S02]  /*18840*/  LDSM.16.MT88.4 R24, [R29+UR6+0x17400] ;  /* 0x017400061d18783b */ /* 0x000e240008004200 */
[----:B0-----:R-:W-:-:S02]  /*18850*/  IMAD.MOV.U32 R2, RZ, RZ, R26 ;  /* 0x000000ffff027224 */ /* 0x001fc400078e001a */
[----:B------:R0:W-:Y:S01]  /*18860*/  STL.64 [R1+0x20], R24 ;  /* 0x0000201801007387 */ /* 0x0001e20000100a00 */
[----:B------:R-:W-:-:S03]  /*18870*/  MOV R0, R27 ;  /* 0x0000001b00007202 */ /* 0x000fc60000000f00 */
[----:B------:R-:W2:Y:S04]  /*18880*/  LDL.LU.64 R26, [R1+0x1fc0] ;  /* 0x001fc000011a7983 */ /* 0x000ea80000300a00 */
[----:B0-----:R-:W2:Y:S01]  /*18890*/  LDL.LU.64 R24, [R1+0x1fb8] ;  /* 0x001fb80001187983 */ /* 0x001ea20000300a00 */
[----:B------:R-:W-:Y:S01]  /*188a0*/  IMAD.MOV.U32 R9, RZ, RZ, R5 ;  /* 0x000000ffff097224 */ /* 0x000fe200078e0005 */
[----:B------:R-:W-:Y:S01]  /*188b0*/  MOV R10, R4 ;  /* 0x00000004000a7202 */ /* 0x000fe20000000f00 */
[----:B--2---:R-:W-:Y:S01]  /*188c0*/  HMMA.16816.F32 R24, R12, R6, R24 ;  /* 0x000000060c18723c */ /* 0x004fe20000001818 */
[----:B------:R-:W2:Y:S04]  /*188d0*/  LDL.LU.64 R6, [R1+0x1fb0] ;  /* 0x001fb00001067983 */ /* 0x000ea80000300a00 */
[----:B------:R-:W2:-:S14]  /*188e0*/  LDL.LU.64 R4, [R1+0x1fa8] ;  /* 0x001fa80001047983 */ /* 0x000e9c0000300a00 */
[----:B------:R-:W-:Y:S02]  /*188f0*/  IMAD.MOV.U32 R15, RZ, RZ, R24 ;  /* 0x000000ffff0f7224 */ /* 0x000fe400078e0018 */
[----:B------:R-:W2:Y:S01]  /*18900*/  LDL R24, [R1+0x60] ;  /* 0x0000600001187983 */ /* 0x000ea20000100800 */
[----:B------:R-:W-:Y:S01]  /*18910*/  MOV R14, R25 ;  /* 0x00000019000e7202 */ /* 0x000fe20000000f00 */
[----:B------:R-:W-:Y:S01]  /*18920*/  IMAD.MOV.U32 R25, RZ, RZ, R28 ;  /* 0x000000ffff197224 */ /* 0x000fe200078e001c */
[----:B------:R-:W-:Y:S01]  /*18930*/  MOV R12, R27 ;  /* 0x0000001b000c7202 */ /* 0x000fe20000000f00 */
[----:B------:R-:W-:Y:S01]  /*18940*/  IMAD.MOV.U32 R13, RZ, RZ, R26 ;  /* 0x000000ffff0d7224 */ /* 0x000fe200078e001a */
[----:B------:R-:W4:Y:S04]  /*18950*/  LDL.LU R28, [R1+0x1fa0] ;  /* 0x001fa000011c7983 */ /* 0x000f280000300800 */
[----:B--2---:R-:W-:Y:S01]  /*18960*/  HMMA.16816.F32 R24, R4, R24, R8 ;  /* 0x000000180418723c */ /* 0x004fe20000001808 */
[----:B------:R-:W3:Y:S04]  /*18970*/  LDL.LU.64 R10, [R1+0x1f98] ;  /* 0x001f9800010a7983 */ /* 0x000ee80000300a00 */
[----:B------:R-:W3:-:S14]  /*18980*/  LDL.LU.64 R8, [R1+0x1f90] ;  /* 0x001f900001087983 */ /* 0x000edc0000300a00 */
[----:B------:R-:W-:Y:S04]  /*18990*/  STL.64 [R1+0x1f88], R26 ;  /* 0x001f881a01007387 */ /* 0x000fe80000100a00 */
[----:B------:R-:W-:Y:S01]  /*189a0*/  STL.64 [R1+0x1f80], R24 ;  /* 0x001f801801007387 */ /* 0x000fe20000100a00 */
[----:B---3--:R-:W-:Y:S03]  /*189b0*/  HMMA.16816.F32 R8, R4, R16, R8 ;  /* 0x000000100408723c */ /* 0x008fe60000001808 */
[----:B------:R-:W2:Y:S04]  /*189c0*/  LDL.LU.64 R4, [R1+0x30] ;  /* 0x0000300001047983 */ /* 0x000ea80000300a00 */
[----:B------:R-:W3:-:S12]  /*189d0*/  LDL.LU.64 R6, [R1+0x38] ;  /* 0x0000380001067983 */ /* 0x000ed80000300a00 */
[----:B------:R-:W-:Y:S04]  /*189e0*/  STL.64 [R1+0x1f68], R10 ;  /* 0x001f680a01007387 */ /* 0x000fe80000100a00 */
[----:B------:R0:W-:Y:S04]  /*189f0*/  STL.64 [R1+0x1f60], R8 ;  /* 0x001f600801007387 */ /* 0x0001e80000100a00 */
[----:B0-----:R-:W3:Y:S01]  /*18a00*/  LDL.LU.64 R8, [R1+0x60] ;  /* 0x0000600001087983 */ /* 0x001ee20000300a00 */
[----:B------:R-:W-:Y:S01]  /*18a10*/  MOV R24, R15 ;  /* 0x0000000f00187202 */ /* 0x000fe20000000f00 */
[----:B------:R-:W-:Y:S01]  /*18a20*/  IMAD.MOV.U32 R25, RZ, RZ, R14 ;  /* 0x000000ffff197224 */ /* 0x000fe200078e000e */
[----:B------:R-:W-:Y:S01]  /*18a30*/  MOV R26, R13 ;  /* 0x0000000d001a7202 */ /* 0x000fe20000000f00 */
[----:B------:R-:W-:Y:S01]  /*18a40*/  IMAD.MOV.U32 R27, RZ, RZ, R12 ;  /* 0x000000ffff1b7224 */ /* 0x000fe200078e000c */
[----:B------:R-:W4:Y:S01]  /*18a50*/  LDL.LU.64 R10, [R1+0x68] ;  /* 0x00006800010a7983 */ /* 0x000f220000300a00 */
[----:B--2---:R-:W-:Y:S01]  /*18a60*/  MOV R19, R4 ;  /* 0x0000000400137202 */ /* 0x004fe20000000f00 */
[----:B------:R-:W-:Y:S01]  /*18a70*/  IMAD.MOV.U32 R18, RZ, RZ, R5 ;  /* 0x000000ffff127224 */ /* 0x000fe200078e0005 */
[----:B---3--:R-:W-:Y:S01]  /*18a80*/  HMMA.16816.F32 R12, R4, R8, R20 ;  /* 0x00000008040c723c */ /* 0x008fe20000001814 */
[----:B------:R-:W0:Y:S01]  /*18a90*/  LDSM.16.MT88.4 R20, [R3+UR6+0x17800] ;  /* 0x017800060314783b */ /* 0x000e220008004200 */
[----:B------:R-:W-:Y:S01]  /*18aa0*/  MOV R9, R6 ;  /* 0x0000000600097202 */ /* 0x000fe20000000f00 */
[----:B------:R-:W-:-:S02]  /*18ab0*/  IMAD.MOV.U32 R8, RZ, RZ, R7 ;  /* 0x000000ffff087224 */ /* 0x000fc400078e0007 */
[----:B----4-:R-:W1:Y:S04]  /*18ac0*/  LDSM.16.M88.4 R4, [R28+UR6+0x380] ;  /* 0x000380061c04783b */ /* 0x010e680008000200 */
[----:B0-----:R0:W-:Y:S04]  /*18ad0*/  STL.64 [R1+0x1f38], R22 ;  /* 0x001f381601007387 */ /* 0x0011e80000100a00 */
[----:B------:R2:W-:Y:S01]  /*18ae0*/  STL.64 [R1+0x1f30], R20 ;  /* 0x001f301401007387 */ /* 0x0005e20000100a00 */
[----:B0-----:R-:W-:Y:S01]  /*18af0*/  MOV R22, R2 ;  /* 0x0000000200167202 */ /* 0x001fe20000000f00 */
[----:B------:R-:W-:Y:S01]  /*18b00*/  IMAD.MOV.U32 R23, RZ, RZ, R0 ;  /* 0x000000ffff177224 */ /* 0x000fe200078e0000 */
[----:B-1----:R-:W-:Y:S01]  /*18b10*/  MOV R0, R6 ;  /* 0x0000000600007202 */ /* 0x002fe20000000f00 */
[----:B--2---:R-:W2:Y:S01]  /*18b20*/  LDL.LU R20, [R1+0x20] ;  /* 0x0000200001147983 */ /* 0x004ea20000300800 */
[----:B------:R-:W-:-:S03]  /*18b30*/  IMAD.MOV.U32 R2, RZ, RZ, R7 ;  /* 0x000000ffff027224 */ /* 0x000fc600078e0007 */
[----:B------:R-:W2:Y:S04]  /*18b40*/  LDL.LU R21, [R1+0x24] ;  /* 0x0000240001157983 */ /* 0x000ea80000300800 */
[----:B------:R-:W-:Y:S04]  /*18b50*/  STL.64 [R1+0x40], R4 ;  /* 0x0000400401007387 */ /* 0x000fe80000100a00 */
[----:B------:R-:W0:Y:S04]  /*18b60*/  LDSM.16.M88.4 R4, [R28+UR6+0x8380] ;  /* 0x008380061c04783b */ /* 0x000e280008000200 */
[----:B------:R-:W-:Y:S04]  /*18b70*/  STL [R1+0x1f1c], R2 ;  /* 0x001f1c0201007387 */ /* 0x000fe80000100800 */
[----:B------:R-:W-:Y:S04]  /*18b80*/  STL [R1+0x1f18], R0 ;  /* 0x001f180001007387 */ /* 0x000fe80000100800 */
[----:B0-----:R-:W-:Y:S04]  /*18b90*/  STL.64 [R1+0x50], R4 ;  /* 0x0000500401007387 */ /* 0x001fe80000100a00 */
[----:B------:R-:W-:Y:S04]  /*18ba0*/  STL.64 [R1+0x58], R6 ;  /* 0x0000580601007387 */ /* 0x000fe80000100a00 */
[----:B------:R-:W0:Y:S04]  /*18bb0*/  LDSM.16.MT88.4 R4, [R29+UR6+0x17800] ;  /* 0x017800061d04783b */ /* 0x000e280008004200 */
[----:B0-----:R0:W-:Y:S04]  /*18bc0*/  STL.64 [R1+0x1f28], R6 ;  /* 0x001f280601007387 */ /* 0x0011e80000100a00 */
[----:B------:R1:W-:Y:S01]  /*18bd0*/  STL.64 [R1+0x1f20], R4 ;  /* 0x001f200401007387 */ /* 0x0003e20000100a00 */
[----:B0-----:R-:W-:Y:S01]  /*18be0*/  MOV R6, R9 ;  /* 0x0000000900067202 */ /* 0x001fe20000000f00 */
[----:B------:R-:W-:Y:S01]  /*18bf0*/  IMAD.MOV.U32 R7, RZ, RZ, R8 ;  /* 0x000000ffff077224 */ /* 0x000fe200078e0008 */
[----:B-1----:R-:W-:Y:S01]  /*18c00*/  MOV R4, R19 ;  /* 0x0000001300047202 */ /* 0x002fe20000000f00 */
[----:B------:R-:W-:-:S07]  /*18c10*/  IMAD.MOV.U32 R5, RZ, RZ, R18 ;  /* 0x000000ffff057224 */ /* 0x000fce00078e0012 */
[----:B------:R-:W-:Y:S01]  /*18c20*/  HMMA.16816.F32 R4, R4, R16, R24 ;  /* 0x000000100404723c */ /* 0x000fe20000001818 */
[----:B------:R-:W3:Y:S04]  /*18c30*/  LDL.LU.64 R26, [R1+0x1f88] ;  /* 0x001f8800011a7983 */ /* 0x000ee80000300a00 */
[----:B------:R-:W3:Y:S04]  /*18c40*/  LDL.LU.64 R24, [R1+0x1f80] ;  /* 0x001f800001187983 */ /* 0x000ee80000300a00 */
[----:B------:R-:W3:Y:S04]  /*18c50*/  LDL.LU.64 R18, [R1+0x1f78] ;  /* 0x001f780001127983 */ /* 0x000ee80000300a00 */
[----:B------:R-:W3:Y:S06]  /*18c60*/  LDL.LU.64 R16, [R1+0x1f70] ;  /* 0x001f700001107983 */ /* 0x000eec0000300a00 */
[----:B------:R-:W-:Y:S01]  /*18c70*/  MOV R28, R5 ;  /* 0x00000005001c7202 */ /* 0x000fe20000000f00 */
[----:B------:R-:W-:Y:S01]  /*18c80*/  IMAD.MOV.U32 R2, RZ, RZ, R6 ;  /* 0x000000ffff027224 */ /* 0x000fe200078e0006 */
[----:B------:R3:W-:Y:S01]  /*18c90*/  STL [R1], R4 ;  /* 0x0000000401007387 */ /* 0x0007e20000100800 */
[----:B------:R-:W-:-:S02]  /*18ca0*/  MOV R0, R7 ;  /* 0x0000000700007202 */ /* 0x000fc40000000f00 */
[----:B---3--:R-:W-:Y:S01]  /*18cb0*/  HMMA.16816.F32 R4, R16, R10, R24 ;  /* 0x0000000a1004723c */ /* 0x008fe20000001818 */
[----:B------:R-:W-:Y:S01]  /*18cc0*/  IMAD.MOV.U32 R25, RZ, RZ, R10 ;  /* 0x000000ffff197224 */ /* 0x000fe200078e000a */
[----:B------:R-:W-:Y:S02]  /*18cd0*/  MOV R24, R11 ;  /* 0x0000000b00187202 */ /* 0x000fe40000000f00 */
[----:B------:R-:W3:Y:S04]  /*18ce0*/  LDL.LU.64 R10, [R1+0x1f68] ;  /* 0x001f6800010a7983 */ /* 0x000ee80000300a00 */
[----:B------:R-:W3:Y:S11]  /*18cf0*/  LDL.LU.64 R8, [R1+0x1f60] ;  /* 0x001f600001087983 */ /* 0x000ef60000300a00 */
[----:B------:R0:W-:Y:S04]  /*18d00*/  STL.64 [R1+0x1f48], R6 ;  /* 0x001f480601007387 */ /* 0x0001e80000100a00 */
[----:B------:R1:W-:Y:S04]  /*18d10*/  STL.64 [R1+0x1f40], R4 ;  /* 0x001f400401007387 */ /* 0x0003e80000100a00 */
[----:B0-----:R-:W3:Y:S04]  /*18d20*/  LDL.LU R6, [R1+0x88] ;  /* 0x0000880001067983 */ /* 0x001ee80000300800 */
[----:B------:R-:W3:Y:S01]  /*18d30*/  LDL.LU R7, [R1+0x8c] ;  /* 0x00008c0001077983 */ /* 0x000ee20000300800 */
[----:B-1----:R-:W-:Y:S01]  /*18d40*/  IMAD.MOV.U32 R4, RZ, RZ, R25 ;  /* 0x000000ffff047224 */ /* 0x002fe200078e0019 */
[----:B------:R-:W-:-:S02]  /*18d50*/  MOV R5, R24 ;  /* 0x0000001800057202 */ /* 0x000fc40000000f00 */
[----:B---3--:R-:W-:Y:S01]  /*18d60*/  HMMA.16816.F32 R24, R16, R6, R8 ;  /* 0x000000061018723c */ /* 0x008fe20000001808 */
[----:B------:R-:W-:-:S15]  /*18d70*/  LDSM.16.MT88.4 R16, [R29+UR6+0x17c00] ;  /* 0x017c00061d10783b */ /* 0x000fde0008004200 */
[----:B------:R-:W-:-:S03]  /*18d80*/  NOP ;  /* 0x0000000000007918 */ /* 0x000fc60000000000 */
[----:B------:R-:W-:Y:S04]  /*18d90*/  STL.64 [R1+0x1f58], R26 ;  /* 0x001f581a01007387 */ /* 0x000fe80000100a00 */
[----:B------:R0:W-:Y:S04]  /*18da0*/  STL.64 [R1+0x1f50], R24 ;  /* 0x001f501801007387 */ /* 0x0001e80000100a00 */
[----:B0-----:R-:W3:Y:S01]  /*18db0*/  LDL.LU R24, [R1] ;  /* 0x0000000001187983 */ /* 0x001ee20000300800 */
[----:B------:R-:W-:Y:S01]  /*18dc0*/  IMAD.MOV.U32 R10, RZ, RZ, R4 ;  /* 0x000000ffff0a7224 */ /* 0x000fe200078e0004 */
[----:B------:R-:W-:-:S07]  /*18dd0*/  MOV R11, R5 ;  /* 0x00000005000b7202 */ /* 0x000fce0000000f00 */
[C---:B--2---:R-:W-:Y:S01]  /*18de0*/  HMMA.16816.F32 R12, R20.reuse, R10, R12 ;  /* 0x0000000a140c723c */ /* 0x044fe2000000180c */
[----:B------:R-:W0:Y:S01]  /*18df0*/  LDSM.16.MT88.4 R8, [R3+UR6+0x17c00] ;  /* 0x017c00060308783b */ /* 0x000e220008004200 */
[----:B------:R-:W-:Y:S01]  /*18e00*/  IMAD.MOV.U32 R25, RZ, RZ, R28 ;  /* 0x000000ffff197224 */ /* 0x000fe200078e001c */
[----:B------:R-:W-:Y:S01]  /*18e10*/  MOV R26, R2 ;  /* 0x00000002001a7202 */ /* 0x000fe20000000f00 */
[----:B------:R-:W-:Y:S01]  /*18e20*/  IMAD.MOV.U32 R27, RZ, RZ, R0 ;  /* 0x000000ffff1b7224 */ /* 0x000fe200078e0000 */
[----:B0-----:R-:W-:Y:S04]  /*18e30*/  STL.64 [R1+0x1f10], R10 ;  /* 0x001f100a01007387 */ /* 0x001fe80000100a00 */
[----:B------:R0:W-:Y:S04]  /*18e40*/  STL.64 [R1+0x1f08], R8 ;  /* 0x001f080801007387 */ /* 0x0001e80000100a00 */
[----:B0-----:R-:W2:Y:S04]  /*18e50*/  LDL.LU R8, [R1+0x40] ;  /* 0x0000400001087983 */ /* 0x001ea80000300800 */
[----:B------:R-:W2:Y:S04]  /*18e60*/  LDL.LU R9, [R1+0x44] ;  /* 0x0000440001097983 */ /* 0x000ea80000300800 */
[----:B------:R-:W-:Y:S04]  /*18e70*/  STL.64 [R1+0x1ef8], R18 ;  /* 0x001ef81201007387 */ /* 0x000fe80000100a00 */
[----:B------:R0:W-:Y:S04]  /*18e80*/  STL.64 [R1+0x1ef0], R16 ;  /* 0x001ef01001007387 */ /* 0x0001e80000100a00 */
[----:B0-----:R-:W4:Y:S04]  /*18e90*/  LDL.LU.64 R16, [R1+0x50] ;  /* 0x0000500001107983 */ /* 0x001f280000300a00 */
[----:B------:R-:W2:Y:S01]  /*18ea0*/  LDL.LU.64 R18, [R1+0x58] ;  /* 0x0000580001127983 */ /* 0x000ea20000300a00 */
[----:B------:R-:W-:Y:S01]  /*18eb0*/  BAR.SYNC.DEFER_BLOCKING 0x0 ;  /* 0x0000000000007b1d */ /* 0x000fe20000010000 */
[----:B---3--:R-:W-:Y:S05]  /*18ec0*/  HMMA.16816.F32 R20, R20, R6, R24 ;  /* 0x000000061414723c */ /* 0x008fea0000001818 */
[----:B------:R-:W4:Y:S04]  /*18ed0*/  LDL.LU.64 R26, [R1+0x1f58] ;  /* 0x001f5800011a7983 */ /* 0x000f280000300a00 */
[----:B------:R-:W4:Y:S04]  /*18ee0*/  LDL.LU.64 R24, [R1+0x1f50] ;  /* 0x001f500001187983 */ /* 0x000f280000300a00 */
[----:B------:R-:W2:Y:S04]  /*18ef0*/  LDL.LU.64 R6, [R1+0x1f48] ;  /* 0x001f480001067983 */ /* 0x000ea80000300a00 */
[----:B------:R-:W2:Y:S02]  /*18f00*/  LDL.LU.64 R4, [R1+0x1f40] ;  /* 0x001f400001047983 */ /* 0x000ea40000300a00 */
[----:B------:R-:W-:Y:S01]  /*18f10*/  MOV R11, R22 ;  /* 0x00000016000b7202 */ /* 0x000fe20000000f00 */
[----:B------:R-:W-:Y:S01]  /*18f20*/  IMAD.MOV.U32 R10, RZ, RZ, R23 ;  /* 0x000000ffff0a7224 */ /* 0x000fe200078e0017 */
[----:B------:R-:W-:Y:S01]  /*18f30*/  MOV R2, R20 ;  /* 0x0000001400027202 */ /* 0x000fe20000000f00 */
[----:B------:R-:W-:Y:S01]  /*18f40*/  IMAD.MOV.U32 R0, RZ, RZ, R21 ;  /* 0x000000ffff007224 */ /* 0x000fe200078e0015 */
[----:B------:R-:W2:Y:S04]  /*18f50*/  LDL.LU.64 R22, [R1+0x1f38] ;  /* 0x001f380001167983 */ /* 0x000ea80000300a00 */
[----:B------:R-:W2:Y:S02]  /*18f60*/  LDL.LU.64 R20, [R1+0x1f30] ;  /* 0x001f300001147983 */ /* 0x000ea40000300a00 */
[----:B--2---:R-:W-:-:S15]  /*18f70*/  HMMA.16816.F32 R4, R20, R8, R4 ;  /* 0x000000081404723c */ /* 0x004fde0000001804 */
[----:B------:R-:W-:-:S04]  /*18f80*/  NOP ;  /* 0x0000000000007918 */ /* 0x000fc80000000000 */
[----:B------:R-:W-:Y:S01]  /*18f90*/  IMAD.MOV.U32 R28, RZ, RZ, R6 ;  /* 0x000000ffff1c7224 */ /* 0x000fe200078e0006 */
[----:B------:R0:W-:Y:S01]  /*18fa0*/  STL [R1+0x10], R4 ;  /* 0x0000100401007387 */ /* 0x0001e20000100800 */
[----:B------:R-:W-:Y:S02]  /*18fb0*/  MOV R3, R7 ;  /* 0x0000000700037202 */ /* 0x000fe40000000f00 */
[----:B------:R-:W-:Y:S01]  /*18fc0*/  MOV R29, R5 ;  /* 0x00000005001d7202 */ /* 0x000fe20000000f00 */
[----:B------:R-:W2:Y:S04]  /*18fd0*/  LDL.LU.64 R6, [R1+0x1f28] ;  /* 0x001f280001067983 */ /* 0x000ea80000300a00 */
[----:B0-----:R-:W2:Y:S01]  /*18fe0*/  LDL.LU.64 R4, [R1+0x1f20] ;  /* 0x001f200001047983 */ /* 0x001ea20000300a00 */
[----:B----4-:R-:W-:Y:S01]  /*18ff0*/  HMMA.16816.F32 R24, R20, R16, R24 ;  /* 0x000000101418723c */ /* 0x010fe20000001818 */
[----:B------:R-:W-:Y:S01]  /*19000*/  IMAD.MOV.U32 R20, RZ, RZ, R2 ;  /* 0x000000ffff147224 */ /* 0x000fe200078e0002 */
[----:B------:R-:W-:Y:S01]  /*19010*/  MOV R21, R0 ;  /* 0x0000000000157202 */ /* 0x000fe20000000f00 */
[----:B------:R-:W3:Y:S01]  /*19020*/  LDL.LU R2, [R1+0x1f1c] ;  /* 0x001f1c0001027983 */ /* 0x000ee20000300800 */
[----:B------:R-:W-:Y:S01]  /*19030*/  IMAD.MOV.U32 R22, RZ, RZ, R11 ;  /* 0x000000ffff167224 */ /* 0x000fe200078e000b */
[----:B------:R-:W-:-:S02]  /*19040*/  MOV R23, R10 ;  /* 0x0000000a00177202 */ /* 0x000fc40000000f00 */
[----:B------:R-:W4:Y:S04]  /*19050*/  LDL.LU R0, [R1+0x1f18] ;  /* 0x001f180001007983 */ /* 0x000f280000300800 */
[----:B------:R-:W3:Y:S01]  /*19060*/  LDL.LU.64 R10, [R1+0x1f10] ;  /* 0x001f1000010a7983 */ /* 0x000ee20000300a00 */
[C---:B--2---:R-:W-:Y:S03]  /*19070*/  HMMA.16816.F32 R12, R4.reuse, R8, R12 ;  /* 0x00000008040c723c */ /* 0x044fe6000000180c */
[----:B------:R-:W2:Y:S05]  /*19080*/  LDL.LU.64 R8, [R1+0x1f08] ;  /* 0x001f080001087983 */ /* 0x000eaa0000300a00 */
[----:B------:R-:W-:Y:S01]  /*19090*/  HMMA.16816.F32 R20, R4, R16, R20 ;  /* 0x000000100414723c */ /* 0x000fe20000001814 */
[----:B------:R-:W2:Y:S01]  /*190a0*/  LDL.LU R4, [R1+0x10] ;  /* 0x0000100001047983 */ /* 0x000ea20000300800 */
[----:B------:R-:W-:Y:S01]  /*190b0*/  IMAD.MOV.U32 R5, RZ, RZ, R29 ;  /* 0x000000ffff057224 */ /* 0x000fe200078e001d */
[----:B------:R-:W-:Y:S01]  /*190c0*/  MOV R6, R28 ;  /* 0x0000001c00067202 */ /* 0x000fe20000000f00 */
[----:B------:R-:W-:Y:S01]  /*190d0*/  IMAD.MOV.U32 R7, RZ, RZ, R3 ;  /* 0x000000ffff077224 */ /* 0x000fe200078e0003 */
[----:B------:R-:W-:-:S14]  /*190e0*/  MOV R3, R18 ;  /* 0x0000001200037202 */ /* 0x000fdc0000000f00 */
[----:B------:R4:W-:Y:S04]  /*190f0*/  STL.64 [R1+0x1ee8], R22 ;  /* 0x001ee81601007387 */ /* 0x0009e80000100a00 */
[----:B------:R0:W-:Y:S01]  /*19100*/  STL.64 [R1+0x1ee0], R20 ;  /* 0x001ee01401007387 */ /* 0x0001e20000100a00 */
[----:B----4-:R-:W-:Y:S01]  /*19110*/  MOV R22, R0 ;  /* 0x0000000000167202 */ /* 0x010fe20000000f00 */
[----:B---3--:R-:W-:Y:S02]  /*19120*/  IMAD.MOV.U32 R23, RZ, RZ, R2 ;  /* 0x000000ffff177224 */ /* 0x008fe400078e0002 */
[----:B------:R-:W3:Y:S01]  /*19130*/  LDL.LU R0, [R1+0x1f00] ;  /* 0x001f000001007983 */ /* 0x000ee20000300800 */
[----:B------:R-:W-:-:S04]  /*19140*/  IMAD.MOV.U32 R2, RZ, RZ, R19 ;  /* 0x000000ffff027224 */ /* 0x000fc800078e0013 */
[C---:B--2---:R-:W-:Y:S08]  /*19150*/  HMMA.16816.F32 R4, R8.reuse, R22, R4 ;  /* 0x000000160804723c */ /* 0x044ff00000001804 */
[----:B------:R-:W-:Y:S01]  /*19160*/  HMMA.16816.F32 R8, R8, R18, R24 ;  /* 0x000000120808723c */ /* 0x000fe20000001818 */
[----:B------:R-:W2:Y:S04]  /*19170*/  LDL.LU.64 R18, [R1+0x1ef8] ;  /* 0x001ef80001127983 */ /* 0x000ea80000300a00 */
[----:B------:R-:W2:Y:S01]  /*19180*/  LDL.LU.64 R16, [R1+0x1ef0] ;  /* 0x001ef00001107983 */ /* 0x000ea20000300a00 */
[----:B------:R-:W-:Y:S01]  /*19190*/  MOV R26, R3 ;  /* 0x00000003001a7202 */ /* 0x000fe20000000f00 */
[----:B------:R-:W-:Y:S01]  /*191a0*/  IMAD.MOV.U32 R27, RZ, RZ, R2 ;  /* 0x000000ffff1b7224 */ /* 0x000fe200078e0002 */
[----:B--2---:R-:W-:Y:S01]  /*191b0*/  HMMA.16816.F32 R12, R16, R22, R12 ;  /* 0x00000016100c723c */ /* 0x004fe2000000180c */
[----:B------:R-:W2:Y:S04]  /*191c0*/  LDL.LU.64 R22, [R1+0x1ee8] ;  /* 0x001ee80001167983 */ /* 0x000ea80000300a00 */
[----:B0-----:R-:W2:Y:S01]  /*191d0*/  LDL.LU.64 R20, [R1+0x1ee0] ;  /* 0x001ee00001147983 */ /* 0x001ea20000300a00 */
[----:B------:R-:W-:Y:S01]  /*191e0*/  FMUL R2, R4, UR9 ;  /* 0x0000000904027c20 */ /* 0x000fe20008400000 */
[----:B------:R-:W-:-:S12]  /*191f0*/  FMUL R3, R5, UR9 ;  /* 0x0000000905037c20 */ /* 0x000fd80008400000 */
[----:B------:R-:W-:Y:S01]  /*19200*/  FMUL R24, R12, UR9 ;  /* 0x000000090c187c20 */ /* 0x000fe20008400000 */
[----:B------:R-:W-:Y:S01]  /*19210*/  FMUL R25, R13, UR9 ;  /* 0x000000090d197c20 */ /* 0x000fe20008400000 */
[----:B------:R-:W-:Y:S01]  /*19220*/  FMUL R28, R15, UR9 ;  /* 0x000000090f1c7c20 */ /* 0x000fe20008400000 */
[----:B--2---:R-:W-:Y:S01]  /*19230*/  HMMA.16816.F32 R20, R16, R26, R20 ;  /* 0x0000001a1014723c */ /* 0x004fe20000001814 */
[----:B------:R-:W-:-:S05]  /*19240*/  FMUL R16, R8, UR9 ;  /* 0x0000000908107c20 */ /* 0x000fca0008400000 */
[----:B------:R-:W-:Y:S02]  /*19250*/  FMNMX3 R3, R2, R3, R16, !PT ;  /* 0x0000000302037276 */ /* 0x000fe40007800010 */
[----:B------:R-:W2:Y:S01]  /*19260*/  LDL R2, [R1+0x62c] ;  /* 0x00062c0001027983 */ /* 0x000ea20000100800 */
[----:B------:R-:W-:Y:S01]  /*19270*/  FMUL R17, R6, UR9 ;  /* 0x0000000906117c20 */ /* 0x000fe20008400000 */
[----:B------:R-:W-:Y:S01]  /*19280*/  FMUL R18, R7, UR9 ;  /* 0x0000000907127c20 */ /* 0x000fe20008400000 */
[----:B------:R-:W-:Y:S01]  /*19290*/  FMUL R19, R10, UR9 ;  /* 0x000000090a137c20 */ /* 0x000fe20008400000 */
[----:B------:R-:W-:-:S07]  /*192a0*/  FMUL R27, R14, UR9 ;  /* 0x000000090e1b7c20 */ /* 0x000fce0008400000 */
[----:B------:R-:W-:Y:S01]  /*192b0*/  FMUL R26, R20, UR9 ;  /* 0x00000009141a7c20 */ /* 0x000fe20008400000 */
[----:B------:R-:W-:Y:S01]  /*192c0*/  FMUL R29, R22, UR9 ;  /* 0x00000009161d7c20 */ /* 0x000fe20008400000 */
[----:B------:R-:W-:Y:S01]  /*192d0*/  FMNMX3 R17, R17, R18, R19, !PT ;  /* 0x0000001211117276 */ /* 0x000fe20007800013 */
[----:B------:R-:W-:Y:S02]  /*192e0*/  FMUL R18, R9, UR9 ;  /* 0x0000000909127c20 */ /* 0x000fe40008400000 */
[----:B------:R-:W-:Y:S01]  /*192f0*/  FMNMX3 R16, R24, R25, R26, !PT ;  /* 0x0000001918107276 */ /* 0x000fe2000780001a */
[----:B------:R-:W-:Y:S01]  /*19300*/  FMUL R26, R11, UR9 ;  /* 0x000000090b1a7c20 */ /* 0x000fe20008400000 */
[----:B------:R-:W-:Y:S01]  /*19310*/  FMNMX3 R19, R27, R28, R29, !PT ;  /* 0x0000001c1b137276 */ /* 0x000fe2000780001d */
[----:B------:R-:W-:Y:S01]  /*19320*/  FMUL R25, R21, UR9 ;  /* 0x0000000915197c20 */ /* 0x000fe20008400000 */
[----:B------:R-:W-:Y:S01]  /*19330*/  FMUL R24, R23, UR9 ;  /* 0x0000000917187c20 */ /* 0x000fe20008400000 */
[----:B---3--:R-:W-:-:S02]  /*19340*/  LOP3.LUT R29, R0, 0x1c, RZ, 0xc0, !PT ;  /* 0x0000001c001d7812 */ /* 0x008fc400078ec0ff */
[----:B------:R-:W3:Y:S01]  /*19350*/  LDL R0, [R1+0x638] ;  /* 0x0006380001007983 */ /* 0x000ee20000100800 */
[----:B------:R-:W-:Y:S02]  /*19360*/  FMNMX R3, R18, R3, !PT ;  /* 0x0000000312037209 */ /* 0x000fe40007800000 */
[----:B------:R-:W-:Y:S02]  /*19370*/  FMNMX R17, R26, R17, !PT ;  /* 0x000000111a117209 */ /* 0x000fe40007800000 */
[----:B------:R-:W-:Y:S02]  /*19380*/  FMNMX R18, R25, R16, !PT ;  /* 0x0000001019127209 */ /* 0x000fe40007800000 */
[----:B------:R-:W-:Y:S01]  /*19390*/  FMNMX R19, R24, R19, !PT ;  /* 0x0000001318137209 */ /* 0x000fe20007800000 */
[----:B------:R-:W0:Y:S04]  /*193a0*/  SHFL.BFLY PT, R16, R17, 0x2, 0x1f ;  /* 0x0c401f0011107f89 */ /* 0x000e2800000e0000 */
[----:B------:R-:W1:Y:S04]  /*193b0*/  SHFL.BFLY PT, R26, R3, 0x2, 0x1f ;  /* 0x0c401f00031a7f89 */ /* 0x000e6800000e0000 */
[----:B------:R-:W4:Y:S04]  /*193c0*/  SHFL.BFLY PT, R24, R18, 0x2, 0x1f ;  /* 0x0c401f0012187f89 */ /* 0x000f2800000e0000 */
[----:B------:R-:W4:Y:S01]  /*193d0*/  SHFL.BFLY PT, R25, R19, 0x2, 0x1f ;  /* 0x0c401f0013197f89 */ /* 0x000f2200000e0000 */
[----:B------:R-:W4:Y:S01]  /*193e0*/  S2R R28, SR_TID.X ;  /* 0x00000000001c7919 */ /* 0x000f220000002100 */
[----:B0-----:R-:W-:-:S02]  /*193f0*/  FMNMX R16, R17, R16, !PT ;  /* 0x0000001011107209 */ /* 0x001fc40007800000 */
[----:B-1----:R-:W-:Y:S02]  /*19400*/  FMNMX R3, R3, R26, !PT ;  /* 0x0000001a03037209 */ /* 0x002fe40007800000 */
[----:B----4-:R-:W-:Y:S02]  /*19410*/  FMNMX R17, R18, R24, !PT ;  /* 0x0000001812117209 */ /* 0x010fe40007800000 */
[----:B------:R-:W-:Y:S01]  /*19420*/  FMNMX R25, R19, R25, !PT ;  /* 0x0000001913197209 */ /* 0x000fe20007800000 */
[----:B------:R-:W0:Y:S04]  /*19430*/  SHFL.BFLY PT, R18, R16, 0x1, 0x1f ;  /* 0x0c201f0010127f89 */ /* 0x000e2800000e0000 */
[----:B------:R-:W1:Y:S04]  /*19440*/  SHFL.BFLY PT, R27, R3, 0x1, 0x1f ;  /* 0x0c201f00031b7f89 */ /* 0x000e6800000e0000 */
[----:B------:R-:W4:Y:S04]  /*19450*/  SHFL.BFLY PT, R19, R17, 0x1, 0x1f ;  /* 0x0c201f0011137f89 */ /* 0x000f2800000e0000 */
[----:B------:R-:W4:Y:S01]  /*19460*/  SHFL.BFLY PT, R24, R25, 0x1, 0x1f ;  /* 0x0c201f0019187f89 */ /* 0x000f2200000e0000 */
[----:B------:R-:W-:-:S04]  /*19470*/  LOP3.LUT R28, R28, 0x7f, RZ, 0xc0, !PT ;  /* 0x0000007f1c1c7812 */ /* 0x000fc800078ec0ff */
[----:B------:R-:W-:Y:S02]  /*19480*/  SHF.R.U32.HI R26, RZ, 0x3, R28 ;  /* 0x00000003ff1a7819 */ /* 0x000fe4000001161c */
[----:B------:R-:W-:Y:S02]  /*19490*/  LEA R29, R29, UR6, 0x2 ;  /* 0x000000061d1d7c11 */ /* 0x000fe4000f8e10ff */
[----:B------:R-:W-:Y:S02]  /*194a0*/  LOP3.LUT R26, R26, 0xc, RZ, 0xc0, !PT ;  /* 0x0000000c1a1a7812 */ /* 0x000fe400078ec0ff */
[----:B0-----:R-:W-:Y:S02]  /*194b0*/  FMNMX R18, R16, R18, !PT ;  /* 0x0000001210127209 */ /* 0x001fe40007800000 */
[----:B------:R-:W-:Y:S02]  /*194c0*/  IADD3 R26, PT, PT, R29, R26, RZ ;  /* 0x0000001a1d1a7210 */ /* 0x000fe40007ffe0ff */
[----:B-1----:R-:W-:-:S02]  /*194d0*/  FMNMX R3, R3, R27, !PT ;  /* 0x0000001b03037209 */ /* 0x002fc40007800000 */
[----:B----4-:R-:W-:Y:S02]  /*194e0*/  FMNMX R19, R17, R19, !PT ;  /* 0x0000001311137209 */ /* 0x010fe40007800000 */
[----:B------:R-:W-:Y:S01]  /*194f0*/  FMNMX R16, R25, R24, !PT ;  /* 0x0000001819107209 */ /* 0x000fe20007800000 */
[----:B------:R0:W-:Y:S04]  /*19500*/  @!P0 STS [R26], R3 ;  /* 0x000000031a008388 */ /* 0x0001e80000000800 */
[----:B------:R-:W-:Y:S04]  /*19510*/  @!P0 STS [R26+0x80], R18 ;  /* 0x000080121a008388 */ /* 0x000fe80000000800 */
[----:B------:R-:W-:Y:S04]  /*19520*/  @!P0 STS [R26+0x100], R19 ;  /* 0x000100131a008388 */ /* 0x000fe80000000800 */
[----:B------:R-:W-:Y:S01]  /*19530*/  @!P0 STS [R26+0x180], R16 ;  /* 0x000180101a008388 */ /* 0x000fe20000000800 */
[----:B0-----:R-:W-:Y:S01]  /*19540*/  LEA R3, R28, UR6, 0x2 ;  /* 0x000000061c037c11 */ /* 0x001fe2000f8e10ff */
[----:B------:R-:W-:Y:S06]  /*19550*/  BAR.SYNC.DEFER_BLOCKING 0x0 ;  /* 0x0000000000007b1d */ /* 0x000fec0000010000 */
[----:B------:R-:W0:Y:S04]  /*19560*/  LDS R16, [R3] ;  /* 0x0000000003107984 */ /* 0x000e280000000800 */
[----:B0-----:R-:W0:Y:S02]  /*19570*/  SHFL.BFLY PT, R17, R16, 0x2, 0x1f ;  /* 0x0c401f0010117f89 */ /* 0x001e2400000e0000 */
[----:B0-----:R-:W-:-:S05]  /*19580*/  FMNMX R17, R16, R17, !PT ;  /* 0x0000001110117209 */ /* 0x001fca0007800000 */
[----:B------:R-:W0:Y:S02]  /*19590*/  SHFL.BFLY PT, R16, R17, 0x1, 0x1f ;  /* 0x0c201f0011107f89 */ /* 0x000e2400000e0000 */
[----:B0-----:R-:W-:-:S05]  /*195a0*/  FMNMX R16, R17, R16, !PT ;  /* 0x0000001011107209 */ /* 0x001fca0007800000 */
[----:B------:R-:W-:Y:S01]  /*195b0*/  @!P0 STS [R3], R16 ;  /* 0x0000001003008388 */ /* 0x000fe20000000800 */
[----:B------:R-:W-:Y:S06]  /*195c0*/  BAR.SYNC.DEFER_BLOCKING 0x0 ;  /* 0x0000000000007b1d */ /* 0x000fec0000010000 */
[----:B------:R-:W2:Y:S04]  /*195d0*/  LDS R17, [R29] ;  /* 0x000000001d117984 */ /* 0x000ea80000000800 */
[----:B------:R-:W3:Y:S04]  /*195e0*/  LDS R16, [R29+0x80] ;  /* 0x000080001d107984 */ /* 0x000ee80000000800 */
[----:B------:R0:W-:Y:S01]  /*195f0*/  STL [R1+0x1ed8], R26 ;  /* 0x001ed81a01007387 */ /* 0x0001e20000100800 */
[----:B--2---:R-:W-:-:S03]  /*19600*/  FMNMX R24, R17, R2, !PT ;  /* 0x0000000211187209 */ /* 0x004fc60007800000 */
[----:B------:R-:W1:Y:S02]  /*19610*/  LDS R17, [R29+0x100] ;  /* 0x000100001d117984 */ /* 0x000e640000000800 */
[----:B------:R-:W-:-:S04]  /*19620*/  FFMA R4, R4, UR9, -R24 ;  /* 0x0000000904047c23 */ /* 0x000fc80008000818 */
[----:B------:R-:W-:-:S04]  /*19630*/  FMUL R4, R4, 1.4426950216293334961 ;  /* 0x3fb8aa3b04047820 */ /* 0x000fc80000400000 */
[----:B------:R2:W4:Y:S01]  /*19640*/  MUFU.EX2 R2, R4 ;  /* 0x0000000400027308 */ /* 0x0005220000000800 */
[----:B------:R-:W-:Y:S01]  /*19650*/  STL [R1+0x464], R24 ;  /* 0x0004641801007387 */ /* 0x000fe20000100800 */
[----:B--2---:R-:W-:-:S03]  /*19660*/  FFMA R4, R8, UR9, -R24 ;  /* 0x0000000908047c23 */ /* 0x004fc60008000818 */
[----:B----4-:R-:W-:Y:S04]  /*19670*/  STL [R1+0x628], R2 ;  /* 0x0006280201007387 */ /* 0x010fe80000100800 */
[----:B------:R-:W1:Y:S01]  /*19680*/  LDL R8, [R1+0x63c] ;  /* 0x00063c0001087983 */ /* 0x000e620000100800 */
[----:B---3--:R-:W-:-:S03]  /*19690*/  FMNMX R16, R16, R0, !PT ;  /* 0x0000000010107209 */ /* 0x008fc60007800000 */
[----:B------:R-:W2:Y:S01]  /*196a0*/  LDL R0, [R1+0x648] ;  /* 0x0006480001007983 */ /* 0x000ea20000100800 */
[----:B------:R-:W-:-:S04]  /*196b0*/  FFMA R5, R5, UR9, -R24 ;  /* 0x0000000905057c23 */ /* 0x000fc80008000818 */
[----:B------:R-:W-:-:S04]  /*196c0*/  FMUL R5, R5, 1.4426950216293334961 ;  /* 0x3fb8aa3b05057820 */ /* 0x000fc80000400000 */
[----:B0-----:R0:W3:Y:S02]  /*196d0*/  MUFU.EX2 R26, R5 ;  /* 0x00000005001a7308 */ /* 0x0010e40000000800 */
[----:B0-----:R0:W2:Y:S01]  /*196e0*/  LDS R5, [R29+0x180] ;  /* 0x000180001d057984 */ /* 0x0010a20000000800 */
[----:B------:R-:W-:Y:S01]  /*196f0*/  FMUL R4, R4, 1.4426950216293334961 ;  /* 0x3fb8aa3b04047820 */ /* 0x000fe20000400000 */
[----:B------:R-:W-:Y:S01]  /*19700*/  FFMA R9, R9, UR9, -R24 ;  /* 0x0000000909097c23 */ /* 0x000fe20008000818 */
[----:B------:R-:W-:-:S03]  /*19710*/  FFMA R7, R7, UR9, -R16 ;  /* 0x0000000907077c23 */ /* 0x000fc60008000810 */
[----:B------:R4:W0:Y:S01]  /*19720*/  MUFU.EX2 R19, R4 ;  /* 0x0000000400137308 */ /* 0x0008220000000800 */
[----:B------:R-:W-:Y:S01]  /*19730*/  FFMA R6, R6, UR9, -R16 ;  /* 0x0000000906067c23 */ /* 0x000fe20008000810 */
[----:B------:R-:W-:Y:S01]  /*19740*/  FMUL R7, R7, 1.4426950216293334961 ;  /* 0x3fb8aa3b07077820 */ /* 0x000fe20000400000 */
[----:B----4-:R-:W-:Y:S02]  /*19750*/  FMUL R4, R9, 1.4426950216293334961 ;  /* 0x3fb8aa3b09047820 */ /* 0x010fe40000400000 */
[----:B------:R-:W-:-:S03]  /*19760*/  FMUL R6, R6, 1.4426950216293334961 ;  /* 0x3fb8aa3b06067820 */ /* 0x000fc60000400000 */
[----:B------:R4:W0:Y:S01]  /*19770*/  MUFU.EX2 R18, R4 ;  /* 0x0000000400127308 */ /* 0x0008220000000800 */
[----:B---3--:R-:W-:Y:S01]  /*19780*/  STL [R1+0x624], R26 ;  /* 0x0006241a01007387 */ /* 0x008fe20000100800 */
[----:B----4-:R-:W-:-:S06]  /*19790*/  FFMA R4, R10, UR9, -R16 ;  /* 0x000000090a047c23 */ /* 0x010fcc0008000810 */
[----:B0-----:R-:W-:Y:S01]  /*197a0*/  MUFU.EX2 R29, R7 ;  /* 0x00000007001d7308 */ /* 0x001fe20000000800 */
[----:B------:R-:W-:Y:S01]  /*197b0*/  FMUL R4, R4, 1.4426950216293334961 ;  /* 0x3fb8aa3b04047820 */ /* 0x000fe20000400000 */
[----:B------:R0:W-:Y:S06]  /*197c0*/  STL [R1+0x460], R16 ;  /* 0x0004601001007387 */ /* 0x0001ec0000100800 */
[----:B------:R3:W4:Y:S02]  /*197d0*/  MUFU.EX2 R28, R6 ;  /* 0x00000006001c7308 */ /* 0x0007240000000800 */
[----:B---3--:R-:W-:-:S06]  /*197e0*/  FFMA R6, R11, UR9, -R16 ;  /* 0x000000090b067c23 */ /* 0x008fcc0008000810 */
[----:B0-----:R0:W3:Y:S01]  /*197f0*/  MUFU.EX2 R16, R4 ;  /* 0x0000000400107308 */ /* 0x0010e20000000800 */
[----:B------:R-:W-:Y:S01]  /*19800*/  FMUL R6, R6, 1.4426950216293334961 ;  /* 0x3fb8aa3b06067820 */ /* 0x000fe20000400000 */
[----:B------:R-:W-:Y:S04]  /*19810*/  STL [R1+0x620], R19 ;  /* 0x0006201301007387 */ /* 0x000fe80000100800 */
[----:B------:R-:W-:Y:S04]  /*19820*/  STL [R1+0x61c], R18 ;  /* 0x00061c1201007387 */ /* 0x000fe80000100800 */
[----:B----4-:R-:W-:Y:S04]  /*19830*/  STL [R1+0x618], R28 ;  /* 0x0006181c01007387 */ /* 0x010fe80000100800 */
[----:B------:R-:W-:Y:S01]  /*19840*/  STL [R1+0x614], R29 ;  /* 0x0006141d01007387 */ /* 0x000fe20000100800 */
[----:B------:R-:W-:Y:S01]  /*19850*/  BAR.SYNC.DEFER_BLOCKING 0x0 ;  /* 0x0000000000007b1d */ /* 0x000fe20000010000 */
[----:B-1----:R-:W-:-:S05]  /*19860*/  FMNMX R7, R17, R8, !PT ;  /* 0x0000000811077209 */ /* 0x002fca0007800000 */
[----:B0-----:R-:W-:-:S04]  /*19870*/  FFMA R4, R12, UR9, -R7 ;  /* 0x000000090c047c23 */ /* 0x001fc80008000807 */
[----:B------:R-:W-:Y:S01]  /*19880*/  FMUL R4, R4, 1.4426950216293334961 ;  /* 0x3fb8aa3b04047820 */ /* 0x000fe20000400000 */
[----:B--2---:R-:W-:-:S03]  /*19890*/  FMNMX R0, R5, R0, !PT ;  /* 0x0000000005007209 */ /* 0x004fc60007800000 */
[----:B------:R0:W-:Y:S01]  /*198a0*/  MUFU.EX2 R25, R4 ;  /* 0x0000000400197308 */ /* 0x0001e20000000800 */
[--C-:B------:R-:W-:Y:S01]  /*198b0*/  FFMA R5, R21, UR9, -R7.reuse ;  /* 0x0000000915057c23 */ /* 0x100fe20008000807 */
[----:B0-----:R-:W-:-:S06]  /*198c0*/  FFMA R4, R20, UR9, -R7 ;  /* 0x0000000914047c23 */ /* 0x001fcc0008000807 */
[----:B------:R0:W1:Y:S01]  /*198d0*/  MUFU.EX2 R8, R6 ;  /* 0x0000000600087308 */ /* 0x0000620000000800 */
[----:B------:R-:W-:Y:S01]  /*198e0*/  FMUL R5, R5, 1.4426950216293334961 ;  /* 0x3fb8aa3b05057820 */ /* 0x000fe20000400000 */
[----:B------:R-:W-:Y:S01]  /*198f0*/  FMUL R4, R4, 1.4426950216293334961 ;  /* 0x3fb8aa3b04047820 */ /* 0x000fe20000400000 */
[----:B0-----:R-:W-:-:S05]  /*19900*/  FFMA R6, R13, UR9, -R7 ;  /* 0x000000090d067c23 */ /* 0x001fca0008000807 */
[----:B------:R0:W-:Y:S01]  /*19910*/  MUFU.EX2 R12, R4 ;  /* 0x00000004000c7308 */ /* 0x0001e20000000800 */
[----:B------:R-:W-:-:S07]  /*19920*/  FMUL R6, R6, 1.4426950216293334961 ;  /* 0x3fb8aa3b06067820 */ /* 0x000fce0000400000 */
[----:B------:R2:W-:Y:S01]  /*19930*/  MUFU.EX2 R11, R5 ;  /* 0x00000005000b7308 */ /* 0x0005e20000000800 */
[----:B0-----:R-:W-:-:S04]  /*19940*/  FFMA R4, R14, UR9, -R0 ;  /* 0x000000090e047c23 */ /* 0x001fc80008000800 */
[----:B------:R-:W-:Y:S01]  /*19950*/  FMUL R4, R4, 1.4426950216293334961 ;  /* 0x3fb8aa3b04047820 */ /* 0x000fe20000400000 */
[----:B--2---:R-:W-:Y:S02]  /*19960*/  FFMA R5, R15, UR9, -R0 ;  /* 0x000000090f057c23 */ /* 0x004fe40008000800 */
[----:B------:R-:W0:Y:S02]  /*19970*/  MUFU.EX2 R27, R6 ;  /* 0x00000006001b7308 */ /* 0x000e240000000800 */
[----:B------:R-:W-:-:S06]  /*19980*/  FMUL R5, R5, 1.4426950216293334961 ;  /* 0x3fb8aa3b05057820 */ /* 0x000fcc0000400000 */
[----:B------:R-:W2:Y:S01]  /*19990*/  MUFU.EX2 R13, R4 ;  /* 0x00000004000d7308 */ /* 0x000ea20000000800 */
[----:B------:R4:W-:Y:S07]  /*199a0*/  STL [R1+0x45c], R7 ;  /* 0x00045c0701007387 */ /* 0x0009ee0000100800 */
[----:B------:R-:W2:Y:S01]  /*199b0*/  MUFU.EX2 R17, R5 ;  /* 0x0000000500117308 */ /* 0x000ea20000000800 */
[----:B---3--:R-:W-:Y:S04]  /*199c0*/  STL [R1+0x610], R16 ;  /* 0x0006101001007387 */ /* 0x008fe80000100800 */
[----:B-1----:R-:W-:Y:S04]  /*199d0*/  STL [R1+0x60c], R8 ;  /* 0x00060c0801007387 */ /* 0x002fe80000100800 */
[----:B------:R-:W-:Y:S04]  /*199e0*/  STL [R1+0x608], R25 ;  /* 0x0006081901007387 */ /* 0x000fe80000100800 */
[----:B0-----:R-:W-:Y:S04]  /*199f0*/  STL [R1+0x604], R27 ;  /* 0x0006041b01007387 */ /* 0x001fe80000100800 */
[----:B------:R-:W-:Y:S04]  /*19a00*/  STL [R1+0x458], R0 ;  /* 0x0004580001007387 */ /* 0x000fe80000100800 */
[----:B------:R-:W-:Y:S01]  /*19a10*/  STL [R1+0x600], R12 ;  /* 0x0006000c01007387 */ /* 0x000fe20000100800 */
[----:B----4-:R-:W-:-:S03]  /*19a20*/  FADD R7, R2, R26 ;  /* 0x0000001a02077221 */ /* 0x010fc60000000000 */
[----:B------:R-:W-:Y:S04]  /*19a30*/  STL [R1+0x5fc], R11 ;  /* 0x0005fc0b01007387 */ /* 0x000fe80000100800 */
[----:B--2---:R-:W-:Y:S04]  /*19a40*/  STL [R1+0x5f8], R13 ;  /* 0x0005f80d01007387 */ /* 0x004fe80000100800 */
[----:B------:R-:W-:Y:S04]  /*19a50*/  STL [R1+0x1d90], R0 ;  /* 0x001d900001007387 */ /* 0x000fe80000100800 */
[----:B------:R-:W-:Y:S04]  /*19a60*/  STL [R1+0x5f4], R17 ;  /* 0x0005f41101007387 */ /* 0x000fe80000100800 */
[----:B------:R-:W2:Y:S01]  /*19a70*/  LDL.LU R26, [R1+0x1ed8] ;  /* 0x001ed800011a7983 */ /* 0x000ea20000300800 */
[--C-:B------:R-:W-:Y:S01]  /*19a80*/  FFMA R4, R22, UR9, -R0.reuse ;  /* 0x0000000916047c23 */ /* 0x100fe20008000800 */
[----:B------:R-:W-:Y:S01]  /*19a90*/  FFMA R5, R23, UR9, -R0 ;  /* 0x0000000917057c23 */ /* 0x000fe20008000800 */
[----:B------:R-:W-:Y:S01]  /*19aa0*/  FADD R7, R19, R7 ;  /* 0x0000000713077221 */ /* 0x000fe20000000000 */
[----:B------:R-:W3:Y:S01]  /*19ab0*/  LDL.LU R2, [R1+0x1ed4] ;  /* 0x001ed40001027983 */ /* 0x000ee20000300800 */
[----:B------:R-:W-:Y:S01]  /*19ac0*/  FMUL R4, R4, 1.4426950216293334961 ;  /* 0x3fb8aa3b04047820 */ /* 0x000fe20000400000 */
[----:B------:R-:W-:-:S03]  /*19ad0*/  FMUL R5, R5, 1.4426950216293334961 ;  /* 0x3fb8aa3b05057820 */ /* 0x000fc60000400000 */
[----:B------:R0:W1:Y:S08]  /*19ae0*/  MUFU.EX2 R10, R4 ;  /* 0x00000004000a7308 */ /* 0x0000700000000800 */
[----:B------:R4:W1:Y:S01]  /*19af0*/  MUFU.EX2 R9, R5 ;  /* 0x0000000500097308 */ /* 0x0008620000000800 */
[----:B0-----:R-:W-:Y:S01]  /*19b00*/  FADD R4, R28, R29 ;  /* 0x0000001d1c047221 */ /* 0x001fe20000000000 */
[----:B----4-:R-:W-:Y:S01]  /*19b10*/  FADD R5, R13, R17 ;  /* 0x000000110d057221 */ /* 0x010fe20000000000 */
[----:B-1----:R0:W-:Y:S03]  /*19b20*/  STL [R1+0x5f0], R10 ;  /* 0x0005f00a01007387 */ /* 0x0021e60000100800 */
[----:B------:R-:W-:Y:S01]  /*19b30*/  FADD R5, R10, R5 ;  /* 0x000000050a057221 */ /* 0x000fe20000000000 */
[----:B------:R-:W-:Y:S01]  /*19b40*/  FADD R4, R16, R4 ;  /* 0x0000000410047221 */ /* 0x000fe20000000000 */
[----:B------:R-:W-:Y:S01]  /*19b50*/  STL [R1+0x5ec], R9 ;  /* 0x0005ec0901007387 */ /* 0x000fe20000100800 */
[----:B0-----:R-:W-:-:S03]  /*19b60*/  FADD R10, R18, R7 ;  /* 0x00000007120a7221 */ /* 0x001fc60000000000 */
[----:B------:R-:W3:Y:S04]  /*19b70*/  LDL.64 R14, [R1+0x1508] ;  /* 0x00150800010e7983 */ /* 0x000ee80000100a00 */
[----:B------:R-:W4:Y:S04]  /*19b80*/  LDL.64 R18, [R1+0x1510] ;  /* 0x0015100001127983 */ /* 0x000f280000100a00 */
[----:B------:R-:W3:Y:S01]  /*19b90*/  LDL.64 R16, [R1+0x1500] ;  /* 0x0015000001107983 */ /* 0x000ee20000100a00 */
[----:B------:R-:W-:-:S04]  /*19ba0*/  FADD R6, R25, R27 ;  /* 0x0000001b19067221 */ /* 0x000fc80000000000 */
[----:B------:R-:W-:Y:S01]  /*19bb0*/  FADD R6, R12, R6 ;  /* 0x000000060c067221 */ /* 0x000fe20000000000 */
[----:B------:R-:W-:Y:S01]  /*19bc0*/  FADD R8, R8, R4 ;  /* 0x0000000408087221 */ /* 0x000fe20000000000 */
[----:B------:R-:W-:Y:S01]  /*19bd0*/  FADD R5, R9, R5 ;  /* 0x0000000509057221 */ /* 0x000fe20000000000 */
[----:B------:R-:W0:Y:S01]  /*19be0*/  S2R R0, SR_TID.X ;  /* 0x0000000000007919 */ /* 0x000e220000002100 */
[----:B------:R-:W-:Y:S02]  /*19bf0*/  FADD R6, R11, R6 ;  /* 0x000000060b067221 */ /* 0x000fe40000000000 */
[----:B------:R-:W1:Y:S04]  /*19c00*/  SHFL.BFLY PT, R11, R10, 0x2, 0x1f ;  /* 0x0c401f000a0b7f89 */ /* 0x000e6800000e0000 */
[----:B------:R-:W0:Y:S04]  /*19c10*/  SHFL.BFLY PT, R9, R8, 0x2, 0x1f ;  /* 0x0c401f0008097f89 */ /* 0x000e2800000e0000 */
[----:B------:R-:W0:Y:S04]  /*19c20*/  SHFL.BFLY PT, R7, R6, 0x2, 0x1f ;  /* 0x0c401f0006077f89 */ /* 0x000e2800000e0000 */
[----:B------:R-:W0:Y:S04]  /*19c30*/  SHFL.BFLY PT, R4, R5, 0x2, 0x1f ;  /* 0x0c401f0005047f89 */ /* 0x000e2800000e0000 */
[----:B------:R-:W3:Y:S01]  /*19c40*/  LDL.64 R12, [R1+0x14f8] ;  /* 0x0014f800010c7983 */ /* 0x000ee20000100a00 */
[----:B-1----:R-:W-:Y:S01]  /*19c50*/  FADD R11, R10, R11 ;  /* 0x0000000b0a0b7221 */ /* 0x002fe20000000000 */
[----:B0-----:R-:W-:Y:S01]  /*19c60*/  FADD R9, R8, R9 ;  /* 0x0000000908097221 */ /* 0x001fe20000000000 */
[----:B------:R-:W-:Y:S01]  /*19c70*/  FADD R7, R6, R7 ;  /* 0x0000000706077221 */ /* 0x000fe20000000000 */
[----:B------:R-:W-:-:S02]  /*19c80*/  FADD R5, R5, R4 ;  /* 0x0000000405057221 */ /* 0x000fc40000000000 */
[----:B------:R-:W0:Y:S04]  /*19c90*/  SHFL.BFLY PT, R10, R11, 0x1, 0x1f ;  /* 0x0c201f000b0a7f89 */ /* 0x000e2800000e0000 */
[----:B------:R-:W1:Y:S04]  /*19ca0*/  SHFL.BFLY PT, R8, R9, 0x1, 0x1f ;  /* 0x0c201f0009087f89 */ /* 0x000e6800000e0000 */
[----:B------:R-:W1:Y:S04]  /*19cb0*/  SHFL.BFLY PT, R6, R7, 0x1, 0x1f ;  /* 0x0c201f0007067f89 */ /* 0x000e6800000e0000 */
[----:B------:R-:W1:Y:S01]  /*19cc0*/  SHFL.BFLY PT, R4, R5, 0x1, 0x1f ;  /* 0x0c201f0005047f89 */ /* 0x000e6200000e0000 */
[----:B0-----:R-:W-:Y:S01]  /*19cd0*/  FADD R10, R11, R10 ;  /* 0x0000000a0b0a7221 */ /* 0x001fe20000000000 */
[----:B-1----:R-:W-:Y:S01]  /*19ce0*/  FADD R8, R9, R8 ;  /* 0x0000000809087221 */ /* 0x002fe20000000000 */
[----:B------:R-:W-:Y:S01]  /*19cf0*/  FADD R6, R7, R6 ;  /* 0x0000000607067221 */ /* 0x000fe20000000000 */
[----:B------:R-:W-:Y:S01]  /*19d00*/  FADD R4, R5, R4 ;  /* 0x0000000405047221 */ /* 0x000fe20000000000 */
[----:B------:R-:W-:-:S04]  /*19d10*/  SHF.R.S32.HI R7, RZ, 0x6, R0 ;  /* 0x00000006ff077819 */ /* 0x000fc80000011400 */
[----:B------:R-:W-:Y:S01]  /*19d20*/  SGXT R7, R7, 0x1 ;  /* 0x000000010707781a */ /* 0x000fe20000000200 */
[----:B------:R-:W-:Y:S04]  /*19d30*/  STL [R1+0x1ed0], R0 ;  /* 0x001ed00001007387 */ /* 0x000fe80000100800 */
[----:B------:R-:W4:Y:S04]  /*19d40*/  LDL.64 R28, [R1+0x14d8] ;  /* 0x0014d800011c7983 */ /* 0x000f280000100a00 */
[----:B------:R-:W4:Y:S04]  /*19d50*/  LDL.64 R22, [R1+0x14c0] ;  /* 0x0014c00001167983 */ /* 0x000f280000100a00 */
[----:B------:R-:W4:Y:S04]  /*19d60*/  LDL.64 R20, [R1+0x14b8] ;  /* 0x0014b80001147983 */ /* 0x000f280000100a00 */
[----:B--2---:R-:W-:Y:S04]  /*19d70*/  @!P0 STS [R26], R10 ;  /* 0x0000000a1a008388 */ /* 0x004fe80000000800 */
[----:B------:R-:W-:Y:S04]  /*19d80*/  @!P0 STS [R26+0x80], R8 ;  /* 0x000080081a008388 */ /* 0x000fe80000000800 */
[----:B------:R0:W-:Y:S04]  /*19d90*/  @!P0 STS [R26+0x100], R6 ;  /* 0x000100061a008388 */ /* 0x0001e80000000800 */
[----:B------:R1:W-:Y:S01]  /*19da0*/  @!P0 STS [R26+0x180], R4 ;  /* 0x000180041a008388 */ /* 0x0003e20000000800 */
[----:B------:R-:W-:Y:S01]  /*19db0*/  BAR.SYNC.DEFER_BLOCKING 0x0 ;  /* 0x0000000000007b1d */ /* 0x000fe20000010000 */
[----:B0-----:R-:W-:-:S05]  /*19dc0*/  LOP3.LUT R6, R0, 0x3f, RZ, 0xc0, !PT ;  /* 0x0000003f00067812 */ /* 0x001fca00078ec0ff */
[----:B-1----:R-:W2:Y:S04]  /*19dd0*/  LDL.64 R26, [R1+0x14c8] ;  /* 0x0014c800011a7983 */ /* 0x002ea80000100a00 */
[----:B------:R-:W0:Y:S04]  /*19de0*/  LDS R4, [R3] ;  /* 0x0000000003047984 */ /* 0x000e280000000800 */
[----:B0-----:R-:W0:Y:S02]  /*19df0*/  SHFL.BFLY PT, R5, R4, 0x2, 0x1f ;  /* 0x0c401f0004057f89 */ /* 0x001e2400000e0000 */
[----:B0-----:R-:W-:-:S05]  /*19e00*/  FADD R5, R4, R5 ;  /* 0x0000000504057221 */ /* 0x001fca0000000000 */
[----:B------:R-:W0:Y:S01]  /*19e10*/  SHFL.BFLY PT, R4, R5, 0x1, 0x1f ;  /* 0x0c201f0005047f89 */ /* 0x000e2200000e0000 */
[----:B------:R-:W-:Y:S02]  /*19e20*/  IMAD.SHL.U32 R6, R6, 0x2, RZ ;  /* 0x0000000206067824 */ /* 0x000fe400078e00ff */
[----:B0-----:R-:W-:-:S05]  /*19e30*/  FADD R5, R5, R4 ;  /* 0x0000000405057221 */ /* 0x001fca0000000000 */
[----:B------:R0:W-:Y:S01]  /*19e40*/  @!P0 STS [R3], R5 ;  /* 0x0000000503008388 */ /* 0x0001e20000000800 */
[----:B------:R-:W-:Y:S01]  /*19e50*/  LOP3.LUT R4, R6, 0x90, R7, 0x78, !PT ;  /* 0x0000009006047812 */ /* 0x000fe200078e7807 */
[C---:B---3--:R-:W-:Y:S01]  /*19e60*/  IMAD.WIDE R8, R2.reuse, 0x2, R14 ;  /* 0x0000000202087825 */ /* 0x048fe200078e020e */
[----:B------:R-:W-:Y:S03]  /*19e70*/  BAR.SYNC.DEFER_BLOCKING 0x0 ;  /* 0x0000000000007b1d */ /* 0x000fe60000010000 */
[----:B----4-:R-:W-:-:S04]  /*19e80*/  IMAD.WIDE R6, R2, 0x2, R18 ;  /* 0x0000000202067825 */ /* 0x010fc800078e0212 */
[C---:B------:R-:W-:Y:S01]  /*19e90*/  IMAD.WIDE R10, R2.reuse, 0x2, R16 ;  /* 0x00000002020a7825 */ /* 0x040fe200078e0210 */
[----:B------:R-:W3:Y:S03]  /*19ea0*/  LDL.64 R14, [R1+0x14d0] ;  /* 0x0014d000010e7983 */ /* 0x000ee60000100a00 */
[C---:B------:R-:W-:Y:S01]  /*19eb0*/  IMAD.WIDE R12, R2.reuse, 0x2, R12 ;  /* 0x00000002020c7825 */ /* 0x040fe200078e020c */
[----:B------:R-:W4:Y:S04]  /*19ec0*/  LDL.64 R16, [R1+0x14a8] ;  /* 0x0014a80001107983 */ /* 0x000f280000100a00 */
[----:B------:R-:W2:Y:S04]  /*19ed0*/  LDL.64 R18, [R1+0x14b0] ;  /* 0x0014b00001127983 */ /* 0x000ea80000100a00 */
[----:B0-----:R-:W2:Y:S04]  /*19ee0*/  LDG.E.U16 R5, desc[UR10][R8.64] ;  /* 0x0000000a08057981 */ /* 0x001ea8000c1e1500 */
[----:B------:R-:W3:Y:S04]  /*19ef0*/  LDG.E.U16 R0, desc[UR10][R6.64] ;  /* 0x0000000a06007981 */ /* 0x000ee8000c1e1500 */
[----:B------:R-:W3:Y:S04]  /*19f00*/  LDG.E.U16 R3, desc[UR10][R10.64] ;  /* 0x0000000a0a037981 */ /* 0x000ee8000c1e1500 */
[----:B------:R-:W3:Y:S04]  /*19f10*/  LDL.64 R8, [R1+0x14e8] ;  /* 0x0014e80001087983 */ /* 0x000ee80000100a00 */
[----:B------:R-:W4:Y:S04]  /*19f20*/  LDL.64 R6, [R1+0x14f0] ;  /* 0x0014f00001067983 */ /* 0x000f280000100a00 */
[----:B------:R-:W4:Y:S04]  /*19f30*/  LDL.64 R10, [R1+0x14e0] ;  /* 0x0014e000010a7983 */ /* 0x000f280000100a00 */
[----:B------:R0:W4:Y:S02]  /*19f40*/  LDG.E.U16 R25, desc[UR10][R12.64] ;  /* 0x0000000a0c197981 */ /* 0x000124000c1e1500 */
[----:B0-----:R-:W-:-:S02]  /*19f50*/  IMAD.WIDE R12, R2, 0x2, R28 ;  /* 0x00000002020c7825 */ /* 0x001fc400078e021c */
[----:B--2---:R0:W-:Y:S02]  /*19f60*/  STL [R1+0x5e4], R5 ;  /* 0x0005e40501007387 */ /* 0x0041e40000100800 */
[----:B---3--:R-:W-:-:S04]  /*19f70*/  IMAD.WIDE R8, R2, 0x2, R8 ;  /* 0x0000000202087825 */ /* 0x008fc800078e0208 */
[C---:B----4-:R-:W-:Y:S01]  /*19f80*/  IMAD.WIDE R6, R2.reuse, 0x2, R6 ;  /* 0x0000000202067825 */ /* 0x050fe200078e0206 */
[----:B------:R-:W2:Y:S03]  /*19f90*/  LDG.E.U16 R29, desc[UR10][R8.64] ;  /* 0x0000000a081d7981 */ /* 0x000ea6000c1e1500 */
[C---:B------:R-:W-:Y:S01]  /*19fa0*/  IMAD.WIDE R10, R2.reuse, 0x2, R10 ;  /* 0x00000002020a7825 */ /* 0x040fe200078e020a */
[----:B------:R1:W3:Y:S04]  /*19fb0*/  LDG.E.U16 R28, desc[UR10][R6.64] ;  /* 0x0000000a061c7981 */ /* 0x0002e8000c1e1500 */
[----:B0-----:R-:W4:Y:S01]  /*19fc0*/  LDG.E.U16 R5, desc[UR10][R10.64] ;  /* 0x0000000a0a057981 */ /* 0x001f22000c1e1500 */
[----:B------:R-:W-:-:S03]  /*19fd0*/  IMAD.WIDE R14, R2, 0x2, R14 ;  /* 0x00000002020e7825 */ /* 0x000fc600078e020e */
[----:B------:R0:W-:Y:S01]  /*19fe0*/  STL [R1+0x5e8], R3 ;  /* 0x0005e80301007387 */ /* 0x0001e20000100800 */
[----:B-1----:R-:W-:-:S03]  /*19ff0*/  IMAD.WIDE R6, R2, 0x2, R26 ;  /* 0x0000000202067825 */ /* 0x002fc600078e021a */
[----:B------:R1:W-:Y:S04]  /*1a000*/  STL [R1+0x5e0], R25 ;  /* 0x0005e01901007387 */ /* 0x0003e80000100800 */
[----:B0-----:R-:W4:Y:S01]  /*1a010*/  LDG.E.U16 R3, desc[UR10][R12.64] ;  /* 0x0000000a0c037981 */ /* 0x001f22000c1e1500 */
[----:B------:R-:W-:-:S03]  /*1a020*/  IMAD.WIDE R8, R2, 0x2, R22 ;  /* 0x0000000202087825 */ /* 0x000fc600078e0216 */
[----:B-1----:R0:W4:Y:S02]  /*1a030*/  LDG.E.U16 R25, desc[UR10][R14.64] ;  /* 0x0000000a0e197981 */ /* 0x002124000c1e1500 */
[C---:B0-----:R-:W-:Y:S02]  /*1a040*/  IMAD.WIDE R14, R2.reuse, 0x2, R16 ;  /* 0x00000002020e7825 */ /* 0x041fe400078e0210 */
[----:B------:R-:W4:Y:S04]  /*1a050*/  LDG.E.U16 R17, desc[UR10][R6.64] ;  /* 0x0000000a06117981 */ /* 0x000f28000c1e1500 */
[----:B--2---:R-:W-:Y:S04]  /*1a060*/  STL [R1+0x5d4], R29 ;  /* 0x0005d41d01007387 */ /* 0x004fe80000100800 */
[----:B---3--:R0:W-:Y:S04]  /*1a070*/  STL [R1+0x5dc], R28 ;  /* 0x0005dc1c01007387 */ /* 0x0081e80000100800 */
[----:B------:R-:W2:Y:S04]  /*1a080*/  LDL.64 R6, [R1+0x14a0] ;  /* 0x0014a00001067983 */ /* 0x000ea80000100a00 */
[----:B0-----:R-:W3:Y:S04]  /*1a090*/  LDL.64 R28, [R1+0x1480] ;  /* 0x00148000011c7983 */ /* 0x001ee80000100a00 */
[----:B----4-:R0:W-:Y:S04]  /*1a0a0*/  STL [R1+0x5d8], R5 ;  /* 0x0005d80501007387 */ /* 0x0101e80000100800 */
[----:B0-----:R-:W4:Y:S01]  /*1a0b0*/  LDG.E.U16 R5, desc[UR10][R8.64] ;  /* 0x0000000a08057981 */ /* 0x001f22000c1e1500 */
[----:B------:R-:W-:-:S04]  /*1a0c0*/  IMAD.WIDE R10, R2, 0x2, R20 ;  /* 0x00000002020a7825 */ /* 0x000fc800078e0214 */
[C---:B------:R-:W-:Y:S01]  /*1a0d0*/  IMAD.WIDE R12, R2.reuse, 0x2, R18 ;  /* 0x00000002020c7825 */ /* 0x040fe200078e0212 */
[----:B------:R-:W2:Y:S04]  /*1a0e0*/  LDL.64 R8, [R1+0x1498] ;  /* 0x0014980001087983 */ /* 0x000ea80000100a00 */
[----:B------:R0:W-:Y:S04]  /*1a0f0*/  STL [R1+0x5d0], R3 ;  /* 0x0005d00301007387 */ /* 0x0001e80000100800 */
[----:B------:R-:W3:Y:S04]  /*1a100*/  LDL.64 R26, [R1+0x1478] ;  /* 0x00147800011a7983 */ /* 0x000ee80000100a00 */
[----:B------:R-:W3:Y:S04]  /*1a110*/  LDL.64 R22, [R1+0x1470] ;  /* 0x0014700001167983 */ /* 0x000ee80000100a00 */
[----:B0-----:R-:W3:Y:S04]  /*1a120*/  LDG.E.U16 R3, desc[UR10][R10.64] ;  /* 0x0000000a0a037981 */ /* 0x001ee8000c1e1500 */
[----:B------:R-:W3:Y:S04]  /*1a130*/  LDL.64 R20, [R1+0x1468] ;  /* 0x0014680001147983 */ /* 0x000ee80000100a00 */
[----:B------:R-:W3:Y:S04]  /*1a140*/  LDL.64 R10, [R1+0x1490] ;  /* 0x00149000010a7983 */ /* 0x000ee80000100a00 */
[----:B------:R0:W-:Y:S04]  /*1a150*/  STL [R1+0x5cc], R25 ;  /* 0x0005cc1901007387 */ /* 0x0001e80000100800 */
[----:B------:R-:W3:Y:S04]  /*1a160*/  LDL.64 R18, [R1+0x1460] ;  /* 0x0014600001127983 */ /* 0x000ee80000100a00 */
[----:B0-----:R-:W3:Y:S04]  /*1a170*/  LDG.E.U16 R25, desc[UR10][R12.64] ;  /* 0x0000000a0c197981 */ /* 0x001ee8000c1e1500 */
[----:B------:R-:W3:Y:S04]  /*1a180*/  LDL.64 R12, [R1+0x1488] ;  /* 0x00148800010c7983 */ /* 0x000ee80000100a00 */
[----:B------:R0:W-:Y:S04]  /*1a190*/  STL [R1+0x5c4], R17 ;  /* 0x0005c41101007387 */ /* 0x0001e80000100800 */
[----:B0-----:R-:W3:Y:S04]  /*1a1a0*/  LDL.64 R16, [R1+0x1458] ;  /* 0x0014580001107983 */ /* 0x001ee80000100a00 */
[----:B----4-:R0:W-:Y:S04]  /*1a1b0*/  STL [R1+0x5c8], R5 ;  /* 0x0005c80501007387 */ /* 0x0101e80000100800 */
[----:B0-----:R3:W4:Y:S01]  /*1a1c0*/  LDG.E.U16 R5, desc[UR10][R14.64] ;  /* 0x0000000a0e057981 */ /* 0x001722000c1e1500 */
[----:B--2---:R-:W-:-:S04]  /*1a1d0*/  IMAD.WIDE R8, R2, 0x2, R8 ;  /* 0x0000000202087825 */ /* 0x004fc800078e0208 */
[----:B------:R-:W-:-:S04]  /*1a1e0*/  IMAD.WIDE R6, R2, 0x2, R6 ;  /* 0x0000000202067825 */ /* 0x000fc800078e0206 */
[C---:B---3--:R-:W-:Y:S02]  /*1a1f0*/  IMAD.WIDE R14, R2.reuse, 0x2, R28 ;  /* 0x00000002020e7825 */ /* 0x048fe400078e021c */
[----:B------:R-:W2:Y:S04]  /*1a200*/  LDG.E.U16 R29, desc[UR10][R8.64] ;  /* 0x0000000a081d7981 */ /* 0x000ea8000c1e1500 */
[----:B------:R0:W3:Y:S04]  /*1a210*/  LDG.E.U16 R28, desc[UR10][R6.64] ;  /* 0x0000000a061c7981 */ /* 0x0000e8000c1e1500 */
[----:B------:R1:W-:Y:S01]  /*1a220*/  STL [R1+0x5c0], R3 ;  /* 0x0005c00301007387 */ /* 0x0003e20000100800 */
[----:B------:R-:W-:-:S05]  /*1a230*/  IMAD.WIDE R10, R2, 0x2, R10 ;  /* 0x00000002020a7825 */ /* 0x000fca00078e020a */
[----:B-1----:R-:W3:Y:S04]  /*1a240*/  LDG.E.U16 R3, desc[UR10][R10.64] ;  /* 0x0000000a0a037981 */ /* 0x002ee8000c1e1500 */
[----:B------:R1:W-:Y:S01]  /*1a250*/  STL [R1+0x5bc], R25 ;  /* 0x0005bc1901007387 */ /* 0x0003e20000100800 */
[----:B------:R-:W-:-:S05]  /*1a260*/  IMAD.WIDE R12, R2, 0x2, R12 ;  /* 0x00000002020c7825 */ /* 0x000fca00078e020c */
[----:B-1----:R-:W3:Y:S04]  /*1a270*/  LDG.E.U16 R25, desc[UR10][R12.64] ;  /* 0x0000000a0c197981 */ /* 0x002ee8000c1e1500 */
[----:B----4-:R1:W-:Y:S04]  /*1a280*/  STL [R1+0x5b4], R5 ;  /* 0x0005b40501007387 */ /* 0x0103e80000100800 */
[----:B-1----:R1:W4:Y:S01]  /*1a290*/  LDG.E.U16 R5, desc[UR10][R14.64] ;  /* 0x0000000a0e057981 */ /* 0x002322000c1e1500 */
[----:B0-----:R-:W-:-:S03]  /*1a2a0*/  IMAD.WIDE R6, R2, 0x2, R26 ;  /* 0x0000000202067825 */ /* 0x001fc600078e021a */
[----:B--2---:R-:W-:Y:S01]  /*1a2b0*/  STL [R1+0x5b0], R29 ;  /* 0x0005b01d01007387 */ /* 0x004fe20000100800 */
[----:B------:R-:W-:-:S03]  /*1a2c0*/  IMAD.WIDE R8, R2, 0x2, R22 ;  /* 0x0000000202087825 */ /* 0x000fc600078e0216 */
[----:B---3--:R0:W-:Y:S01]  /*1a2d0*/  STL [R1+0x5b8], R28 ;  /* 0x0005b81c01007387 */ /* 0x0081e20000100800 */
[----:B-1----:R-:W-:-:S03]  /*1a2e0*/  IMAD.WIDE R14, R2, 0x2, R16 ;  /* 0x00000002020e7825 */ /* 0x002fc600078e0210 */
[----:B------:R-:W2:Y:S01]  /*1a2f0*/  LDG.E.U16 R17, desc[UR10][R6.64] ;  /* 0x0000000a06117981 */ /* 0x000ea2000c1e1500 */
[----:B------:R-:W-:-:S03]  /*1a300*/  IMAD.WIDE R10, R2, 0x2, R20 ;  /* 0x00000002020a7825 */ /* 0x000fc600078e0214 */
[----:B0-----:R-:W3:Y:S01]  /*1a310*/  LDL.64 R28, [R1+0x1430] ;  /* 0x00143000011c7983 */ /* 0x001ee20000100a00 */
[----:B------:R-:W-:-:S03]  /*1a320*/  IMAD.WIDE R12, R2, 0x2, R18 ;  /* 0x00000002020c7825 */ /* 0x000fc600078e0212 */
[----:B------:R-:W2:Y:S04]  /*1a330*/  LDL.64 R6, [R1+0x1450] ;  /* 0x0014500001067983 */ /* 0x000ea80000100a00 */
[----:B------:R0:W-:Y:S04]  /*1a340*/  STL [R1+0x5ac], R3 ;  /* 0x0005ac0301007387 */ /* 0x0001e80000100800 */
[----:B0-----:R-:W3:Y:S04]  /*1a350*/  LDG.E.U16 R3, desc[UR10][R8.64] ;  /* 0x0000000a08037981 */ /* 0x001ee8000c1e1500 */
[----:B------:R-:W3:Y:S04]  /*1a360*/  LDL.64 R8, [R1+0x1448] ;  /* 0x0014480001087983 */ /* 0x000ee80000100a00 */
[----:B------:R0:W-:Y:S04]  /*1a370*/  STL [R1+0x5a4], R25 ;  /* 0x0005a41901007387 */ /* 0x0001e80000100800 */
[----:B------:R-:W3:Y:S04]  /*1a380*/  LDL.64 R26, [R1+0x1428] ;  /* 0x00142800011a7983 */ /* 0x000ee80000100a00 */
[----:B------:R-:W3:Y:S04]  /*1a390*/  LDL.64 R22, [R1+0x1420] ;  /* 0x0014200001167983 */ /* 0x000ee80000100a00 */
[----:B0-----:R-:W3:Y:S04]  /*1a3a0*/  LDG.E.U16 R25, desc[UR10][R10.64] ;  /* 0x0000000a0a197981 */ /* 0x001ee8000c1e1500 */
[----:B------:R-:W3:Y:S04]  /*1a3b0*/  LDL.64 R20, [R1+0x1418] ;  /* 0x0014180001147983 */ /* 0x000ee80000100a00 */
[----:B------:R-:W3:Y:S04]  /*1a3c0*/  LDL.64 R10, [R1+0x1440] ;  /* 0x00144000010a7983 */ /* 0x000ee80000100a00 */
[----:B----4-:R0:W-:Y:S04]  /*1a3d0*/  STL [R1+0x5a8], R5 ;  /* 0x0005a80501007387 */ /* 0x0101e80000100800 */
[----:B------:R-:W4:Y:S04]  /*1a3e0*/  LDL.64 R18, [R1+0x1410] ;  /* 0x0014100001127983 */ /* 0x000f280000100a00 */
[----:B0-----:R-:W4:Y:S04]  /*1a3f0*/  LDG.E.U16 R5, desc[UR10][R12.64] ;  /* 0x0000000a0c057981 */ /* 0x001f28000c1e1500 */
[----:B------:R-:W4:Y:S04]  /*1a400*/  LDL.64 R12, [R1+0x1438] ;  /* 0x00143800010c7983 */ /* 0x000f280000100a00 */
[----:B--2---:R0:W-:Y:S01]  /*1a410*/  STL [R1+0x5a0], R17 ;  /* 0x0005a01101007387 */ /* 0x0041e20000100800 */
[----:B------:R-:W-:-:S03]  /*1a420*/  IMAD.WIDE R6, R2, 0x2, R6 ;  /* 0x0000000202067825 */ /* 0x000fc600078e0206 */
[----:B0-----:R-:W2:Y:S04]  /*1a430*/  LDL.64 R16, [R1+0x1408] ;  /* 0x0014080001107983 */ /* 0x001ea80000100a00 */
[----:B---3--:R0:W-:Y:S01]  /*1a440*/  STL [R1+0x59c], R3 ;  /* 0x00059c0301007387 */ /* 0x0081e20000100800 */
[----:B------:R-:W-:-:S03]  /*1a450*/  IMAD.WIDE R8, R2, 0x2, R8 ;  /* 0x0000000202087825 */ /* 0x000fc600078e0208 */
[----:B0-----:R0:W3:Y:S02]  /*1a460*/  LDG.E.U16 R3, desc[UR10][R14.64] ;  /* 0x0000000a0e037981 */ /* 0x0010e4000c1e1500 */
[C---:B0-----:R-:W-:Y:S02]  /*1a470*/  IMAD.WIDE R14, R2.reuse, 0x2, R28 ;  /* 0x00000002020e7825 */ /* 0x041fe400078e021c */
[----:B------:R-:W2:Y:S04]  /*1a480*/  LDG.E.U16 R29, desc[UR10][R8.64] ;  /* 0x0000000a081d7981 */ /* 0x000ea8000c1e1500 */
[----:B------:R0:W2:Y:S04]  /*1a490*/  LDG.E.U16 R28, desc[UR10][R6.64] ;  /* 0x0000000a061c7981 */ /* 0x0000a8000c1e1500 */
[----:B------:R1:W-:Y:S01]  /*1a4a0*/  STL [R1+0x594], R25 ;  /* 0x0005941901007387 */ /* 0x0003e20000100800 */
[----:B------:R-:W-:-:S05]  /*1a4b0*/  IMAD.WIDE R10, R2, 0x2, R10 ;  /* 0x00000002020a7825 */ /* 0x000fca00078e020a */
[----:B-1----:R1:W2:Y:S04]  /*1a4c0*/  LDG.E.U16 R25, desc[UR10][R10.64] ;  /* 0x0000000a0a197981 */ /* 0x0022a8000c1e1500 */
[----:B----4-:R4:W-:Y:S01]  /*1a4d0*/  STL [R1+0x598], R5 ;  /* 0x0005980501007387 */ /* 0x0109e20000100800 */
[----:B------:R-:W-:-:S05]  /*1a4e0*/  IMAD.WIDE R12, R2, 0x2, R12 ;  /* 0x00000002020c7825 */ /* 0x000fca00078e020c */
[----:B----4-:R-:W4:Y:S01]  /*1a4f0*/  LDG.E.U16 R5, desc[UR10][R12.64] ;  /* 0x0000000a0c057981 */ /* 0x010f22000c1e1500 */
[----:B0-----:R-:W-:-:S04]  /*1a500*/  IMAD.WIDE R6, R2, 0x2, R26 ;  /* 0x0000000202067825 */ /* 0x001fc800078e021a */
[----:B------:R-:W-:-:S04]  /*1a510*/  IMAD.WIDE R8, R2, 0x2, R22 ;  /* 0x0000000202087825 */ /* 0x000fc800078e0216 */
[C---:B-1----:R-:W-:Y:S01]  /*1a520*/  IMAD.WIDE R10, R2.reuse, 0x2, R20 ;  /* 0x00000002020a7825 */ /* 0x042fe200078e0214 */
[----:B---3--:R0:W-:Y:S04]  /*1a530*/  STL [R1+0x590], R3 ;  /* 0x0005900301007387 */ /* 0x0081e80000100800 */
[----:B0-----:R0:W3:Y:S04]  /*1a540*/  LDG.E.U16 R3, desc[UR10][R14.64] ;  /* 0x0000000a0e037981 */ /* 0x0010e8000c1e1500 */
[----:B--2---:R-:W-:Y:S04]  /*1a550*/  STL [R1+0x584], R29 ;  /* 0x0005841d01007387 */ /* 0x004fe80000100800 */
[----:B------:R1:W-:Y:S01]  /*1a560*/  STL [R1+0x58c], R28 ;  /* 0x00058c1c01007387 */ /* 0x0003e20000100800 */
[----:B0-----:R-:W-:-:S03]  /*1a570*/  IMAD.WIDE R14, R2, 0x2, R16 ;  /* 0x00000002020e7825 */ /* 0x001fc600078e0210 */
[----:B------:R-:W2:Y:S04]  /*1a580*/  LDG.E.U16 R17, desc[UR10][R6.64] ;  /* 0x0000000a06117981 */ /* 0x000ea8000c1e1500 */
[----:B-1----:R-:W2:Y:S04]  /*1a590*/  LDL.64 R28, [R1+0x13e0] ;  /* 0x0013e000011c7983 */ /* 0x002ea80000100a00 */
[----:B------:R-:W2:Y:S04]  /*1a5a0*/  LDL.64 R6, [R1+0x1400] ;  /* 0x0014000001067983 */ /* 0x000ea80000100a00 */
[----:B------:R0:W-:Y:S04]  /*1a5b0*/  STL [R1+0x588], R25 ;  /* 0x0005881901007387 */ /* 0x0001e80000100800 */
[----:B0-----:R-:W2:Y:S04]  /*1a5c0*/  LDG.E.U16 R25, desc[UR10][R8.64] ;  /* 0x0000000a08197981 */ /* 0x001ea8000c1e1500 */
[----:B------:R-:W2:Y:S04]  /*1a5d0*/  LDL.64 R8, [R1+0x13f8] ;  /* 0x0013f80001087983 */ /* 0x000ea80000100a00 */
[----:B----4-:R0:W-:Y:S01]  /*1a5e0*/  STL [R1+0x580], R5 ;  /* 0x0005800501007387 */ /* 0x0101e20000100800 */
[----:B------:R-:W-:-:S03]  /*1a5f0*/  IMAD.WIDE R12, R2, 0x2, R18 ;  /* 0x00000002020c7825 */ /* 0x000fc600078e0212 */
[----:B------:R-:W4:Y:S04]  /*1a600*/  LDL.64 R26, [R1+0x13d8] ;  /* 0x0013d800011a7983 */ /* 0x000f280000100a00 */
[----:B------:R-:W4:Y:S04]  /*1a610*/  LDL.64 R22, [R1+0x13d0] ;  /* 0x0013d00001167983 */ /* 0x000f280000100a00 */
[----:B0-----:R-:W4:Y:S04]  /*1a620*/  LDG.E.U16 R5, desc[UR10][R10.64] ;  /* 0x0000000a0a057981 */ /* 0x001f28000c1e1500 */
[----:B------:R-:W4:Y:S04]  /*1a630*/  LDL.64 R20, [R1+0x13c8] ;  /* 0x0013c80001147983 */ /* 0x000f280000100a00 */
[----:B------:R-:W4:Y:S04]  /*1a640*/  LDL.64 R10, [R1+0x13f0] ;  /* 0x0013f000010a7983 */ /* 0x000f280000100a00 */
[----:B---3--:R0:W-:Y:S04]  /*1a650*/  STL [R1+0x57c], R3 ;  /* 0x00057c0301007387 */ /* 0x0081e80000100800 */
[----:B------:R-:W3:Y:S04]  /*1a660*/  LDL.64 R18, [R1+0x13c0] ;  /* 0x0013c00001127983 */ /* 0x000ee80000100a00 */
[----:B0-----:R-:W3:Y:S04]  /*1a670*/  LDG.E.U16 R3, desc[UR10][R12.64] ;  /* 0x0000000a0c037981 */ /* 0x001ee8000c1e1500 */
[----:B------:R-:W3:Y:S04]  /*1a680*/  LDL.64 R12, [R1+0x13e8] ;  /* 0x0013e800010c7983 */ /* 0x000ee80000100a00 */
[----:B--2---:R0:W-:Y:S01]  /*1a690*/  STL [R1+0x574], R17 ;  /* 0x0005741101007387 */ /* 0x0041e20000100800 */
[----:B------:R-:W-:-:S03]  /*1a6a0*/  IMAD.WIDE R6, R2, 0x2, R6 ;  /* 0x0000000202067825 */ /* 0x000fc600078e0206 */
[----:B0-----:R-:W2:Y:S04]  /*1a6b0*/  LDL.64 R16, [R1+0x13b8] ;  /* 0x0013b80001107983 */ /* 0x001ea80000100a00 */
[----:B------:R0:W-:Y:S01]  /*1a6c0*/  STL [R1+0x578], R25 ;  /* 0x0005781901007387 */ /* 0x0001e20000100800 */
[----:B------:R-:W-:-:S03]  /*1a6d0*/  IMAD.WIDE R8, R2, 0x2, R8 ;  /* 0x0000000202087825 */ /* 0x000fc600078e0208 */
[----:B0-----:R0:W2:Y:S02]  /*1a6e0*/  LDG.E.U16 R25, desc[UR10][R14.64] ;  /* 0x0000000a0e197981 */ /* 0x0010a4000c1e1500 */
[C---:B0-----:R-:W-:Y:S02]  /*1a6f0*/  IMAD.WIDE R14, R2.reuse, 0x2, R28 ;  /* 0x00000002020e7825 */ /* 0x041fe400078e021c */
[----:B------:R-:W2:Y:S04]  /*1a700*/  LDG.E.U16 R29, desc[UR10][R8.64] ;  /* 0x0000000a081d7981 */ /* 0x000ea8000c1e1500 */
[----:B------:R0:W2:Y:S04]  /*1a710*/  LDG.E.U16 R28, desc[UR10][R6.64] ;  /* 0x0000000a061c7981 */ /* 0x0000a8000c1e1500 */
[----:B----4-:R1:W-:Y:S01]  /*1a720*/  STL [R1+0x570], R5 ;  /* 0x0005700501007387 */ /* 0x0103e20000100800 */
[----:B------:R-:W-:-:S05]  /*1a730*/  IMAD.WIDE R10, R2, 0x2, R10 ;  /* 0x00000002020a7825 */ /* 0x000fca00078e020a */
[----:B-1----:R-:W4:Y:S01]  /*1a740*/  LDG.E.U16 R5, desc[UR10][R10.64] ;  /* 0x0000000a0a057981 */ /* 0x002f22000c1e1500 */
[----:B0-----:R-:W-:-:S04]  /*1a750*/  IMAD.WIDE R6, R2, 0x2, R26 ;  /* 0x0000000202067825 */ /* 0x001fc800078e021a */
[C---:B------:R-:W-:Y:S01]  /*1a760*/  IMAD.WIDE R8, R2.reuse, 0x2, R22 ;  /* 0x0000000202087825 */ /* 0x040fe200078e0216 */
[----:B---3--:R0:W-:Y:S03]  /*1a770*/  STL [R1+0x56c], R3 ;  /* 0x00056c0301007387 */ /* 0x0081e60000100800 */
[----:B------:R-:W-:-:S05]  /*1a780*/  IMAD.WIDE R12, R2, 0x2, R12 ;  /* 0x00000002020c7825 */ /* 0x000fca00078e020c */
[----:B0-----:R-:W3:Y:S04]  /*1a790*/  LDG.E.U16 R3, desc[UR10][R12.64] ;  /* 0x0000000a0c037981 */ /* 0x001ee8000c1e1500 */
[----:B--2---:R0:W-:Y:S04]  /*1a7a0*/  STL [R1+0x564], R25 ;  /* 0x0005641901007387 */ /* 0x0041e80000100800 */
[----:B0-----:R0:W2:Y:S04]  /*1a7b0*/  LDG.E.U16 R25, desc[UR10][R14.64] ;  /* 0x0000000a0e197981 */ /* 0x0010a8000c1e1500 */
[----:B------:R-:W-:Y:S04]  /*1a7c0*/  STL [R1+0x560], R29 ;  /* 0x0005601d01007387 */ /* 0x000fe80000100800 */
[----:B------:R1:W-:Y:S01]  /*1a7d0*/  STL [R1+0x568], R28 ;  /* 0x0005681c01007387 */ /* 0x0003e20000100800 */
[----:B0-----:R-:W-:-:S03]  /*1a7e0*/  IMAD.WIDE R14, R2, 0x2, R16 ;  /* 0x00000002020e7825 */ /* 0x001fc600078e0210 */
[----:B------:R-:W2:Y:S04]  /*1a7f0*/  LDG.E.U16 R17, desc[UR10][R6.64] ;  /* 0x0000000a06117981 */ /* 0x000ea8000c1e1500 */
[----:B-1----:R-:W2:Y:S04]  /*1a800*/  LDL.64 R28, [R1+0x1390] ;  /* 0x00139000011c7983 */ /* 0x002ea80000100a00 */
[----:B------:R-:W2:Y:S04]  /*1a810*/  LDL.64 R6, [R1+0x13b0] ;  /* 0x0013b00001067983 */ /* 0x000ea80000100a00 */
[----:B----4-:R0:W-:Y:S04]  /*1a820*/  STL [R1+0x55c], R5 ;  /* 0x00055c0501007387 */ /* 0x0101e80000100800 */
[----:B0-----:R-:W4:Y:S01]  /*1a830*/  LDG.E.U16 R5, desc[UR10][R8.64] ;  /* 0x0000000a08057981 */ /* 0x001f22000c1e1500 */
[----:B------:R-:W-:-:S04]  /*1a840*/  IMAD.WIDE R10, R2, 0x2, R20 ;  /* 0x00000002020a7825 */ /* 0x000fc800078e0214 */
[C---:B------:R-:W-:Y:S01]  /*1a850*/  IMAD.WIDE R12, R2.reuse, 0x2, R18 ;  /* 0x00000002020c7825 */ /* 0x040fe200078e0212 */
[----:B------:R-:W4:Y:S04]  /*1a860*/  LDL.64 R8, [R1+0x13a8] ;  /* 0x0013a80001087983 */ /* 0x000f280000100a00 */
[----:B---3--:R0:W-:Y:S04]  /*1a870*/  STL [R1+0x554], R3 ;  /* 0x0005540301007387 */ /* 0x0081e80000100800 */
[----:B------:R-:W3:Y:S04]  /*1a880*/  LDL.64 R26, [R1+0x1388] ;  /* 0x00138800011a7983 */ /* 0x000ee80000100a00 */
[----:B------:R-:W3:Y:S04]  /*1a890*/  LDL.64 R22, [R1+0x1380] ;  /* 0x0013800001167983 */ /* 0x000ee80000100a00 */
[----:B0-----:R-:W3:Y:S04]  /*1a8a0*/  LDG.E.U16 R3, desc[UR10][R10.64] ;  /* 0x0000000a0a037981 */ /* 0x001ee8000c1e1500 */
[----:B------:R-:W3:Y:S04]  /*1a8b0*/  LDL.64 R20, [R1+0x1378] ;  /* 0x0013780001147983 */ /* 0x000ee80000100a00 */
[----:B------:R-:W3:Y:S04]  /*1a8c0*/  LDL.64 R10, [R1+0x13a0] ;  /* 0x0013a000010a7983 */ /* 0x000ee80000100a00 */
[----:B--2---:R0:W-:Y:S04]  /*1a8d0*/  STL [R1+0x558], R25 ;  /* 0x0005581901007387 */ /* 0x0041e80000100800 */
[----:B------:R-:W2:Y:S04]  /*1a8e0*/  LDL.64 R18, [R1+0x1370] ;  /* 0x0013700001127983 */ /* 0x000ea80000100a00 */
[----:B0-----:R-:W2:Y:S04]  /*1a8f0*/  LDG.E.U16 R25, desc[UR10][R12.64] ;  /* 0x0000000a0c197981 */ /* 0x001ea8000c1e1500 */
[----:B------:R-:W2:Y:S04]  /*1a900*/  LDL.64 R12, [R1+0x1398] ;  /* 0x00139800010c7983 */ /* 0x000ea80000100a00 */
[----:B------:R0:W-:Y:S04]  /*1a910*/  STL [R1+0x550], R17 ;  /* 0x0005501101007387 */ /* 0x0001e80000100800 */
[----:B0-----:R-:W2:Y:S04]  /*1a920*/  LDL.64 R16, [R1+0x1368] ;  /* 0x0013680001107983 */ /* 0x001ea80000100a00 */
[----:B----4-:R0:W-:Y:S04]  /*1a930*/  STL [R1+0x54c], R5 ;  /* 0x00054c0501007387 */ /* 0x0101e80000100800 */
[----:B0-----:R0:W4:Y:S01]  /*1a940*/  LDG.E.U16 R5, desc[UR10][R14.64] ;  /* 0x0000000a0e057981 */ /* 0x001122000c1e1500 */
[----:B------:R-:W-:-:S04]  /*1a950*/  IMAD.WIDE R8, R2, 0x2, R8 ;  /* 0x0000000202087825 */ /* 0x000fc800078e0208 */
[----:B------:R-:W-:-:S04]  /*1a960*/  IMAD.WIDE R6, R2, 0x2, R6 ;  /* 0x0000000202067825 */ /* 0x000fc800078e0206 */
[C---:B0-----:R-:W-:Y:S02]  /*1a970*/  IMAD.WIDE R14, R2.reuse, 0x2, R28 ;  /* 0x00000002020e7825 */ /* 0x041fe400078e021c */
[----:B------:R-:W4:Y:S04]  /*1a980*/  LDG.E.U16 R29, desc[UR10][R8.64] ;  /* 0x0000000a081d7981 */ /* 0x000f28000c1e1500 */
[----:B------:R0:W4:Y:S04]  /*1a990*/  LDG.E.U16 R28, desc[UR10][R6.64] ;  /* 0x0000000a061c7981 */ /* 0x000128000c1e1500 */
[----:B---3--:R1:W-:Y:S01]  /*1a9a0*/  STL [R1+0x544], R3 ;  /* 0x0005440301007387 */ /* 0x0083e20000100800 */
[----:B------:R-:W-:-:S05]  /*1a9b0*/  IMAD.WIDE R10, R2, 0x2, R10 ;  /* 0x00000002020a7825 */ /* 0x000fca00078e020a */
[----:B-1----:R-:W3:Y:S04]  /*1a9c0*/  LDG.E.U16 R3, desc[UR10][R10.64] ;  /* 0x0000000a0a037981 */ /* 0x002ee8000c1e1500 */
[----:B--2---:R1:W-:Y:S01]  /*1a9d0*/  STL [R1+0x548], R25 ;  /* 0x0005481901007387 */ /* 0x0043e20000100800 */
[----:B------:R-:W-:-:S05]  /*1a9e0*/  IMAD.WIDE R12, R2, 0x2, R12 ;  /* 0x00000002020c7825 */ /* 0x000fca00078e020c */
[----:B-1----:R-:W2:Y:S04]  /*1a9f0*/  LDG.E.U16 R25, desc[UR10][R12.64] ;  /* 0x0000000a0c197981 */ /* 0x002ea8000c1e1500 */
[----:B----4-:R1:W-:Y:S04]  /*1aa00*/  STL [R1+0x540], R5 ;  /* 0x0005400501007387 */ /* 0x0103e80000100800 */
[----:B-1----:R1:W4:Y:S01]  /*1aa10*/  LDG.E.U16 R5, desc[UR10][R14.64] ;  /* 0x0000000a0e057981 */ /* 0x002322000c1e1500 */
[----:B0-----:R-:W-:-:S03]  /*1aa20*/  IMAD.WIDE R6, R2, 0x2, R26 ;  /* 0x0000000202067825 */ /* 0x001fc600078e021a */
[----:B------:R-:W-:Y:S01]  /*1aa30*/  STL [R1+0x534], R29 ;  /* 0x0005341d01007387 */ /* 0x000fe20000100800 */
[----:B------:R-:W-:-:S03]  /*1aa40*/  IMAD.WIDE R8, R2, 0x2, R22 ;  /* 0x0000000202087825 */ /* 0x000fc600078e0216 */
[----:B------:R0:W-:Y:S01]  /*1aa50*/  STL [R1+0x53c], R28 ;  /* 0x00053c1c01007387 */ /* 0x0001e20000100800 */
[----:B-1----:R-:W-:-:S03]  /*1aa60*/  IMAD.WIDE R14, R2, 0x2, R16 ;  /* 0x00000002020e7825 */ /* 0x002fc600078e0210 */
[----:B------:R-:W4:Y:S01]  /*1aa70*/  LDG.E.U16 R17, desc[UR10][R6.64] ;  /* 0x0000000a06117981 */ /* 0x000f22000c1e1500 */
[----:B------:R-:W-:-:S03]  /*1aa80*/  IMAD.WIDE R10, R2, 0x2, R20 ;  /* 0x00000002020a7825 */ /* 0x000fc600078e0214 */
[----:B0-----:R-:W4:Y:S01]  /*1aa90*/  LDL.64 R28, [R1+0x1340] ;  /* 0x00134000011c7983 */ /* 0x001f220000100a00 */
[----:B------:R-:W-:-:S03]  /*1aaa0*/  IMAD.WIDE R12, R2, 0x2, R18 ;  /* 0x00000002020c7825 */ /* 0x000fc600078e0212 */
[----:B------:R-:W4:Y:S04]  /*1aab0*/  LDL.64 R6, [R1+0x1360] ;  /* 0x0013600001067983 */ /* 0x000f280000100a00 */
[----:B---3--:R0:W-:Y:S04]  /*1aac0*/  STL [R1+0x538], R3 ;  /* 0x0005380301007387 */ /* 0x0081e80000100800 */
[----:B0-----:R-:W3:Y:S04]  /*1aad0*/  LDG.E.U16 R3, desc[UR10][R8.64] ;  /* 0x0000000a08037981 */ /* 0x001ee8000c1e1500 */
[----:B------:R-:W3:Y:S04]  /*1aae0*/  LDL.64 R8, [R1+0x1358] ;  /* 0x0013580001087983 */ /* 0x000ee80000100a00 */
[----:B--2---:R0:W-:Y:S04]  /*1aaf0*/  STL [R1+0x530], R25 ;  /* 0x0005301901007387 */ /* 0x0041e80000100800 */
[----:B------:R-:W2:Y:S04]  /*1ab00*/  LDL.64 R26, [R1+0x1338] ;  /* 0x00133800011a7983 */ /* 0x000ea80000100a00 */
[----:B------:R-:W2:Y:S04]  /*1ab10*/  LDL.64 R22, [R1+0x1330] ;  /* 0x0013300001167983 */ /* 0x000ea80000100a00 */
[----:B0-----:R-:W2:Y:S04]  /*1ab20*/  LDG.E.U16 R25, desc[UR10][R10.64] ;  /* 0x0000000a0a197981 */ /* 0x001ea8000c1e1500 */
[----:B------:R-:W2:Y:S04]  /*1ab30*/  LDL.64 R20, [R1+0x1328] ;  /* 0x0013280001147983 */ /* 0x000ea80000100a00 */
[----:B------:R-:W2:Y:S04]  /*1ab40*/  LDL.64 R10, [R1+0x1350] ;  /* 0x00135000010a7983 */ /* 0x000ea80000100a00 */
[----:B----4-:R0:W-:Y:S04]  /*1ab50*/  STL [R1+0x52c], R5 ;  /* 0x00052c0501007387 */ /* 0x0101e80000100800 */
[----:B------:R-:W4:Y:S04]  /*1ab60*/  LDL.64 R18, [R1+0x1320] ;  /* 0x0013200001127983 */ /* 0x000f280000100a00 */
[----:B0-----:R-:W4:Y:S04]  /*1ab70*/  LDG.E.U16 R5, desc[UR10][R12.64] ;  /* 0x0000000a0c057981 */ /* 0x001f28000c1e1500 */
[----:B------:R-:W4:Y:S04]  /*1ab80*/  LDL.64 R12, [R1+0x1348] ;  /* 0x00134800010c7983 */ /* 0x000f280000100a00 */
[----:B------:R0:W-:Y:S01]  /*1ab90*/  STL [R1+0x524], R17 ;  /* 0x0005241101007387 */ /* 0x0001e20000100800 */
[----:B------:R-:W-:-:S03]  /*1aba0*/  IMAD.WIDE R6, R2, 0x2, R6 ;  /* 0x0000000202067825 */ /* 0x000fc600078e0206 */
[----:B0-----:R-:W4:Y:S04]  /*1abb0*/  LDL.64 R16, [R1+0x1318] ;  /* 0x0013180001107983 */ /* 0x001f280000100a00 */
[----:B---3--:R0:W-:Y:S04]  /*1abc0*/  STL [R1+0x528], R3 ;  /* 0x0005280301007387 */ /* 0x0081e80000100800 */
[----:B0-----:R0:W3:Y:S01]  /*1abd0*/  LDG.E.U16 R3, desc[UR10][R14.64] ;  /* 0x0000000a0e037981 */ /* 0x0010e2000c1e1500 */
[----:B------:R-:W-:-:S04]  /*1abe0*/  IMAD.WIDE R8, R2, 0x2, R8 ;  /* 0x0000000202087825 */ /* 0x000fc800078e0208 */
[C---:B0-----:R-:W-:Y:S02]  /*1abf0*/  IMAD.WIDE R14, R2.reuse, 0x2, R28 ;  /* 0x00000002020e7825 */ /* 0x041fe400078e021c */
[----:B------:R-:W3:Y:S04]  /*1ac00*/  LDG.E.U16 R29, desc[UR10][R8.64] ;  /* 0x0000000a081d7981 */ /* 0x000ee8000c1e1500 */
[----:B------:R0:W3:Y:S04]  /*1ac10*/  LDG.E.U16 R28, desc[UR10][R6.64] ;  /* 0x0000000a061c7981 */ /* 0x0000e8000c1e1500 */
[----:B--2---:R1:W-:Y:S01]  /*1ac20*/  STL [R1+0x520], R25 ;  /* 0x0005201901007387 */ /* 0x0043e20000100800 */
        /* <DEDUP_REMOVED lines=10> */
[----:B------:R-:W-:Y:S04]  /*1acd0*/  STL [R1+0x510], R29 ;  /* 0x0005101d01007387 */ /* 0x000fe80000100800 */
[----:B------:R1:W-:Y:S01]  /*1ace0*/  STL [R1+0x518], R28 ;  /* 0x0005181c01007387 */ /* 0x0003e20000100800 */
[----:B0-----:R-:W-:-:S03]  /*1acf0*/  IMAD.WIDE R14, R2, 0x2, R16 ;  /* 0x00000002020e7825 */ /* 0x001fc600078e0210 */
[----:B------:R-:W3:Y:S04]  /*1ad00*/  LDG.E.U16 R17, desc[UR10][R6.64] ;  /* 0x0000000a06117981 */ /* 0x000ee8000c1e1500 */
[----:B-1----:R-:W3:Y:S04]  /*1ad10*/  LDL.64 R28, [R1+0x12f0] ;  /* 0x0012f000011c7983 */ /* 0x002ee80000100a00 */
[----:B------:R-:W3:Y:S04]  /*1ad20*/  LDL.64 R6, [R1+0x1310] ;  /* 0x0013100001067983 */ /* 0x000ee80000100a00 */
[----:B--2---:R0:W-:Y:S04]  /*1ad30*/  STL [R1+0x50c], R25 ;  /* 0x00050c1901007387 */ /* 0x0041e80000100800 */
        /* <DEDUP_REMOVED lines=13> */
[----:B------:R0:W-:Y:S01]  /*1ae10*/  STL [R1+0x500], R17 ;  /* 0x0005001101007387 */ /* 0x0001e20000100800 */
[----:B------:R-:W-:-:S03]  /*1ae20*/  IMAD.WIDE R6, R2, 0x2, R6 ;  /* 0x0000000202067825 */ /* 0x000fc600078e0206 */
[----:B0-----:R-:W3:Y:S04]  /*1ae30*/  LDL.64 R16, [R1+0x12c8] ;  /* 0x0012c80001107983 */ /* 0x001ee80000100a00 */
[----:B--2---:R0:W-:Y:S04]  /*1ae40*/  STL [R1+0x4fc], R25 ;  /* 0x0004fc1901007387 */ /* 0x0041e80000100800 */
[----:B0-----:R0:W2:Y:S01]  /*1ae50*/  LDG.E.U16 R25, desc[UR10][R14.64] ;  /* 0x0000000a0e197981 */ /* 0x0010a2000c1e1500 */
[----:B------:R-:W-:-:S04]  /*1ae60*/  IMAD.WIDE R8, R2, 0x2, R8 ;  /* 0x0000000202087825 */ /* 0x000fc800078e0208 */
        /* <DEDUP_REMOVED lines=159> */
[C---:B------:R-:W-:Y:S02]  /*1b860*/  IMAD.WIDE R8, R2.reuse, 0x2, R8 ;  /* 0x0000000202087825 */ /* 0x040fe400078e0208 */
[----:B------:R-:W4:Y:S02]  /*1b870*/  LDG.E.U16 R6, desc[UR10][R6.64] ;  /* 0x0000000a06067981 */ /* 0x000f24000c1e1500 */
[C---:B0-----:R-:W-:Y:S02]  /*1b880*/  IMAD.WIDE R14, R2.reuse, 0x2, R28 ;  /* 0x00000002020e7825 */ /* 0x041fe400078e021c */
[----:B------:R0:W4:Y:S04]  /*1b890*/  LDG.E.U16 R7, desc[UR10][R8.64] ;  /* 0x0000000a08077981 */ /* 0x000128000c1e1500 */
[----:B---3--:R1:W-:Y:S01]  /*1b8a0*/  STL [R1+0x218], R3 ;  /* 0x0002180301007387 */ /* 0x0083e20000100800 */
[----:B------:R-:W-:-:S05]  /*1b8b0*/  IMAD.WIDE R10, R2, 0x2, R10 ;  /* 0x00000002020a7825 */ /* 0x000fca00078e020a */
[----:B-1----:R1:W3:Y:S04]  /*1b8c0*/  LDG.E.U16 R3, desc[UR10][R10.64] ;  /* 0x0000000a0a037981 */ /* 0x0022e8000c1e1500 */
[----:B--2---:R2:W-:Y:S01]  /*1b8d0*/  STL [R1+0x210], R25 ;  /* 0x0002101901007387 */ /* 0x0045e20000100800 */
[----:B------:R-:W-:-:S05]  /*1b8e0*/  IMAD.WIDE R12, R2, 0x2, R12 ;  /* 0x00000002020c7825 */ /* 0x000fca00078e020c */
[----:B--2---:R2:W3:Y:S04]  /*1b8f0*/  LDG.E.U16 R25, desc[UR10][R12.64] ;  /* 0x0000000a0c197981 */ /* 0x0044e8000c1e1500 */
[----:B----4-:R4:W-:Y:S01]  /*1b900*/  STL [R1+0x20c], R5 ;  /* 0x00020c0501007387 */ /* 0x0109e20000100800 */
[----:B0-----:R-:W-:-:S03]  /*1b910*/  IMAD.WIDE R8, R2, 0x2, R26 ;  /* 0x0000000202087825 */ /* 0x001fc600078e021a */
[----:B------:R-:W3:Y:S04]  /*1b920*/  LDL.64 R28, [R1+0xf48] ;  /* 0x000f4800011c7983 */ /* 0x000ee80000100a00 */
[----:B----4-:R0:W4:Y:S01]  /*1b930*/  LDG.E.U16 R5, desc[UR10][R14.64] ;  /* 0x0000000a0e057981 */ /* 0x010122000c1e1500 */
[----:B-1----:R-:W-:-:S03]  /*1b940*/  IMAD.WIDE R10, R2, 0x2, R22 ;  /* 0x00000002020a7825 */ /* 0x002fc600078e0216 */
[----:B------:R-:W-:Y:S01]  /*1b950*/  STL [R1+0x208], R7 ;  /* 0x0002080701007387 */ /* 0x000fe20000100800 */
[----:B--2---:R-:W-:-:S03]  /*1b960*/  IMAD.WIDE R12, R2, 0x2, R20 ;  /* 0x00000002020c7825 */ /* 0x004fc600078e0214 */
[----:B------:R1:W-:Y:S01]  /*1b970*/  STL [R1+0x204], R6 ;  /* 0x0002040601007387 */ /* 0x0003e20000100800 */
[----:B0-----:R-:W-:-:S04]  /*1b980*/  IMAD.WIDE R14, R2, 0x2, R18 ;  /* 0x00000002020e7825 */ /* 0x001fc800078e0212 */
[C---:B-1----:R-:W-:Y:S02]  /*1b990*/  IMAD.WIDE R6, R2.reuse, 0x2, R16 ;  /* 0x0000000202067825 */ /* 0x042fe400078e0210 */
[----:B------:R-:W2:Y:S04]  /*1b9a0*/  LDG.E.U16 R17, desc[UR10][R8.64] ;  /* 0x0000000a08117981 */ /* 0x000ea8000c1e1500 */
[----:B------:R-:W2:Y:S04]  /*1b9b0*/  LDL.64 R8, [R1+0xf58] ;  /* 0x000f580001087983 */ /* 0x000ea80000100a00 */
[----:B---3--:R0:W-:Y:S04]  /*1b9c0*/  STL [R1+0x200], R3 ;  /* 0x0002000301007387 */ /* 0x0081e80000100800 */
        /* <DEDUP_REMOVED lines=12> */
[----:B--2---:R0:W-:Y:S04]  /*1ba90*/  STL [R1+0x1f8], R17 ;  /* 0x0001f81101007387 */ /* 0x0041e80000100800 */
[----:B0-----:R-:W2:Y:S01]  /*1baa0*/  LDL.64 R16, [R1+0xc28] ;  /* 0x000c280001107983 */ /* 0x001ea20000100a00 */
[----:B------:R-:W-:-:S03]  /*1bab0*/  IMAD.WIDE R8, R2, 0x2, R8 ;  /* 0x0000000202087825 */ /* 0x000fc600078e0208 */
[----:B---3--:R0:W-:Y:S01]  /*1bac0*/  STL [R1+0x1f0], R3 ;  /* 0x0001f00301007387 */ /* 0x0081e20000100800 */
[----:B------:R-:W-:-:S03]  /*1bad0*/  IMAD.WIDE R10, R2, 0x2, R10 ;  /* 0x00000002020a7825 */ /* 0x000fc600078e020a */
[----:B0-----:R0:W3:Y:S02]  /*1bae0*/  LDG.E.U16 R3, desc[UR10][R6.64] ;  /* 0x0000000a06037981 */ /* 0x0010e4000c1e1500 */
[C---:B0-----:R-:W-:Y:S02]  /*1baf0*/  IMAD.WIDE R6, R2.reuse, 0x2, R28 ;  /* 0x0000000202067825 */ /* 0x041fe400078e021c */
[----:B------:R-:W2:Y:S04]  /*1bb00*/  LDG.E.U16 R28, desc[UR10][R10.64] ;  /* 0x0000000a0a1c7981 */ /* 0x000ea8000c1e1500 */
[----:B------:R-:W-:Y:S01]  /*1bb10*/  STL [R1+0x1ec], R25 ;  /* 0x0001ec1901007387 */ /* 0x000fe20000100800 */
[----:B------:R-:W-:-:S05]  /*1bb20*/  IMAD.WIDE R12, R2, 0x2, R12 ;  /* 0x00000002020c7825 */ /* 0x000fca00078e020c */
[----:B------:R0:W2:Y:S04]  /*1bb30*/  LDG.E.U16 R29, desc[UR10][R12.64] ;  /* 0x0000000a0c1d7981 */ /* 0x0000a8000c1e1500 */
[----:B----4-:R1:W-:Y:S01]  /*1bb40*/  STL [R1+0x1dc], R5 ;  /* 0x0001dc0501007387 */ /* 0x0103e20000100800 */
[----:B------:R-:W-:-:S03]  /*1bb50*/  IMAD.WIDE R14, R2, 0x2, R14 ;  /* 0x00000002020e7825 */ /* 0x000fc600078e020e */
[----:B-1----:R1:W4:Y:S04]  /*1bb60*/  LDG.E.U16 R5, desc[UR10][R8.64] ;  /* 0x0000000a08057981 */ /* 0x002328000c1e1500 */
[----:B------:R1:W4:Y:S01]  /*1bb70*/  LDG.E.U16 R25, desc[UR10][R14.64] ;  /* 0x0000000a0e197981 */ /* 0x000322000c1e1500 */
[----:B0-----:R-:W-:-:S04]  /*1bb80*/  IMAD.WIDE R12, R2, 0x2, R26 ;  /* 0x00000002020c7825 */ /* 0x001fc800078e021a */
[C---:B-1----:R-:W-:Y:S02]  /*1bb90*/  IMAD.WIDE R8, R2.reuse, 0x2, R18 ;  /* 0x0000000202087825 */ /* 0x042fe400078e0212 */
[----:B------:R-:W4:Y:S02]  /*1bba0*/  LDG.E.U16 R19, desc[UR10][R12.64] ;  /* 0x0000000a0c137981 */ /* 0x000f24000c1e1500 */
[----:B------:R-:W-:-:S04]  /*1bbb0*/  IMAD.WIDE R14, R2, 0x2, R22 ;  /* 0x00000002020e7825 */ /* 0x000fc800078e0216 */
[C---:B------:R-:W-:Y:S01]  /*1bbc0*/  IMAD.WIDE R10, R2.reuse, 0x2, R20 ;  /* 0x00000002020a7825 */ /* 0x040fe200078e0214 */
[----:B---3--:R0:W-:Y:S04]  /*1bbd0*/  STL [R1+0x1e8], R3 ;  /* 0x0001e80301007387 */ /* 0x0081e80000100800 */
[----:B0-----:R0:W3:Y:S04]  /*1bbe0*/  LDG.E.U16 R3, desc[UR10][R6.64] ;  /* 0x0000000a06037981 */ /* 0x0010e8000c1e1500 */
[----:B--2---:R-:W-:Y:S04]  /*1bbf0*/  STL [R1+0x1e0], R29 ;  /* 0x0001e01d01007387 */ /* 0x004fe80000100800 */
[----:B------:R1:W-:Y:S04]  /*1bc00*/  STL [R1+0x1e4], R28 ;  /* 0x0001e41c01007387 */ /* 0x0003e80000100800 */
[----:B------:R-:W2:Y:S04]  /*1bc10*/  LDL.64 R12, [R1+0xc08] ;  /* 0x000c0800010c7983 */ /* 0x000ea80000100a00 */
[----:B-1----:R-:W2:Y:S04]  /*1bc20*/  LDL.64 R28, [R1+0xa58] ;  /* 0x000a5800011c7983 */ /* 0x002ea80000100a00 */
[----:B----4-:R1:W-:Y:S04]  /*1bc30*/  STL [R1+0x1cc], R25 ;  /* 0x0001cc1901007387 */ /* 0x0103e80000100800 */
[----:B-1----:R-:W4:Y:S04]  /*1bc40*/  LDG.E.U16 R25, desc[UR10][R14.64] ;  /* 0x0000000a0e197981 */ /* 0x002f28000c1e1500 */
[----:B------:R-:W2:Y:S04]  /*1bc50*/  LDL.64 R14, [R1+0xc18] ;  /* 0x000c1800010e7983 */ /* 0x000ea80000100a00 */
[----:B------:R1:W-:Y:S01]  /*1bc60*/  STL [R1+0x1d4], R5 ;  /* 0x0001d40501007387 */ /* 0x0003e20000100800 */
[----:B0-----:R-:W-:-:S03]  /*1bc70*/  IMAD.WIDE R6, R2, 0x2, R16 ;  /* 0x0000000202067825 */ /* 0x001fc600078e0210 */
[----:B------:R-:W2:Y:S04]  /*1bc80*/  LDL.64 R26, [R1+0xa40] ;  /* 0x000a4000011a7983 */ /* 0x000ea80000100a00 */
[----:B------:R-:W2:Y:S04]  /*1bc90*/  LDL.64 R22, [R1+0xa38] ;  /* 0x000a380001167983 */ /* 0x000ea80000100a00 */
[----:B-1----:R-:W2:Y:S04]  /*1bca0*/  LDG.E.U16 R5, desc[UR10][R10.64] ;  /* 0x0000000a0a057981 */ /* 0x002ea8000c1e1500 */
[----:B------:R-:W2:Y:S04]  /*1bcb0*/  LDL.64 R16, [R1+0xa30] ;  /* 0x000a300001107983 */ /* 0x000ea80000100a00 */
[----:B------:R-:W2:Y:S04]  /*1bcc0*/  LDL.64 R10, [R1+0xa68] ;  /* 0x000a6800010a7983 */ /* 0x000ea80000100a00 */
[----:B---3--:R0:W-:Y:S04]  /*1bcd0*/  STL [R1+0x1d8], R3 ;  /* 0x0001d80301007387 */ /* 0x0081e80000100800 */
[----:B------:R-:W3:Y:S04]  /*1bce0*/  LDL.64 R20, [R1+0xa28] ;  /* 0x000a280001147983 */ /* 0x000ee80000100a00 */
[----:B0-----:R-:W3:Y:S04]  /*1bcf0*/  LDG.E.U16 R3, desc[UR10][R8.64] ;  /* 0x0000000a08037981 */ /* 0x001ee8000c1e1500 */
[----:B------:R-:W3:Y:S04]  /*1bd00*/  LDL.64 R8, [R1+0xa60] ;  /* 0x000a600001087983 */ /* 0x000ee80000100a00 */
[----:B------:R0:W-:Y:S04]  /*1bd10*/  STL [R1+0x1d0], R19 ;  /* 0x0001d01301007387 */ /* 0x0001e80000100800 */
[----:B0-----:R-:W3:Y:S04]  /*1bd20*/  LDL.64 R18, [R1+0xa20] ;  /* 0x000a200001127983 */ /* 0x001ee80000100a00 */
[----:B----4-:R0:W-:Y:S01]  /*1bd30*/  STL [R1+0x1bc], R25 ;  /* 0x0001bc1901007387 */ /* 0x0101e20000100800 */
[----:B--2---:R-:W-:-:S03]  /*1bd40*/  IMAD.WIDE R14, R2, 0x2, R14 ;  /* 0x00000002020e7825 */ /* 0x004fc600078e020e */
[----:B0-----:R0:W2:Y:S04]  /*1bd50*/  LDG.E.U16 R25, desc[UR10][R6.64] ;  /* 0x0000000a06197981 */ /* 0x0010a8000c1e1500 */
[----:B------:R1:W-:Y:S04]  /*1bd60*/  STL [R1+0x1c0], R5 ;  /* 0x0001c00501007387 */ /* 0x0003e80000100800 */
[----:B-1----:R1:W4:Y:S01]  /*1bd70*/  LDG.E.U16 R5, desc[UR10][R14.64] ;  /* 0x0000000a0e057981 */ /* 0x002322000c1e1500 */
[----:B------:R-:W-:-:S04]  /*1bd80*/  IMAD.WIDE R12, R2, 0x2, R12 ;  /* 0x00000002020c7825 */ /* 0x000fc800078e020c */
[----:B------:R-:W-:-:S04]  /*1bd90*/  IMAD.WIDE R10, R2, 0x2, R10 ;  /* 0x00000002020a7825 */ /* 0x000fc800078e020a */
[C---:B0-----:R-:W-:Y:S02]  /*1bda0*/  IMAD.WIDE R6, R2.reuse, 0x2, R28 ;  /* 0x0000000202067825 */ /* 0x041fe400078e021c */
[----:B------:R0:W4:Y:S02]  /*1bdb0*/  LDG.E.U16 R28, desc[UR10][R10.64] ;  /* 0x0000000a0a1c7981 */ /* 0x000124000c1e1500 */
[C---:B-1----:R-:W-:Y:S02]  /*1bdc0*/  IMAD.WIDE R14, R2.reuse, 0x2, R22 ;  /* 0x00000002020e7825 */ /* 0x042fe400078e0216 */
[----:B---3--:R1:W-:Y:S02]  /*1bdd0*/  STL [R1+0x1c4], R3 ;  /* 0x0001c40301007387 */ /* 0x0083e40000100800 */
[C---:B------:R-:W-:Y:S02]  /*1bde0*/  IMAD.WIDE R8, R2.reuse, 0x2, R8 ;  /* 0x0000000202087825 */ /* 0x040fe400078e0208 */
[----:B-1----:R1:W3:Y:S02]  /*1bdf0*/  LDG.E.U16 R3, desc[UR10][R12.64] ;  /* 0x0000000a0c037981 */ /* 0x0022e4000c1e1500 */
[----:B0-----:R-:W-:-:S02]  /*1be00*/  IMAD.WIDE R10, R2, 0x2, R16 ;  /* 0x00000002020a7825 */ /* 0x001fc400078e0210 */
[----:B------:R0:W3:Y:S02]  /*1be10*/  LDG.E.U16 R29, desc[UR10][R8.64] ;  /* 0x0000000a081d7981 */ /* 0x0000e4000c1e1500 */
[----:B-1----:R-:W-:-:S04]  /*1be20*/  IMAD.WIDE R12, R2, 0x2, R26 ;  /* 0x00000002020c7825 */ /* 0x002fc800078e021a */
[C---:B0-----:R-:W-:Y:S02]  /*1be30*/  IMAD.WIDE R8, R2.reuse, 0x2, R20 ;  /* 0x0000000202087825 */ /* 0x041fe400078e0214 */
[----:B------:R-:W3:Y:S04]  /*1be40*/  LDG.E.U16 R20, desc[UR10][R12.64] ;  /* 0x0000000a0c147981 */ /* 0x000ee8000c1e1500 */
[----:B------:R-:W3:Y:S04]  /*1be50*/  LDG.E.U16 R21, desc[UR10][R14.64] ;  /* 0x0000000a0e157981 */ /* 0x000ee8000c1e1500 */
[----:B--2---:R0:W-:Y:S04]  /*1be60*/  STL [R1+0x1c8], R25 ;  /* 0x0001c81901007387 */ /* 0x0041e80000100800 */
[----:B------:R-:W2:Y:S04]  /*1be70*/  LDL.64 R16, [R1+0x9f8] ;  /* 0x0009f80001107983 */ /* 0x000ea80000100a00 */
[----:B------:R-:W2:Y:S04]  /*1be80*/  LDL.64 R12, [R1+0xa10] ;  /* 0x000a1000010c7983 */ /* 0x000ea80000100a00 */
[----:B------:R-:W2:Y:S04]  /*1be90*/  LDL.64 R14, [R1+0xa08] ;  /* 0x000a0800010e7983 */ /* 0x000ea80000100a00 */
[----:B0-----:R0:W2:Y:S04]  /*1bea0*/  LDG.E.U16 R25, desc[UR10][R6.64] ;  /* 0x0000000a06197981 */ /* 0x0010a8000c1e1500 */
[----:B----4-:R1:W-:Y:S04]  /*1beb0*/  STL [R1+0x1a8], R5 ;  /* 0x0001a80501007387 */ /* 0x0103e80000100800 */
[----:B-1----:R1:W4:Y:S04]  /*1bec0*/  LDG.E.U16 R5, desc[UR10][R10.64] ;  /* 0x0000000a0a057981 */ /* 0x002328000c1e1500 */
[----:B------:R-:W1:Y:S01]  /*1bed0*/  LDL.64 R10, [R1+0xa18] ;  /* 0x000a1800010a7983 */ /* 0x000e620000100a00 */
[----:B0-----:R-:W-:-:S03]  /*1bee0*/  IMAD.WIDE R6, R2, 0x2, R18 ;  /* 0x0000000202067825 */ /* 0x001fc600078e0212 */
[----:B---3--:R0:W-:Y:S04]  /*1bef0*/  STL [R1+0x1b0], R3 ;  /* 0x0001b00301007387 */ /* 0x0081e80000100800 */
[----:B0-----:R0:W3:Y:S04]  /*1bf00*/  LDG.E.U16 R3, desc[UR10][R8.64] ;  /* 0x0000000a08037981 */ /* 0x0010e8000c1e1500 */
[----:B------:R-:W0:Y:S04]  /*1bf10*/  LDL.64 R8, [R1+0xa00] ;  /* 0x000a000001087983 */ /* 0x000e280000100a00 */
[----:B------:R-:W-:Y:S04]  /*1bf20*/  STL [R1+0x1b8], R29 ;  /* 0x0001b81d01007387 */ /* 0x000fe80000100800 */
[----:B------:R2:W-:Y:S04]  /*1bf30*/  STL [R1+0x1b4], R28 ;  /* 0x0001b41c01007387 */ /* 0x0005e80000100800 */
[----:B------:R-:W3:Y:S04]  /*1bf40*/  LDL.64 R26, [R1+0x9e8] ;  /* 0x0009e800011a7983 */ /* 0x000ee80000100a00 */
[----:B------:R-:W3:Y:S04]  /*1bf50*/  LDL.64 R18, [R1+0x9e0] ;  /* 0x0009e00001127983 */ /* 0x000ee80000100a00 */
[----:B--2---:R-:W2:Y:S01]  /*1bf60*/  LDL.64 R28, [R1+0x9f0] ;  /* 0x0009f000011c7983 */ /* 0x004ea20000100a00 */
[----:B------:R-:W-:-:S03]  /*1bf70*/  IMAD.WIDE R12, R2, 0x2, R12 ;  /* 0x00000002020c7825 */ /* 0x000fc600078e020c */
[----:B------:R4:W-:Y:S04]  /*1bf80*/  STL [R1+0x1a4], R25 ;  /* 0x0001a41901007387 */ /* 0x0009e80000100800 */
[----:B------:R-:W2:Y:S04]  /*1bf90*/  LDL.64 R22, [R1+0x9d8] ;  /* 0x0009d80001167983 */ /* 0x000ea80000100a00 */
[----:B------:R-:W-:Y:S04]  /*1bfa0*/  STL [R1+0x19c], R21 ;  /* 0x00019c1501007387 */ /* 0x000fe80000100800 */
[----:B----4-:R4:W2:Y:S04]  /*1bfb0*/  LDG.E.U16 R25, desc[UR10][R6.64] ;  /* 0x0000000a06197981 */ /* 0x0108a8000c1e1500 */
[----:B------:R4:W-:Y:S01]  /*1bfc0*/  STL [R1+0x1ac], R20 ;  /* 0x0001ac1401007387 */ /* 0x0009e20000100800 */
[----:B------:R-:W-:-:S03]  /*1bfd0*/  IMAD.WIDE R14, R2, 0x2, R14 ;  /* 0x00000002020e7825 */ /* 0x000fc600078e020e */
[----:B----4-:R-:W4:Y:S01]  /*1bfe0*/  LDL.64 R20, [R1+0x9d0] ;  /* 0x0009d00001147983 */ /* 0x010f220000100a00 */
[----:B-1----:R-:W-:-:S06]  /*1bff0*/  IMAD.WIDE R10, R2, 0x2, R10 ;  /* 0x00000002020a7825 */ /* 0x002fcc00078e020a */
[----:B------:R-:W4:Y:S04]  /*1c000*/  LDG.E.U16 R10, desc[UR10][R10.64] ;  /* 0x0000000a0a0a7981 */ /* 0x000f28000c1e1500 */
[----:B------:R-:W4:Y:S04]  /*1c010*/  LDG.E.U16 R11, desc[UR10][R12.64] ;  /* 0x0000000a0c0b7981 */ /* 0x000f28000c1e1500 */
[----:B------:R1:W-:Y:S04]  /*1c020*/  STL [R1+0x1a0], R5 ;  /* 0x0001a00501007387 */ /* 0x0003e80000100800 */
[----:B-1----:R1:W4:Y:S01]  /*1c030*/  LDG.E.U16 R5, desc[UR10][R14.64] ;  /* 0x0000000a0e057981 */ /* 0x002322000c1e1500 */
[----:B0-----:R-:W-:-:S04]  /*1c040*/  IMAD.WIDE R8, R2, 0x2, R8 ;  /* 0x0000000202087825 */ /* 0x001fc800078e0208 */
[C---:B------:R-:W-:Y:S01]  /*1c050*/  IMAD.WIDE R6, R2.reuse, 0x2, R16 ;  /* 0x0000000202067825 */ /* 0x040fe200078e0210 */
[----:B---3--:R0:W-:Y:S03]  /*1c060*/  STL [R1+0x18c], R3 ;  /* 0x00018c0301007387 */ /* 0x0081e60000100800 */
[----:B-1----:R-:W-:-:S04]  /*1c070*/  IMAD.WIDE R14, R2, 0x2, R26 ;  /* 0x00000002020e7825 */ /* 0x002fc800078e021a */
[C---:B--2---:R-:W-:Y:S01]  /*1c080*/  IMAD.WIDE R12, R2.reuse, 0x2, R28 ;  /* 0x00000002020c7825 */ /* 0x044fe200078e021c */
[----:B0-----:R-:W2:Y:S04]  /*1c090*/  LDG.E.U16 R3, desc[UR10][R8.64] ;  /* 0x0000000a08037981 */ /* 0x001ea8000c1e1500 */
[----:B------:R0:W-:Y:S04]  /*1c0a0*/  STL [R1+0x198], R25 ;  /* 0x0001981901007387 */ /* 0x0001e80000100800 */
[----:B------:R-:W3:Y:S04]  /*1c0b0*/  LDL.64 R16, [R1+0x9c8] ;  /* 0x0009c80001107983 */ /* 0x000ee80000100a00 */
[----:B0-----:R4:W3:Y:S02]  /*1c0c0*/  LDG.E.U16 R25, desc[UR10][R6.64] ;  /* 0x0000000a06197981 */ /* 0x0018e4000c1e1500 */
[----:B----4-:R-:W-:-:S02]  /*1c0d0*/  IMAD.WIDE R6, R2, 0x2, R20 ;  /* 0x0000000202067825 */ /* 0x010fc400078e0214 */
[----:B------:R-:W4:Y:S04]  /*1c0e0*/  LDG.E.U16 R20, desc[UR10][R12.64] ;  /* 0x0000000a0c147981 */ /* 0x000f28000c1e1500 */
[----:B------:R3:W4:Y:S04]  /*1c0f0*/  LDG.E.U16 R21, desc[UR10][R14.64] ;  /* 0x0000000a0e157981 */ /* 0x000728000c1e1500 */
[----:B------:R-:W-:Y:S04]  /*1c100*/  STL [R1+0x190], R11 ;  /* 0x0001900b01007387 */ /* 0x000fe80000100800 */
[----:B------:R0:W-:Y:S04]  /*1c110*/  STL [R1+0x194], R10 ;  /* 0x0001940a01007387 */ /* 0x0001e80000100800 */
[----:B------:R-:W4:Y:S01]  /*1c120*/  LDL.64 R12, [R1+0x9c0] ;  /* 0x0009c000010c7983 */ /* 0x000f220000100a00 */
[----:B0-----:R-:W-:-:S03]  /*1c130*/  IMAD.WIDE R10, R2, 0x2, R18 ;  /* 0x00000002020a7825 */ /* 0x001fc600078e0212 */
[----:B------:R-:W4:Y:S04]  /*1c140*/  LDL.64 R18, [R1+0x9a8] ;  /* 0x0009a80001127983 */ /* 0x000f280000100a00 */
[----:B------:R0:W-:Y:S04]  /*1c150*/  STL [R1+0x17c], R5 ;  /* 0x00017c0501007387 */ /* 0x0001e80000100800 */
[----:B0-----:R-:W4:Y:S04]  /*1c160*/  LDG.E.U16 R5, desc[UR10][R10.64] ;  /* 0x0000000a0a057981 */ /* 0x001f28000c1e1500 */
[----:B------:R-:W4:Y:S01]  /*1c170*/  LDL.64 R10, [R1+0x9b8] ;  /* 0x0009b800010a7983 */ /* 0x000f220000100a00 */
[----:B------:R-:W-:-:S03]  /*1c180*/  IMAD.WIDE R8, R2, 0x2, R22 ;  /* 0x0000000202087825 */ /* 0x000fc600078e0216 */
[----:B--2---:R0:W-:Y:S04]  /*1c190*/  STL [R1+0x184], R3 ;  /* 0x0001840301007387 */ /* 0x0041e80000100800 */
[----:B------:R-:W2:Y:S04]  /*1c1a0*/  LDL.64 R26, [R1+0x9a0] ;  /* 0x0009a000011a7983 */ /* 0x000ea80000100a00 */
[----:B------:R-:W2:Y:S04]  /*1c1b0*/  LDL.64 R22, [R1+0x998] ;  /* 0x0009980001167983 */ /* 0x000ea80000100a00 */
[----:B0-----:R-:W2:Y:S04]  /*1c1c0*/  LDG.E.U16 R3, desc[UR10][R8.64] ;  /* 0x0000000a08037981 */ /* 0x001ea8000c1e1500 */
[----:B------:R-:W2:Y:S01]  /*1c1d0*/  LDL.64 R8, [R1+0x9b0] ;  /* 0x0009b00001087983 */ /* 0x000ea20000100a00 */
[----:B---3--:R-:W-:-:S03]  /*1c1e0*/  IMAD.WIDE R14, R2, 0x2, R16 ;  /* 0x00000002020e7825 */ /* 0x008fc600078e0210 */
[----:B------:R0:W-:Y:S04]  /*1c1f0*/  STL [R1+0x188], R25 ;  /* 0x0001881901007387 */ /* 0x0001e80000100800 */
[----:B------:R-:W3:Y:S04]  /*1c200*/  LDL.64 R28, [R1+0x990] ;  /* 0x00099000011c7983 */ /* 0x000ee80000100a00 */
[----:B------:R-:W3:Y:S04]  /*1c210*/  LDG.E.U16 R14, desc[UR10][R14.64] ;  /* 0x0000000a0e0e7981 */ /* 0x000ee8000c1e1500 */
[----:B0-----:R0:W3:Y:S04]  /*1c220*/  LDG.E.U16 R25, desc[UR10][R6.64] ;  /* 0x0000000a06197981 */ /* 0x0010e8000c1e1500 */
[----:B----4-:R-:W-:Y:S04]  /*1c230*/  STL [R1+0x16c], R21 ;  /* 0x00016c1501007387 */ /* 0x010fe80000100800 */
[----:B------:R1:W-:Y:S04]  /*1c240*/  STL [R1+0x180], R20 ;  /* 0x0001801401007387 */ /* 0x0003e80000100800 */
[----:B------:R-:W4:Y:S04]  /*1c250*/  LDL.64 R16, [R1+0x980] ;  /* 0x0009800001107983 */ /* 0x000f280000100a00 */
[----:B-1----:R-:W4:Y:S01]  /*1c260*/  LDL.64 R20, [R1+0x988] ;  /* 0x0009880001147983 */ /* 0x002f220000100a00 */
[----:B------:R-:W-:-:S05]  /*1c270*/  IMAD.WIDE R12, R2, 0x2, R12 ;  /* 0x00000002020c7825 */ /* 0x000fca00078e020c */
[----:B------:R2:W4:Y:S04]  /*1c280*/  LDG.E.U16 R15, desc[UR10][R12.64] ;  /* 0x0000000a0c0f7981 */ /* 0x000528000c1e1500 */
[----:B------:R1:W-:Y:S01]  /*1c290*/  STL [R1+0x170], R5 ;  /* 0x0001700501007387 */ /* 0x0003e20000100800 */
[----:B------:R-:W-:-:S05]  /*1c2a0*/  IMAD.WIDE R10, R2, 0x2, R10 ;  /* 0x00000002020a7825 */ /* 0x000fca00078e020a */
[----:B-1----:R3:W4:Y:S01]  /*1c2b0*/  LDG.E.U16 R5, desc[UR10][R10.64] ;  /* 0x0000000a0a057981 */ /* 0x002722000c1e1500 */
[----:B0-----:R-:W-:-:S04]  /*1c2c0*/  IMAD.WIDE R6, R2, 0x2, R18 ;  /* 0x0000000202067825 */ /* 0x001fc800078e0212 */
[C---:B--2---:R-:W-:Y:S01]  /*1c2d0*/  IMAD.WIDE R12, R2.reuse, 0x2, R26 ;  /* 0x00000002020c7825 */ /* 0x044fe200078e021a */
[----:B------:R0:W-:Y:S04]  /*1c2e0*/  STL [R1+0x174], R3 ;  /* 0x0001740301007387 */ /* 0x0001e80000100800 */
[----:B------:R-:W2:Y:S01]  /*1c2f0*/  LDL.64 R18, [R1+0x978] ;  /* 0x0009780001127983 */ /* 0x000ea20000100a00 */
[----:B------:R-:W-:-:S05]  /*1c300*/  IMAD.WIDE R8, R2, 0x2, R8 ;  /* 0x0000000202087825 */ /* 0x000fca00078e0208 */
[----:B0-----:R4:W2:Y:S01]  /*1c310*/  LDG.E.U16 R3, desc[UR10][R8.64] ;  /* 0x0000000a08037981 */ /* 0x0018a2000c1e1500 */
[----:B---3--:R-:W-:-:S03]  /*1c320*/  IMAD.WIDE R10, R2, 0x2, R28 ;  /* 0x00000002020a7825 */ /* 0x008fc600078e021c */
[----:B------:R0:W-:Y:S04]  /*1c330*/  STL [R1+0x178], R25 ;  /* 0x0001781901007387 */ /* 0x0001e80000100800 */
[----:B0-----:R0:W3:Y:S01]  /*1c340*/  LDG.E.U16 R25, desc[UR10][R6.64] ;  /* 0x0000000a06197981 */ /* 0x0010e2000c1e1500 */
[----:B----4-:R-:W-:-:S03]  /*1c350*/  IMAD.WIDE R8, R2, 0x2, R20 ;  /* 0x0000000202087825 */ /* 0x010fc600078e0214 */
[----:B------:R-:W4:Y:S04]  /*1c360*/  LDG.E.U16 R20, desc[UR10][R12.64] ;  /* 0x0000000a0c147981 */ /* 0x000f28000c1e1500 */
[----:B------:R-:W-:Y:S04]  /*1c370*/  STL [R1+0x160], R15 ;  /* 0x0001600f01007387 */ /* 0x000fe80000100800 */
[----:B------:R1:W-:Y:S04]  /*1c380*/  STL [R1+0x144], R14 ;  /* 0x0001440e01007387 */ /* 0x0003e80000100800 */
[----:B------:R-:W4:Y:S04]  /*1c390*/  LDL.64 R12, [R1+0x970] ;  /* 0x00097000010c7983 */ /* 0x000f280000100a00 */
[----:B------:R-:W4:Y:S01]  /*1c3a0*/  LDL.64 R26, [R1+0x960] ;  /* 0x00096000011a7983 */ /* 0x000f220000100a00 */
[----:B-1----:R-:W-:-:S03]  /*1c3b0*/  IMAD.WIDE R14, R2, 0x2, R22 ;  /* 0x00000002020e7825 */ /* 0x002fc600078e0216 */
[----:B------:R-:W4:Y:S04]  /*1c3c0*/  LDL.64 R22, [R1+0x958] ;  /* 0x0009580001167983 */ /* 0x000f280000100a00 */
[----:B------:R-:W4:Y:S04]  /*1c3d0*/  LDG.E.U16 R21, desc[UR10][R14.64] ;  /* 0x0000000a0e157981 */ /* 0x000f28000c1e1500 */
[----:B------:R-:W4:Y:S04]  /*1c3e0*/  LDL.64 R14, [R1+0x968] ;  /* 0x00096800010e7983 */ /* 0x000f280000100a00 */
[----:B------:R1:W-:Y:S04]  /*1c3f0*/  STL [R1+0x164], R5 ;  /* 0x0001640501007387 */ /* 0x0003e80000100800 */
[----:B-1----:R2:W4:Y:S01]  /*1c400*/  LDG.E.U16 R5, desc[UR10][R10.64] ;  /* 0x0000000a0a057981 */ /* 0x002522000c1e1500 */
[----:B0-----:R-:W-:-:S04]  /*1c410*/  IMAD.WIDE R6, R2, 0x2, R16 ;  /* 0x0000000202067825 */ /* 0x001fc800078e0210 */
[C---:B--2---:R-:W-:Y:S01]  /*1c420*/  IMAD.WIDE R10, R2.reuse, 0x2, R18 ;  /* 0x00000002020a7825 */ /* 0x044fe200078e0212 */
[----:B------:R0:W-:Y:S04]  /*1c430*/  STL [R1+0x168], R3 ;  /* 0x0001680301007387 */ /* 0x0001e80000100800 */
[----:B0-----:R-:W2:Y:S04]  /*1c440*/  LDG.E.U16 R3, desc[UR10][R8.64] ;  /* 0x0000000a08037981 */ /* 0x001ea8000c1e1500 */
[----:B---3--:R0:W-:Y:S04]  /*1c450*/  STL [R1+0x134], R25 ;  /* 0x0001341901007387 */ /* 0x0081e80000100800 */
[----:B------:R-:W3:Y:S04]  /*1c460*/  LDL.64 R16, [R1+0x950] ;  /* 0x0009500001107983 */ /* 0x000ee80000100a00 */
[----:B------:R-:W3:Y:S04]  /*1c470*/  LDL.64 R28, [R1+0x940] ;  /* 0x00094000011c7983 */ /* 0x000ee80000100a00 */
[----:B0-----:R0:W3:Y:S01]  /*1c480*/  LDG.E.U16 R25, desc[UR10][R6.64] ;  /* 0x0000000a06197981 */ /* 0x0010e2000c1e1500 */
[----:B----4-:R-:W-:-:S06]  /*1c490*/  IMAD.WIDE R12, R2, 0x2, R12 ;  /* 0x00000002020c7825 */ /* 0x010fcc00078e020c */
[----:B------:R-:W4:Y:S01]  /*1c4a0*/  LDG.E.U16 R13, desc[UR10][R12.64] ;  /* 0x0000000a0c0d7981 */ /* 0x000f22000c1e1500 */
[----:B0-----:R-:W-:-:S03]  /*1c4b0*/  IMAD.WIDE R6, R2, 0x2, R22 ;  /* 0x0000000202067825 */ /* 0x001fc600078e0216 */
[----:B------:R-:W4:Y:S04]  /*1c4c0*/  LDG.E.U16 R23, desc[UR10][R10.64] ;  /* 0x0000000a0a177981 */ /* 0x000f28000c1e1500 */
[----:B------:R-:W-:Y:S04]  /*1c4d0*/  STL [R1+0x154], R21 ;  /* 0x0001541501007387 */ /* 0x000fe80000100800 */
[----:B------:R0:W-:Y:S01]  /*1c4e0*/  STL [R1+0x15c], R20 ;  /* 0x00015c1401007387 */ /* 0x0001e20000100800 */
[----:B------:R-:W-:-:S03]  /*1c4f0*/  IMAD.WIDE R14, R2, 0x2, R14 ;  /* 0x00000002020e7825 */ /* 0x000fc600078e020e */
[----:B------:R-:W4:Y:S04]  /*1c500*/  LDL.64 R18, [R1+0x930] ;  /* 0x0009300001127983 */ /* 0x000f280000100a00 */
[----:B------:R-:W4:Y:S04]  /*1c510*/  LDL.64 R10, [R1+0x948] ;  /* 0x00094800010a7983 */ /* 0x000f280000100a00 */
[----:B0-----:R-:W4:Y:S04]  /*1c520*/  LDL.64 R20, [R1+0x938] ;  /* 0x0009380001147983 */ /* 0x001f280000100a00 */
[----:B------:R0:W-:Y:S04]  /*1c530*/  STL [R1+0x158], R5 ;  /* 0x0001580501007387 */ /* 0x0001e80000100800 */
[----:B0-----:R-:W4:Y:S01]  /*1c540*/  LDG.E.U16 R5, desc[UR10][R14.64] ;  /* 0x0000000a0e057981 */ /* 0x001f22000c1e1500 */
[----:B------:R-:W-:-:S03]  /*1c550*/  IMAD.WIDE R8, R2, 0x2, R26 ;  /* 0x0000000202087825 */ /* 0x000fc600078e021a */
[----:B--2---:R0:W-:Y:S04]  /*1c560*/  STL [R1+0x10c], R3 ;  /* 0x00010c0301007387 */ /* 0x0041e80000100800 */
[----:B0-----:R0:W2:Y:S04]  /*1c570*/  LDG.E.U16 R3, desc[UR10][R8.64] ;  /* 0x0000000a08037981 */ /* 0x0010a8000c1e1500 */
[----:B---3--:R1:W-:Y:S04]  /*1c580*/  STL [R1+0x150], R25 ;  /* 0x0001501901007387 */ /* 0x0083e80000100800 */
[----:B------:R-:W3:Y:S04]  /*1c590*/  LDL.64 R26, [R1+0x920] ;  /* 0x00092000011a7983 */ /* 0x000ee80000100a00 */
[----:B-1----:R1:W3:Y:S04]  /*1c5a0*/  LDG.E.U16 R25, desc[UR10][R6.64] ;  /* 0x0000000a06197981 */ /* 0x0022e8000c1e1500 */
[----:B----4-:R4:W-:Y:S04]  /*1c5b0*/  STL [R1+0x14c], R23 ;  /* 0x00014c1701007387 */ /* 0x0109e80000100800 */
[----:B----4-:R-:W4:Y:S04]  /*1c5c0*/  LDL.64 R22, [R1+0x918] ;  /* 0x0009180001167983 */ /* 0x010f280000100a00 */
[----:B------:R0:W-:Y:S02]  /*1c5d0*/  STL [R1+0x148], R13 ;  /* 0x0001480d01007387 */ /* 0x0001e40000100800 */
[----:B0-----:R-:W-:-:S02]  /*1c5e0*/  IMAD.WIDE R12, R2, 0x2, R16 ;  /* 0x00000002020c7825 */ /* 0x001fc400078e0210 */
[----:B------:R-:W4:Y:S04]  /*1c5f0*/  LDL.64 R16, [R1+0x910] ;  /* 0x0009100001107983 */ /* 0x000f280000100a00 */
[----:B------:R0:W-:Y:S04]  /*1c600*/  STL [R1+0xfc], R5 ;  /* 0x0000fc0501007387 */ /* 0x0001e80000100800 */
[----:B0-----:R-:W4:Y:S04]  /*1c610*/  LDG.E.U16 R5, desc[UR10][R12.64] ;  /* 0x0000000a0c057981 */ /* 0x001f28000c1e1500 */
[----:B------:R-:W4:Y:S01]  /*1c620*/  LDL.64 R12, [R1+0x928] ;  /* 0x00092800010c7983 */ /* 0x000f220000100a00 */
[----:B------:R-:W-:-:S04]  /*1c630*/  IMAD.WIDE R14, R2, 0x2, R10 ;  /* 0x00000002020e7825 */ /* 0x000fc800078e020a */
[C---:B------:R-:W-:Y:S01]  /*1c640*/  IMAD.WIDE R8, R2.reuse, 0x2, R20 ;  /* 0x0000000202087825 */ /* 0x040fe200078e0214 */
[----:B--2---:R0:W-:Y:S03]  /*1c650*/  STL [R1+0x13c], R3 ;  /* 0x00013c0301007387 */ /* 0x0041e60000100800 */
[C---:B------:R-:W-:Y:S01]  /*1c660*/  IMAD.WIDE R10, R2.reuse, 0x2, R28 ;  /* 0x00000002020a7825 */ /* 0x040fe200078e021c */
[----:B------:R-:W2:Y:S03]  /*1c670*/  LDL.64 R20, [R1+0x900] ;  /* 0x0009000001147983 */ /* 0x000ea60000100a00 */
[C---:B-1----:R-:W-:Y:S01]  /*1c680*/  IMAD.WIDE R6, R2.reuse, 0x2, R18 ;  /* 0x0000000202067825 */ /* 0x042fe200078e0212 */
[----:B------:R-:W2:Y:S04]  /*1c690*/  LDL.64 R28, [R1+0x908] ;  /* 0x00090800011c7983 */ /* 0x000ea80000100a00 */
[----:B0-----:R-:W2:Y:S04]  /*1c6a0*/  LDG.E.U16 R3, desc[UR10][R14.64] ;  /* 0x0000000a0e037981 */ /* 0x001ea8000c1e1500 */
[----:B------:R-:W2:Y:S04]  /*1c6b0*/  LDL.64 R18, [R1+0x8f8] ;  /* 0x0008f80001127983 */ /* 0x000ea80000100a00 */
[----:B------:R-:W2:Y:S04]  /*1c6c0*/  LDG.E.U16 R15, desc[UR10][R8.64] ;  /* 0x0000000a080f7981 */ /* 0x000ea8000c1e1500 */
[----:B------:R3:W2:Y:S02]  /*1c6d0*/  LDG.E.U16 R14, desc[UR10][R10.64] ;  /* 0x0000000a0a0e7981 */ /* 0x0006a4000c1e1500 */
[----:B---3--:R-:W-:-:S02]  /*1c6e0*/  IMAD.WIDE R10, R2, 0x2, R26 ;  /* 0x00000002020a7825 */ /* 0x008fc400078e021a */
[----:B------:R0:W-:Y:S04]  /*1c6f0*/  STL [R1+0x140], R25 ;  /* 0x0001401901007387 */ /* 0x0001e80000100800 */
[----:B------:R-:W3:Y:S04]  /*1c700*/  LDL.64 R26, [R1+0x8f0] ;  /* 0x0008f000011a7983 */ /* 0x000ee80000100a00 */
[----:B0-----:R4:W3:Y:S02]  /*1c710*/  LDG.E.U16 R25, desc[UR10][R6.64] ;  /* 0x0000000a06197981 */ /* 0x0018e4000c1e1500 */
[----:B----4-:R-:W-:-:S02]  /*1c720*/  IMAD.WIDE R6, R2, 0x2, R16 ;  /* 0x0000000202067825 */ /* 0x010fc400078e0210 */
[----:B------:R-:W4:Y:S04]  /*1c730*/  LDL.64 R16, [R1+0x8e8] ;  /* 0x0008e80001107983 */ /* 0x000f280000100a00 */
[----:B------:R0:W-:Y:S01]  /*1c740*/  STL [R1+0x138], R5 ;  /* 0x0001380501007387 */ /* 0x0001e20000100800 */
[----:B------:R-:W-:-:S05]  /*1c750*/  IMAD.WIDE R12, R2, 0x2, R12 ;  /* 0x00000002020c7825 */ /* 0x000fca00078e020c */
[----:B0-----:R-:W4:Y:S01]  /*1c760*/  LDG.E.U16 R5, desc[UR10][R12.64] ;  /* 0x0000000a0c057981 */ /* 0x001f22000c1e1500 */
[----:B------:R-:W-:-:S03]  /*1c770*/  IMAD.WIDE R8, R2, 0x2, R22 ;  /* 0x0000000202087825 */ /* 0x000fc600078e0216 */
[----:B------:R-:W4:Y:S04]  /*1c780*/  LDL.64 R22, [R1+0x8e0] ;  /* 0x0008e00001167983 */ /* 0x000f280000100a00 */
[----:B------:R0:W4:Y:S04]  /*1c790*/  LDG.E.U16 R12, desc[UR10][R10.64] ;  /* 0x0000000a0a0c7981 */ /* 0x000128000c1e1500 */
[----:B------:R1:W4:Y:S04]  /*1c7a0*/  LDG.E.U16 R13, desc[UR10][R8.64] ;  /* 0x0000000a080d7981 */ /* 0x000328000c1e1500 */
[----:B--2---:R2:W-:Y:S01]  /*1c7b0*/  STL [R1+0xf4], R3 ;  /* 0x0000f40301007387 */ /* 0x0045e20000100800 */
[----:B0-----:R-:W-:-:S03]  /*1c7c0*/  IMAD.WIDE R10, R2, 0x2, R28 ;  /* 0x00000002020a7825 */ /* 0x001fc600078e021c */
[----:B------:R-:W-:Y:S01]  /*1c7d0*/  STL [R1+0x12c], R15 ;  /* 0x00012c0f01007387 */ /* 0x000fe20000100800 */
[----:B-1----:R-:W-:-:S03]  /*1c7e0*/  IMAD.WIDE R8, R2, 0x2, R20 ;  /* 0x0000000202087825 */ /* 0x002fc600078e0214 */
[----:B------:R0:W-:Y:S04]  /*1c7f0*/  STL [R1+0x128], R14 ;  /* 0x0001280e01007387 */ /* 0x0001e80000100800 */
[----:B--2---:R1:W2:Y:S04]  /*1c800*/  LDG.E.U16 R3, desc[UR10][R6.64] ;  /* 0x0000000a06037981 */ /* 0x0042a8000c1e1500 */
[----:B------:R-:W2:Y:S04]  /*1c810*/  LDL.64 R20, [R1+0x8d0] ;  /* 0x0008d00001147983 */ /* 0x000ea80000100a00 */
[----:B0-----:R-:W2:Y:S01]  /*1c820*/  LDL.64 R14, [R1+0x8d8] ;  /* 0x0008d800010e7983 */ /* 0x001ea20000100a00 */
[----:B-1----:R-:W-:-:S03]  /*1c830*/  IMAD.WIDE R6, R2, 0x2, R18 ;  /* 0x0000000202067825 */ /* 0x002fc600078e0212 */
[----:B------:R-:W2:Y:S04]  /*1c840*/  LDL.64 R18, [R1+0x8c8] ;  /* 0x0008c80001127983 */ /* 0x000ea80000100a00 */
[----:B------:R0:W2:Y:S04]  /*1c850*/  LDG.E.U16 R28, desc[UR10][R6.64] ;  /* 0x0000000a061c7981 */ /* 0x0000a8000c1e1500 */
[----:B---3--:R1:W-:Y:S04]  /*1c860*/  STL [R1+0x130], R25 ;  /* 0x0001301901007387 */ /* 0x0083e80000100800 */
[----:B-1----:R-:W3:Y:S04]  /*1c870*/  LDG.E.U16 R25, desc[UR10][R10.64] ;  /* 0x0000000a0a197981 */ /* 0x002ee8000c1e1500 */
[----:B----4-:R1:W-:Y:S04]  /*1c880*/  STL [R1+0xdc], R5 ;  /* 0x0000dc0501007387 */ /* 0x0103e80000100800 */
[----:B-1----:R1:W4:Y:S01]  /*1c890*/  LDG.E.U16 R5, desc[UR10][R8.64] ;  /* 0x0000000a08057981 */ /* 0x002322000c1e1500 */
[----:B0-----:R-:W-:-:S03]  /*1c8a0*/  IMAD.WIDE R6, R2, 0x2, R22 ;  /* 0x0000000202067825 */ /* 0x001fc600078e0216 */
[----:B------:R-:W-:Y:S01]  /*1c8b0*/  STL [R1+0x120], R13 ;  /* 0x0001200d01007387 */ /* 0x000fe20000100800 */
[----:B-1----:R-:W-:-:S03]  /*1c8c0*/  IMAD.WIDE R8, R2, 0x2, R26 ;  /* 0x0000000202087825 */ /* 0x002fc600078e021a */
[----:B------:R0:W-:Y:S04]  /*1c8d0*/  STL [R1+0x11c], R12 ;  /* 0x00011c0c01007387 */ /* 0x0001e80000100800 */
[----:B------:R1:W4:Y:S01]  /*1c8e0*/  LDG.E.U16 R29, desc[UR10][R8.64] ;  /* 0x0000000a081d7981 */ /* 0x000322000c1e1500 */
[----:B------:R-:W-:-:S03]  /*1c8f0*/  IMAD.WIDE R10, R2, 0x2, R16 ;  /* 0x00000002020a7825 */ /* 0x000fc600078e0210 */
[----:B------:R-:W4:Y:S04]  /*1c900*/  LDL.64 R16, [R1+0x8b8] ;  /* 0x0008b80001107983 */ /* 0x000f280000100a00 */
[----:B0-----:R-:W4:Y:S04]  /*1c910*/  LDL.64 R12, [R1+0x8c0] ;  /* 0x0008c000010c7983 */ /* 0x001f280000100a00 */
[----:B------:R-:W4:Y:S04]  /*1c920*/  LDL.64 R22, [R1+0x8b0] ;  /* 0x0008b00001167983 */ /* 0x000f280000100a00 */
[----:B--2---:R0:W-:Y:S01]  /*1c930*/  STL [R1+0x124], R3 ;  /* 0x0001240301007387 */ /* 0x0041e20000100800 */
[----:B-1----:R-:W-:-:S03]  /*1c940*/  IMAD.WIDE R8, R2, 0x2, R20 ;  /* 0x0000000202087825 */ /* 0x002fc600078e0214 */
[----:B0-----:R-:W2:Y:S04]  /*1c950*/  LDG.E.U16 R3, desc[UR10][R10.64] ;  /* 0x0000000a0a037981 */ /* 0x001ea8000c1e1500 */
[----:B---3--:R0:W-:Y:S04]  /*1c960*/  STL [R1+0xd8], R25 ;  /* 0x0000d81901007387 */ /* 0x0081e80000100800 */
[----:B------:R-:W3:Y:S04]  /*1c970*/  LDL.64 R20, [R1+0x8a0] ;  /* 0x0008a00001147983 */ /* 0x000ee80000100a00 */
[----:B0-----:R0:W3:Y:S02]  /*1c980*/  LDG.E.U16 R25, desc[UR10][R6.64] ;  /* 0x0000000a06197981 */ /* 0x0010e4000c1e1500 */
[----:B0-----:R-:W-:-:S02]  /*1c990*/  IMAD.WIDE R6, R2, 0x2, R14 ;  /* 0x0000000202067825 */ /* 0x001fc400078e020e */
[----:B------:R-:W3:Y:S04]  /*1c9a0*/  LDL.64 R14, [R1+0x8a8] ;  /* 0x0008a800010e7983 */ /* 0x000ee80000100a00 */
[----:B----4-:R0:W-:Y:S01]  /*1c9b0*/  STL [R1+0x114], R5 ;  /* 0x0001140501007387 */ /* 0x0101e20000100800 */
[----:B------:R-:W-:-:S03]  /*1c9c0*/  IMAD.WIDE R10, R2, 0x2, R18 ;  /* 0x00000002020a7825 */ /* 0x000fc600078e0212 */
[----:B------:R-:W4:Y:S04]  /*1c9d0*/  LDL.64 R26, [R1+0x898] ;  /* 0x00089800011a7983 */ /* 0x000f280000100a00 */
[----:B0-----:R-:W4:Y:S04]  /*1c9e0*/  LDG.E.U16 R5, desc[UR10][R6.64] ;  /* 0x0000000a06057981 */ /* 0x001f28000c1e1500 */
[----:B------:R0:W-:Y:S04]  /*1c9f0*/  STL [R1+0x118], R28 ;  /* 0x0001181c01007387 */ /* 0x0001e80000100800 */
[----:B------:R1:W-:Y:S04]  /*1ca00*/  STL [R1+0x110], R29 ;  /* 0x0001101d01007387 */ /* 0x0003e80000100800 */
[----:B------:R-:W4:Y:S04]  /*1ca10*/  LDL.64 R18, [R1+0x888] ;  /* 0x0008880001127983 */ /* 0x000f280000100a00 */
[----:B0-----:R0:W4:Y:S04]  /*1ca20*/  LDG.E.U16 R28, desc[UR10][R8.64] ;  /* 0x0000000a081c7981 */ /* 0x001128000c1e1500 */
[----:B-1----:R1:W4:Y:S01]  /*1ca30*/  LDG.E.U16 R29, desc[UR10][R10.64] ;  /* 0x0000000a0a1d7981 */ /* 0x002322000c1e1500 */
[----:B0-----:R-:W-:-:S03]  /*1ca40*/  IMAD.WIDE R8, R2, 0x2, R12 ;  /* 0x0000000202087825 */ /* 0x001fc600078e020c */
[----:B------:R-:W4:Y:S01]  /*1ca50*/  LDL.64 R12, [R1+0x890] ;  /* 0x00089000010c7983 */ /* 0x000f220000100a00 */
[----:B-1----:R-:W-:-:S03]  /*1ca60*/  IMAD.WIDE R10, R2, 0x2, R16 ;  /* 0x00000002020a7825 */ /* 0x002fc600078e0210 */
[----:B------:R-:W4:Y:S04]  /*1ca70*/  LDL.64 R16, [R1+0x868] ;  /* 0x0008680001107983 */ /* 0x000f280000100a00 */
[----:B--2---:R0:W-:Y:S01]  /*1ca80*/  STL [R1+0xd4], R3 ;  /* 0x0000d40301007387 */ /* 0x0041e20000100800 */
[----:B------:R-:W-:-:S03]  /*1ca90*/  IMAD.WIDE R6, R2, 0x2, R22 ;  /* 0x0000000202067825 */ /* 0x000fc600078e0216 */
[----:B0-----:R-:W2:Y:S04]  /*1caa0*/  LDG.E.U16 R3, desc[UR10][R8.64] ;  /* 0x0000000a08037981 */ /* 0x001ea8000c1e1500 */
[----:B---3--:R0:W-:Y:S04]  /*1cab0*/  STL [R1+0x108], R25 ;  /* 0x0001081901007387 */ /* 0x0081e80000100800 */
[----:B0-----:R0:W3:Y:S02]  /*1cac0*/  LDG.E.U16 R25, desc[UR10][R10.64] ;  /* 0x0000000a0a197981 */ /* 0x0010e4000c1e1500 */
[----:B0-----:R-:W-:-:S02]  /*1cad0*/  IMAD.WIDE R10, R2, 0x2, R14 ;  /* 0x00000002020a7825 */ /* 0x001fc400078e020e */
[----:B----4-:R0:W-:Y:S04]  /*1cae0*/  STL [R1+0x104], R5 ;  /* 0x0001040501007387 */ /* 0x0101e80000100800 */
[----:B------:R-:W4:Y:S01]  /*1caf0*/  LDL.64 R14, [R1+0x848] ;  /* 0x00084800010e7983 */ /* 0x000f220000100a00 */
[----:B------:R-:W-:-:S03]  /*1cb00*/  IMAD.WIDE R8, R2, 0x2, R20 ;  /* 0x0000000202087825 */ /* 0x000fc600078e0214 */
[----:B------:R-:W4:Y:S04]  /*1cb10*/  LDL.64 R22, [R1+0x828] ;  /* 0x0008280001167983 */ /* 0x000f280000100a00 */
[----:B0-----:R0:W4:Y:S04]  /*1cb20*/  LDG.E.U16 R5, desc[UR10][R6.64] ;  /* 0x0000000a06057981 */ /* 0x001128000c1e1500 */
[----:B------:R-:W4:Y:S04]  /*1cb30*/  LDL.64 R20, [R1+0x808] ;  /* 0x0008080001147983 */ /* 0x000f280000100a00 */
[----:B------:R1:W-:Y:S01]  /*1cb40*/  STL [R1+0x100], R28 ;  /* 0x0001001c01007387 */ /* 0x0003e20000100800 */
[----:B0-----:R-:W-:-:S03]  /*1cb50*/  IMAD.WIDE R6, R2, 0x2, R26 ;  /* 0x0000000202067825 */ /* 0x001fc600078e021a */
[----:B------:R0:W-:Y:S04]  /*1cb60*/  STL [R1+0xd0], R29 ;  /* 0x0000d01d01007387 */ /* 0x0001e80000100800 */
[----:B------:R0:W4:Y:S04]  /*1cb70*/  LDG.E.U16 R26, desc[UR10][R6.64] ;  /* 0x0000000a061a7981 */ /* 0x000128000c1e1500 */
[----:B-1----:R1:W4:Y:S04]  /*1cb80*/  LDG.E.U16 R28, desc[UR10][R10.64] ;  /* 0x0000000a0a1c7981 */ /* 0x002328000c1e1500 */
[----:B0-----:R0:W4:Y:S01]  /*1cb90*/  LDG.E.U16 R29, desc[UR10][R8.64] ;  /* 0x0000000a081d7981 */ /* 0x001122000c1e1500 */
[----:B------:R-:W-:-:S03]  /*1cba0*/  IMAD.WIDE R6, R2, 0x2, R16 ;  /* 0x0000000202067825 */ /* 0x000fc600078e0210 */
[----:B------:R-:W4:Y:S01]  /*1cbb0*/  LDL.64 R16, [R1+0x7a8] ;  /* 0x0007a80001107983 */ /* 0x000f220000100a00 */
[----:B-1----:R-:W-:-:S03]  /*1cbc0*/  IMAD.WIDE R10, R2, 0x2, R18 ;  /* 0x00000002020a7825 */ /* 0x002fc600078e0212 */
[----:B------:R-:W4:Y:S01]  /*1cbd0*/  LDL.64 R18, [R1+0x7c8] ;  /* 0x0007c80001127983 */ /* 0x000f220000100a00 */
[----:B0-----:R-:W-:-:S03]  /*1cbe0*/  IMAD.WIDE R8, R2, 0x2, R12 ;  /* 0x0000000202087825 */ /* 0x001fc600078e020c */
[----:B------:R-:W4:Y:S04]  /*1cbf0*/  LDL.64 R12, [R1+0x7e8] ;  /* 0x0007e800010c7983 */ /* 0x000f280000100a00 */
[----:B------:R-:W4:Y:S04]  /*1cc00*/  LDG.E.U16 R27, desc[UR10][R8.64] ;  /* 0x0000000a081b7981 */ /* 0x000f28000c1e1500 */
[----:B--2---:R0:W-:Y:S04]  /*1cc10*/  STL [R1+0xf8], R3 ;  /* 0x0000f80301007387 */ /* 0x0041e80000100800 */
[----:B0-----:R4:W2:Y:S04]  /*1cc20*/  LDG.E.U16 R3, desc[UR10][R10.64] ;  /* 0x0000000a0a037981 */ /* 0x0018a8000c1e1500 */
[----:B---3--:R0:W-:Y:S04]  /*1cc30*/  STL [R1+0xec], R25 ;  /* 0x0000ec1901007387 */ /* 0x0081e80000100800 */
[----:B0-----:R0:W3:Y:S01]  /*1cc40*/  LDG.E.U16 R25, desc[UR10][R6.64] ;  /* 0x0000000a06197981 */ /* 0x0010e2000c1e1500 */
[----:B----4-:R-:W-:-:S03]  /*1cc50*/  IMAD.WIDE R10, R2, 0x2, R14 ;  /* 0x00000002020a7825 */ /* 0x010fc600078e020e */
[----:B------:R-:W4:Y:S04]  /*1cc60*/  LDL.64 R14, [R1+0x788] ;  /* 0x00078800010e7983 */ /* 0x000f280000100a00 */
[----:B------:R1:W-:Y:S04]  /*1cc70*/  STL [R1+0xf0], R5 ;  /* 0x0000f00501007387 */ /* 0x0003e80000100800 */
[----:B-1----:R1:W4:Y:S01]  /*1cc80*/  LDG.E.U16 R5, desc[UR10][R10.64] ;  /* 0x0000000a0a057981 */ /* 0x002322000c1e1500 */
[----:B------:R-:W-:-:S04]  /*1cc90*/  IMAD.WIDE R8, R2, 0x2, R22 ;  /* 0x0000000202087825 */ /* 0x000fc800078e0216 */
[C---:B0-----:R-:W-:Y:S01]  /*1cca0*/  IMAD.WIDE R6, R2.reuse, 0x2, R20 ;  /* 0x0000000202067825 */ /* 0x041fe200078e0214 */
[----:B------:R-:W-:Y:S04]  /*1ccb0*/  STL [R1+0xe4], R29 ;  /* 0x0000e41d01007387 */ /* 0x000fe80000100800 */
[----:B------:R0:W-:Y:S04]  /*1ccc0*/  STL [R1+0xcc], R28 ;  /* 0x0000cc1c01007387 */ /* 0x0001e80000100800 */
[----:B0-----:R-:W4:Y:S04]  /*1ccd0*/  LDL.64 R28, [R1+0x768] ;  /* 0x00076800011c7983 */ /* 0x001f280000100a00 */
[----:B------:R-:W-:Y:S04]  /*1cce0*/  STL [R1+0xe0], R27 ;  /* 0x0000e01b01007387 */ /* 0x000fe80000100800 */
[----:B------:R0:W-:Y:S01]  /*1ccf0*/  STL [R1+0xe8], R26 ;  /* 0x0000e81a01007387 */ /* 0x0001e20000100800 */
[----:B-1----:R-:W-:-:S03]  /*1cd00*/  IMAD.WIDE R10, R2, 0x2, R12 ;  /* 0x00000002020a7825 */ /* 0x002fc600078e020c */
[----:B0-----:R-:W4:Y:S04]  /*1cd10*/  LDL.64 R26, [R1+0x748] ;  /* 0x00074800011a7983 */ /* 0x001f280000100a00 */
[----:B--2---:R0:W-:Y:S04]  /*1cd20*/  STL [R1+0xc8], R3 ;  /* 0x0000c80301007387 */ /* 0x0041e80000100800 */
[----:B0-----:R0:W2:Y:S04]  /*1cd30*/  LDG.E.U16 R3, desc[UR10][R8.64] ;  /* 0x0000000a08037981 */ /* 0x0010a8000c1e1500 */
[----:B---3--:R1:W-:Y:S04]  /*1cd40*/  STL [R1+0xc4], R25 ;  /* 0x0000c41901007387 */ /* 0x0083e80000100800 */
[----:B------:R-:W3:Y:S04]  /*1cd50*/  LDL.64 R22, [R1+0x728] ;  /* 0x0007280001167983 */ /* 0x000ee80000100a00 */
[----:B------:R-:W3:Y:S04]  /*1cd60*/  LDL.64 R20, [R1+0x708] ;  /* 0x0007080001147983 */ /* 0x000ee80000100a00 */
[----:B-1----:R1:W3:Y:S04]  /*1cd70*/  LDG.E.U16 R25, desc[UR10][R6.64] ;  /* 0x0000000a06197981 */ /* 0x0022e8000c1e1500 */
[----:B------:R-:W3:Y:S04]  /*1cd80*/  LDL.64 R12, [R1+0x6e8] ;  /* 0x0006e800010c7983 */ /* 0x000ee80000100a00 */
[----:B----4-:R4:W-:Y:S04]  /*1cd90*/  STL [R1+0xc0], R5 ;  /* 0x0000c00501007387 */ /* 0x0109e80000100800 */
[----:B----4-:R4:W3:Y:S01]  /*1cda0*/  LDG.E.U16 R5, desc[UR10][R10.64] ;  /* 0x0000000a0a057981 */ /* 0x0108e2000c1e1500 */
[----:B0-----:R-:W-:-:S04]  /*1cdb0*/  IMAD.WIDE R8, R2, 0x2, R18 ;  /* 0x0000000202087825 */ /* 0x001fc800078e0212 */
[----:B-1----:R-:W-:-:S04]  /*1cdc0*/  IMAD.WIDE R6, R2, 0x2, R16 ;  /* 0x0000000202067825 */ /* 0x002fc800078e0210 */
[C---:B----4-:R-:W-:Y:S01]  /*1cdd0*/  IMAD.WIDE R10, R2.reuse, 0x2, R14 ;  /* 0x00000002020a7825 */ /* 0x050fe200078e020e */
[----:B--2---:R0:W-:Y:S04]  /*1cde0*/  STL [R1+0xbc], R3 ;  /* 0x0000bc0301007387 */ /* 0x0041e80000100800 */
[----:B0-----:R-:W2:Y:S04]  /*1cdf0*/  LDG.E.U16 R3, desc[UR10][R8.64] ;  /* 0x0000000a08037981 */ /* 0x001ea8000c1e1500 */
[----:B---3--:R0:W-:Y:S04]  /*1ce00*/  STL [R1+0xb8], R25 ;  /* 0x0000b81901007387 */ /* 0x0081e80000100800 */
[----:B------:R-:W3:Y:S04]  /*1ce10*/  LDL.64 R18, [R1+0x6c8] ;  /* 0x0006c80001127983 */ /* 0x000ee80000100a00 */
[----:B------:R-:W4:Y:S04]  /*1ce20*/  LDL.64 R16, [R1+0x6a8] ;  /* 0x0006a80001107983 */ /* 0x000f280000100a00 */
[----:B0-----:R0:W4:Y:S04]  /*1ce30*/  LDG.E.U16 R25, desc[UR10][R6.64] ;  /* 0x0000000a06197981 */ /* 0x001128000c1e1500 */
[----:B------:R-:W4:Y:S01]  /*1ce40*/  LDL.64 R14, [R1+0x688] ;  /* 0x00068800010e7983 */ /* 0x000f220000100a00 */
[----:B0-----:R-:W-:-:S03]  /*1ce50*/  IMAD.WIDE R6, R2, 0x2, R26 ;  /* 0x0000000202067825 */ /* 0x001fc600078e021a */
[----:B------:R0:W4:Y:S02]  /*1ce60*/  LDG.E.U16 R27, desc[UR10][R10.64] ;  /* 0x0000000a0a1b7981 */ /* 0x000124000c1e1500 */
[C---:B0-----:R-:W-:Y:S02]  /*1ce70*/  IMAD.WIDE R10, R2.reuse, 0x2, R22 ;  /* 0x00000002020a7825 */ /* 0x041fe400078e0216 */
[----:B------:R0:W-:Y:S04]  /*1ce80*/  STL [R1+0xb4], R5 ;  /* 0x0000b40501007387 */ /* 0x0001e80000100800 */
[----:B------:R-:W4:Y:S01]  /*1ce90*/  LDL.64 R22, [R1+0x668] ;  /* 0x0006680001167983 */ /* 0x000f220000100a00 */
[----:B------:R-:W-:-:S03]  /*1cea0*/  IMAD.WIDE R8, R2, 0x2, R28 ;  /* 0x0000000202087825 */ /* 0x000fc600078e021c */
[----:B------:R1:W4:Y:S04]  /*1ceb0*/  LDG.E.U16 R28, desc[UR10][R6.64] ;  /* 0x0000000a061c7981 */ /* 0x000328000c1e1500 */
[----:B------:R1:W4:Y:S04]  /*1cec0*/  LDG.E.U16 R29, desc[UR10][R8.64] ;  /* 0x0000000a081d7981 */ /* 0x000328000c1e1500 */
[----:B0-----:R3:W4:Y:S01]  /*1ced0*/  LDG.E.U16 R5, desc[UR10][R10.64] ;  /* 0x0000000a0a057981 */ /* 0x001722000c1e1500 */
[----:B-1----:R-:W-:-:S03]  /*1cee0*/  IMAD.WIDE R6, R2, 0x2, R12 ;  /* 0x0000000202067825 */ /* 0x002fc600078e020c */
[----:B------:R-:W4:Y:S01]  /*1cef0*/  LDL.64 R12, [R1+0x880] ;  /* 0x00088000010c7983 */ /* 0x000f220000100a00 */
[----:B------:R-:W-:-:S03]  /*1cf00*/  IMAD.WIDE R8, R2, 0x2, R20 ;  /* 0x0000000202087825 */ /* 0x000fc600078e0214 */
[----:B--2---:R0:W-:Y:S04]  /*1cf10*/  STL [R1+0xb0], R3 ;  /* 0x0000b00301007387 */ /* 0x0041e80000100800 */
[----:B------:R-:W2:Y:S04]  /*1cf20*/  LDL.64 R20, [R1+0x878] ;  /* 0x0008780001147983 */ /* 0x000ea80000100a00 */
[----:B0-----:R4:W2:Y:S01]  /*1cf30*/  LDG.E.U16 R3, desc[UR10][R8.64] ;  /* 0x0000000a08037981 */ /* 0x0018a2000c1e1500 */
[----:B---3--:R-:W-:-:S04]  /*1cf40*/  IMAD.WIDE R10, R2, 0x2, R18 ;  /* 0x00000002020a7825 */ /* 0x008fc800078e0212 */
[C---:B----4-:R-:W-:Y:S01]  /*1cf50*/  IMAD.WIDE R8, R2.reuse, 0x2, R16 ;  /* 0x0000000202087825 */ /* 0x050fe200078e0210 */
[----:B------:R-:W3:Y:S04]  /*1cf60*/  LDG.E.U16 R18, desc[UR10][R10.64] ;  /* 0x0000000a0a127981 */ /* 0x000ee8000c1e1500 */
[----:B------:R0:W-:Y:S04]  /*1cf70*/  STL [R1+0xac], R25 ;  /* 0x0000ac1901007387 */ /* 0x0001e80000100800 */
[----:B------:R-:W4:Y:S04]  /*1cf80*/  LDG.E.U16 R11, desc[UR10][R8.64] ;  /* 0x0000000a080b7981 */ /* 0x000f28000c1e1500 */
[----:B0-----:R0:W4:Y:S02]  /*1cf90*/  LDG.E.U16 R25, desc[UR10][R6.64] ;  /* 0x0000000a06197981 */ /* 0x001124000c1e1500 */
[----:B0-----:R-:W-:-:S02]  /*1cfa0*/  IMAD.WIDE R6, R2, 0x2, R14 ;  /* 0x0000000202067825 */ /* 0x001fc400078e020e */
[----:B------:R0:W-:Y:S04]  /*1cfb0*/  STL [R1+0xa8], R27 ;  /* 0x0000a81b01007387 */ /* 0x0001e80000100800 */
[----:B------:R2:W4:Y:S04]  /*1cfc0*/  LDG.E.U16 R10, desc[UR10][R6.64] ;  /* 0x0000000a060a7981 */ /* 0x000528000c1e1500 */
[----:B------:R-:W4:Y:S04]  /*1cfd0*/  LDL.64 R14, [R1+0x860] ;  /* 0x00086000010e7983 */ /* 0x000f280000100a00 */
[----:B0-----:R-:W4:Y:S04]  /*1cfe0*/  LDL.64 R26, [R1+0x870] ;  /* 0x00087000011a7983 */ /* 0x001f280000100a00 */
[----:B------:R-:W4:Y:S01]  /*1cff0*/  LDL.64 R16, [R1+0x858] ;  /* 0x0008580001107983 */ /* 0x000f220000100a00 */
[----:B------:R-:W-:-:S06]  /*1d000*/  IMAD.WIDE R8, R2, 0x2, R22 ;  /* 0x0000000202087825 */ /* 0x000fcc00078e0216 */
[----:B------:R-:W4:Y:S01]  /*1d010*/  LDG.E.U16 R9, desc[UR10][R8.64] ;  /* 0x0000000a08097981 */ /* 0x000f22000c1e1500 */
[----:B------:R-:W-:-:S04]  /*1d020*/  IMAD.WIDE R12, R2, 0x2, R12 ;  /* 0x00000002020c7825 */ /* 0x000fc800078e020c */
[----:B--2---:R-:W-:-:S05]  /*1d030*/  IMAD.WIDE R6, R2, 0x2, R20 ;  /* 0x0000000202067825 */ /* 0x004fca00078e0214 */
[----:B------:R-:W2:Y:S04]  /*1d040*/  LDG.E.U16 R19, desc[UR10][R6.64] ;  /* 0x0000000a06137981 */ /* 0x000ea8000c1e1500 */
[----:B---3--:R0:W-:Y:S04]  /*1d050*/  STL [R1+0x1ea8], R18 ;  /* 0x001ea81201007387 */ /* 0x0081e80000100800 */
[----:B----4-:R-:W-:Y:S04]  /*1d060*/  STL [R1+0x1eac], R11 ;  /* 0x001eac0b01007387 */ /* 0x010fe80000100800 */
[----:B0-----:R0:W3:Y:S04]  /*1d070*/  LDG.E.U16 R18, desc[UR10][R12.64] ;  /* 0x0000000a0c127981 */ /* 0x0010e8000c1e1500 */
[----:B------:R1:W-:Y:S04]  /*1d080*/  STL [R1+0x1eb0], R10 ;  /* 0x001eb00a01007387 */ /* 0x0003e80000100800 */
[----:B------:R-:W4:Y:S01]  /*1d090*/  LDL.64 R22, [R1+0x820] ;  /* 0x0008200001167983 */ /* 0x000f220000100a00 */
[----:B------:R-:W-:-:S03]  /*1d0a0*/  IMAD.WIDE R14, R2, 0x2, R14 ;  /* 0x00000002020e7825 */ /* 0x000fc600078e020e */
[----:B------:R-:W4:Y:S01]  /*1d0b0*/  LDL.64 R20, [R1+0x800] ;  /* 0x0008000001147983 */ /* 0x000f220000100a00 */
[----:B0-----:R-:W-:-:S03]  /*1d0c0*/  IMAD.WIDE R12, R2, 0x2, R26 ;  /* 0x00000002020c7825 */ /* 0x001fc600078e021a */
[----:B-1----:R-:W4:Y:S01]  /*1d0d0*/  LDL.64 R10, [R1+0x840] ;  /* 0x00084000010a7983 */ /* 0x002f220000100a00 */
[----:B------:R-:W-:-:S03]  /*1d0e0*/  IMAD.WIDE R6, R2, 0x2, R16 ;  /* 0x0000000202067825 */ /* 0x000fc600078e0210 */
[----:B------:R0:W-:Y:S04]  /*1d0f0*/  STL [R1+0x1eb4], R9 ;  /* 0x001eb40901007387 */ /* 0x0001e80000100800 */
[----:B------:R-:W-:Y:S04]  /*1d100*/  STL [R1+0xa4], R29 ;  /* 0x0000a41d01007387 */ /* 0x000fe80000100800 */
[----:B------:R1:W-:Y:S04]  /*1d110*/  STL [R1+0xa0], R28 ;  /* 0x0000a01c01007387 */ /* 0x0003e80000100800 */
[----:B0-----:R-:W4:Y:S04]  /*1d120*/  LDL.64 R8, [R1+0x7e0] ;  /* 0x0007e00001087983 */ /* 0x001f280000100a00 */
[----:B------:R0:W-:Y:S04]  /*1d130*/  STL [R1+0x9c], R5 ;  /* 0x00009c0501007387 */ /* 0x0001e80000100800 */
[----:B-1----:R-:W4:Y:S04]  /*1d140*/  LDL.64 R28, [R1+0x7c0] ;  /* 0x0007c000011c7983 */ /* 0x002f280000100a00 */
[----:B------:R1:W-:Y:S04]  /*1d150*/  STL [R1+0x98], R3 ;  /* 0x0000980301007387 */ /* 0x0003e80000100800 */
[----:B0-----:R4:W4:Y:S04]  /*1d160*/  LDG.E.U16 R5, desc[UR10][R12.64] ;  /* 0x0000000a0c057981 */ /* 0x001928000c1e1500 */
[----:B------:R-:W4:Y:S04]  /*1d170*/  LDL.64 R26, [R1+0x7a0] ;  /* 0x0007a000011a7983 */ /* 0x000f280000100a00 */
[----:B-1----:R0:W4:Y:S04]  /*1d180*/  LDG.E.U16 R3, desc[UR10][R14.64] ;  /* 0x0000000a0e037981 */ /* 0x002128000c1e1500 */
[----:B------:R1:W-:Y:S04]  /*1d190*/  STL [R1+0x88], R25 ;  /* 0x0000881901007387 */ /* 0x0003e80000100800 */
[----:B-1----:R1:W4:Y:S04]  /*1d1a0*/  LDG.E.U16 R25, desc[UR10][R6.64] ;  /* 0x0000000a06197981 */ /* 0x002328000c1e1500 */
[----:B--2---:R-:W-:Y:S04]  /*1d1b0*/  STL [R1+0x94], R19 ;  /* 0x0000941301007387 */ /* 0x004fe80000100800 */
[----:B---3--:R2:W-:Y:S04]  /*1d1c0*/  STL [R1+0x90], R18 ;  /* 0x0000901201007387 */ /* 0x0085e80000100800 */
[----:B------:R-:W3:Y:S04]  /*1d1d0*/  LDL.64 R16, [R1+0x760] ;  /* 0x0007600001107983 */ /* 0x000ee80000100a00 */
[----:B--2---:R-:W2:Y:S01]  /*1d1e0*/  LDL.64 R18, [R1+0x780] ;  /* 0x0007800001127983 */ /* 0x004ea20000100a00 */
[----:B----4-:R-:W-:-:S04]  /*1d1f0*/  IMAD.WIDE R12, R2, 0x2, R22 ;  /* 0x00000002020c7825 */ /* 0x010fc800078e0216 */
[C---:B0-----:R-:W-:Y:S02]  /*1d200*/  IMAD.WIDE R14, R2.reuse, 0x2, R10 ;  /* 0x00000002020e7825 */ /* 0x041fe400078e020a */
[----:B------:R-:W4:Y:S02]  /*1d210*/  LDL.64 R10, [R1+0x740] ;  /* 0x00074000010a7983 */ /* 0x000f240000100a00 */
[C---:B-1----:R-:W-:Y:S02]  /*1d220*/  IMAD.WIDE R6, R2.reuse, 0x2, R20 ;  /* 0x0000000202067825 */ /* 0x042fe400078e0214 */
[----:B------:R0:W-:Y:S04]  /*1d230*/  STL [R1+0x8c], R5 ;  /* 0x00008c0501007387 */ /* 0x0001e80000100800 */
[----:B------:R1:W-:Y:S04]  /*1d240*/  STL [R1+0x80], R3 ;  /* 0x0000800301007387 */ /* 0x0003e80000100800 */
[----:B0-----:R0:W3:Y:S04]  /*1d250*/  LDG.E.U16 R5, desc[UR10][R14.64] ;  /* 0x0000000a0e057981 */ /* 0x0010e8000c1e1500 */
[----:B-1----:R1:W4:Y:S04]  /*1d260*/  LDG.E.U16 R3, desc[UR10][R12.64] ;  /* 0x0000000a0c037981 */ /* 0x002328000c1e1500 */
[----:B------:R1:W-:Y:S01]  /*1d270*/  STL [R1+0x84], R25 ;  /* 0x0000841901007387 */ /* 0x0003e20000100800 */
[----:B0-----:R-:W-:-:S03]  /*1d280*/  IMAD.WIDE R14, R2, 0x2, R8 ;  /* 0x00000002020e7825 */ /* 0x001fc600078e0208 */
[----:B------:R-:W4:Y:S04]  /*1d290*/  LDL.64 R22, [R1+0x720] ;  /* 0x0007200001167983 */ /* 0x000f280000100a00 */
[----:B------:R-:W4:Y:S04]  /*1d2a0*/  LDL.64 R20, [R1+0x700] ;  /* 0x0007000001147983 */ /* 0x000f280000100a00 */
[----:B-1----:R0:W4:Y:S04]  /*1d2b0*/  LDG.E.U16 R25, desc[UR10][R6.64] ;  /* 0x0000000a06197981 */ /* 0x002128000c1e1500 */
[----:B------:R-:W4:Y:S01]  /*1d2c0*/  LDL.64 R8, [R1+0x6e0] ;  /* 0x0006e00001087983 */ /* 0x000f220000100a00 */
[----:B------:R-:W-:-:S04]  /*1d2d0*/  IMAD.WIDE R12, R2, 0x2, R28 ;  /* 0x00000002020c7825 */ /* 0x000fc800078e021c */
[C---:B0-----:R-:W-:Y:S02]  /*1d2e0*/  IMAD.WIDE R6, R2.reuse, 0x2, R26 ;  /* 0x0000000202067825 */ /* 0x041fe400078e021a */
[----:B------:R2:W4:Y:S02]  /*1d2f0*/  LDG.E.U16 R27, desc[UR10][R14.64] ;  /* 0x0000000a0e1b7981 */ /* 0x000524000c1e1500 */
[----:B--2---:R-:W-:-:S05]  /*1d300*/  IMAD.WIDE R14, R2, 0x2, R18 ;  /* 0x00000002020e7825 */ /* 0x004fca00078e0212 */
[----:B------:R-:W2:Y:S04]  /*1d310*/  LDG.E.U16 R28, desc[UR10][R14.64] ;  /* 0x0000000a0e1c7981 */ /* 0x000ea8000c1e1500 */
[----:B---3--:R0:W-:Y:S04]  /*1d320*/  STL [R1+0x7c], R5 ;  /* 0x00007c0501007387 */ /* 0x0081e80000100800 */
[----:B----4-:R1:W-:Y:S04]  /*1d330*/  STL [R1+0x78], R3 ;  /* 0x0000780301007387 */ /* 0x0103e80000100800 */
[----:B0-----:R0:W3:Y:S04]  /*1d340*/  LDG.E.U16 R5, desc[UR10][R12.64] ;  /* 0x0000000a0c057981 */ /* 0x0010e8000c1e1500 */
[----:B------:R-:W4:Y:S04]  /*1d350*/  LDL.64 R18, [R1+0x6a0] ;  /* 0x0006a00001127983 */ /* 0x000f280000100a00 */
[----:B-1----:R1:W2:Y:S01]  /*1d360*/  LDG.E.U16 R3, desc[UR10][R6.64] ;  /* 0x0000000a06037981 */ /* 0x0022a2000c1e1500 */
[----:B0-----:R-:W-:-:S03]  /*1d370*/  IMAD.WIDE R12, R2, 0x2, R16 ;  /* 0x00000002020c7825 */ /* 0x001fc600078e0210 */
[----:B------:R-:W2:Y:S01]  /*1d380*/  LDL.64 R16, [R1+0x6c0] ;  /* 0x0006c00001107983 */ /* 0x000ea20000100a00 */
[----:B------:R-:W-:-:S03]  /*1d390*/  IMAD.WIDE R14, R2, 0x2, R22 ;  /* 0x00000002020e7825 */ /* 0x000fc600078e0216 */
[----:B------:R0:W3:Y:S01]  /*1d3a0*/  LDG.E.U16 R29, desc[UR10][R12.64] ;  /* 0x0000000a0c1d7981 */ /* 0x0000e2000c1e1500 */
[----:B-1----:R-:W-:-:S03]  /*1d3b0*/  IMAD.WIDE R6, R2, 0x2, R10 ;  /* 0x0000000202067825 */ /* 0x002fc600078e020a */
[----:B------:R-:W3:Y:S04]  /*1d3c0*/  LDL.64 R10, [R1+0x680] ;  /* 0x00068000010a7983 */ /* 0x000ee80000100a00 */
[----:B------:R1:W-:Y:S01]  /*1d3d0*/  STL [R1+0x74], R25 ;  /* 0x0000741901007387 */ /* 0x0003e20000100800 */
[----:B0-----:R-:W-:-:S03]  /*1d3e0*/  IMAD.WIDE R12, R2, 0x2, R8 ;  /* 0x00000002020c7825 */ /* 0x001fc600078e0208 */
[----:B------:R-:W3:Y:S04]  /*1d3f0*/  LDG.E.U16 R8, desc[UR10][R14.64] ;  /* 0x0000000a0e087981 */ /* 0x000ee8000c1e1500 */
[----:B-1----:R0:W3:Y:S02]  /*1d400*/  LDG.E.U16 R25, desc[UR10][R6.64] ;  /* 0x0000000a06197981 */ /* 0x0020e4000c1e1500 */
[----:B0-----:R-:W-:-:S06]  /*1d410*/  IMAD.WIDE R6, R2, 0x2, R20 ;  /* 0x0000000202067825 */ /* 0x001fcc00078e0214 */
[----:B------:R-:W3:Y:S04]  /*1d420*/  LDG.E.U16 R7, desc[UR10][R6.64] ;  /* 0x0000000a06077981 */ /* 0x000ee8000c1e1500 */
[----:B------:R-:W3:Y:S04]  /*1d430*/  LDG.E.U16 R6, desc[UR10][R12.64] ;  /* 0x0000000a0c067981 */ /* 0x000ee8000c1e1500 */
[----:B------:R0:W-:Y:S04]  /*1d440*/  STL [R1+0x70], R27 ;  /* 0x0000701b01007387 */ /* 0x0001e80000100800 */
[----:B------:R-:W3:Y:S04]  /*1d450*/  LDL.64 R22, [R1+0x660] ;  /* 0x0006600001167983 */ /* 0x000ee80000100a00 */
[----:B------:R-:W3:Y:S04]  /*1d460*/  LDL.64 R20, [R1+0x838] ;  /* 0x0008380001147983 */ /* 0x000ee80000100a00 */
[----:B0-----:R-:W3:Y:S01]  /*1d470*/  LDL.64 R26, [R1+0x850] ;  /* 0x00085000011a7983 */ /* 0x001ee20000100a00 */
[----:B----4-:R-:W-:-:S04]  /*1d480*/  IMAD.WIDE R14, R2, 0x2, R18 ;  /* 0x00000002020e7825 */ /* 0x010fc800078e0212 */
[C---:B--2---:R-:W-:Y:S01]  /*1d490*/  IMAD.WIDE R16, R2.reuse, 0x2, R16 ;  /* 0x0000000202107825 */ /* 0x044fe200078e0210 */
[----:B---3--:R-:W-:Y:S04]  /*1d4a0*/  STL [R1+0x1e84], R8 ;  /* 0x001e840801007387 */ /* 0x008fe80000100800 */
[----:B------:R-:W-:Y:S04]  /*1d4b0*/  STL [R1+0x1e88], R7 ;  /* 0x001e880701007387 */ /* 0x000fe80000100800 */
[----:B------:R-:W-:Y:S04]  /*1d4c0*/  STL [R1+0x1e8c], R6 ;  /* 0x001e8c0601007387 */ /* 0x000fe80000100800 */
[----:B------:R-:W2:Y:S04]  /*1d4d0*/  LDL.64 R18, [R1+0x818] ;  /* 0x0008180001127983 */ /* 0x000ea80000100a00 */
[----:B------:R0:W-:Y:S04]  /*1d4e0*/  STL [R1+0x6c], R5 ;  /* 0x00006c0501007387 */ /* 0x0001e80000100800 */
[----:B0-----:R0:W3:Y:S01]  /*1d4f0*/  LDG.E.U16 R5, desc[UR10][R16.64] ;  /* 0x0000000a10057981 */ /* 0x0010e2000c1e1500 */
[----:B------:R-:W-:-:S03]  /*1d500*/  IMAD.WIDE R12, R2, 0x2, R10 ;  /* 0x00000002020c7825 */ /* 0x000fc600078e020a */
[----:B------:R1:W-:Y:S04]  /*1d510*/  STL [R1+0x68], R3 ;  /* 0x0000680301007387 */ /* 0x0003e80000100800 */
[----:B------:R-:W-:Y:S01]  /*1d520*/  STL [R1+0x60], R29 ;  /* 0x0000601d01007387 */ /* 0x000fe20000100800 */
[----:B0-----:R-:W-:-:S03]  /*1d530*/  IMAD.WIDE R16, R2, 0x2, R22 ;  /* 0x0000000202107825 */ /* 0x001fc600078e0216 */
[----:B------:R0:W-:Y:S04]  /*1d540*/  STL [R1+0x64], R28 ;  /* 0x0000641c01007387 */ /* 0x0001e80000100800 */
[----:B-1----:R1:W4:Y:S04]  /*1d550*/  LDG.E.U16 R3, desc[UR10][R14.64] ;  /* 0x0000000a0e037981 */ /* 0x002328000c1e1500 */
[----:B------:R-:W4:Y:S04]  /*1d560*/  LDL.64 R10, [R1+0x7d8] ;  /* 0x0007d800010a7983 */ /* 0x000f280000100a00 */
[----:B0-----:R-:W4:Y:S01]  /*1d570*/  LDL.64 R28, [R1+0x7f8] ;  /* 0x0007f800011c7983 */ /* 0x001f220000100a00 */
[----:B-1----:R-:W-:-:S03]  /*1d580*/  IMAD.WIDE R14, R2, 0x2, R26 ;  /* 0x00000002020e7825 */ /* 0x002fc600078e021a */
[----:B------:R0:W-:Y:S04]  /*1d590*/  STL [R1+0x5c], R25 ;  /* 0x00005c1901007387 */ /* 0x0001e80000100800 */
[----:B------:R-:W4:Y:S04]  /*1d5a0*/  LDL.64 R26, [R1+0x7b8] ;  /* 0x0007b800011a7983 */ /* 0x000f280000100a00 */
[----:B------:R-:W4:Y:S04]  /*1d5b0*/  LDL.64 R8, [R1+0x798] ;  /* 0x0007980001087983 */ /* 0x000f280000100a00 */
[----:B------:R-:W4:Y:S04]  /*1d5c0*/  LDL.64 R6, [R1+0x778] ;  /* 0x0007780001067983 */ /* 0x000f280000100a00 */
[----:B0-----:R0:W4:Y:S04]  /*1d5d0*/  LDG.E.U16 R25, desc[UR10][R12.64] ;  /* 0x0000000a0c197981 */ /* 0x001128000c1e1500 */
[----:B---3--:R1:W-:Y:S04]  /*1d5e0*/  STL [R1+0x58], R5 ;  /* 0x0000580501007387 */ /* 0x0083e80000100800 */
[----:B-1----:R2:W3:Y:S01]  /*1d5f0*/  LDG.E.U16 R5, desc[UR10][R16.64] ;  /* 0x0000000a10057981 */ /* 0x0024e2000c1e1500 */
[----:B0-----:R-:W-:-:S04]  /*1d600*/  IMAD.WIDE R12, R2, 0x2, R20 ;  /* 0x00000002020c7825 */ /* 0x001fc800078e0214 */
[C---:B--2---:R-:W-:Y:S01]  /*1d610*/  IMAD.WIDE R16, R2.reuse, 0x2, R18 ;  /* 0x0000000202107825 */ /* 0x044fe200078e0212 */
[----:B---3--:R0:W-:Y:S04]  /*1d620*/  STL [R1+0x1e90], R5 ;  /* 0x001e900501007387 */ /* 0x0081e80000100800 */
[----:B----4-:R1:W-:Y:S04]  /*1d630*/  STL [R1+0x54], R3 ;  /* 0x0000540301007387 */ /* 0x0103e80000100800 */
[----:B------:R-:W2:Y:S04]  /*1d640*/  LDL.64 R22, [R1+0x758] ;  /* 0x0007580001167983 */ /* 0x000ea80000100a00 */
[----:B0-----:R0:W3:Y:S04]  /*1d650*/  LDG.E.U16 R5, desc[UR10][R12.64] ;  /* 0x0000000a0c057981 */ /* 0x0010e8000c1e1500 */
[----:B-1----:R1:W4:Y:S04]  /*1d660*/  LDG.E.U16 R3, desc[UR10][R14.64] ;  /* 0x0000000a0e037981 */ /* 0x002328000c1e1500 */
[----:B------:R-:W2:Y:S04]  /*1d670*/  LDL.64 R20, [R1+0x738] ;  /* 0x0007380001147983 */ /* 0x000ea80000100a00 */
[----:B------:R-:W2:Y:S01]  /*1d680*/  LDL.64 R18, [R1+0x718] ;  /* 0x0007180001127983 */ /* 0x000ea20000100a00 */
[----:B0-----:R-:W-:-:S03]  /*1d690*/  IMAD.WIDE R12, R2, 0x2, R10 ;  /* 0x00000002020c7825 */ /* 0x001fc600078e020a */
[----:B------:R0:W-:Y:S01]  /*1d6a0*/  STL [R1+0x48], R25 ;  /* 0x0000481901007387 */ /* 0x0001e20000100800 */
[----:B-1----:R-:W-:-:S03]  /*1d6b0*/  IMAD.WIDE R14, R2, 0x2, R28 ;  /* 0x00000002020e7825 */ /* 0x002fc600078e021c */
[----:B------:R1:W3:Y:S04]  /*1d6c0*/  LDG.E.U16 R29, desc[UR10][R12.64] ;  /* 0x0000000a0c1d7981 */ /* 0x0002e8000c1e1500 */
[----:B------:R1:W3:Y:S04]  /*1d6d0*/  LDG.E.U16 R28, desc[UR10][R14.64] ;  /* 0x0000000a0e1c7981 */ /* 0x0002e8000c1e1500 */
[----:B0-----:R0:W3:Y:S01]  /*1d6e0*/  LDG.E.U16 R25, desc[UR10][R16.64] ;  /* 0x0000000a10197981 */ /* 0x0010e2000c1e1500 */
[----:B-1----:R-:W-:-:S03]  /*1d6f0*/  IMAD.WIDE R12, R2, 0x2, R6 ;  /* 0x00000002020c7825 */ /* 0x002fc600078e0206 */
[----:B------:R-:W3:Y:S01]  /*1d700*/  LDL.64 R10, [R1+0x6f8] ;  /* 0x0006f800010a7983 */ /* 0x000ee20000100a00 */
[----:B------:R-:W-:-:S03]  /*1d710*/  IMAD.WIDE R14, R2, 0x2, R8 ;  /* 0x00000002020e7825 */ /* 0x000fc600078e0208 */
[----:B------:R-:W3:Y:S01]  /*1d720*/  LDL.64 R8, [R1+0x6d8] ;  /* 0x0006d80001087983 */ /* 0x000ee20000100a00 */
[----:B0-----:R-:W-:-:S03]  /*1d730*/  IMAD.WIDE R16, R2, 0x2, R26 ;  /* 0x0000000202107825 */ /* 0x001fc600078e021a */
[----:B------:R-:W3:Y:S04]  /*1d740*/  LDL.64 R6, [R1+0x6b8] ;  /* 0x0006b80001067983 */ /* 0x000ee80000100a00 */
[----:B------:R2:W3:Y:S04]  /*1d750*/  LDG.E.U16 R27, desc[UR10][R16.64] ;  /* 0x0000000a101b7981 */ /* 0x0004e8000c1e1500 */
[----:B----4-:R0:W-:Y:S04]  /*1d760*/  STL [R1+0x50], R3 ;  /* 0x0000500301007387 */ /* 0x0101e80000100800 */
[----:B0-----:R0:W4:Y:S01]  /*1d770*/  LDG.E.U16 R3, desc[UR10][R14.64] ;  /* 0x0000000a0e037981 */ /* 0x001122000c1e1500 */
[----:B--2---:R-:W-:-:S03]  /*1d780*/  IMAD.WIDE R16, R2, 0x2, R22 ;  /* 0x0000000202107825 */ /* 0x004fc600078e0216 */
[----:B---3--:R1:W-:Y:S04]  /*1d790*/  STL [R1+0x4c], R5 ;  /* 0x00004c0501007387 */ /* 0x0083e80000100800 */
[----:B-1----:R-:W2:Y:S04]  /*1d7a0*/  LDG.E.U16 R5, desc[UR10][R12.64] ;  /* 0x0000000a0c057981 */ /* 0x002ea8000c1e1500 */
[----:B------:R1:W-:Y:S01]  /*1d7b0*/  STL [R1+0x44], R25 ;  /* 0x0000441901007387 */ /* 0x0003e20000100800 */
[----:B0-----:R-:W-:-:S03]  /*1d7c0*/  IMAD.WIDE R14, R2, 0x2, R20 ;  /* 0x00000002020e7825 */ /* 0x001fc600078e0214 */
[----:B------:R-:W-:Y:S04]  /*1d7d0*/  STL [R1+0x3c], R29 ;  /* 0x00003c1d01007387 */ /* 0x000fe80000100800 */
[----:B-1----:R0:W3:Y:S04]  /*1d7e0*/  LDG.E.U16 R25, desc[UR10][R16.64] ;  /* 0x0000000a10197981 */ /* 0x0020e8000c1e1500 */
[----:B------:R1:W-:Y:S04]  /*1d7f0*/  STL [R1+0x40], R28 ;  /* 0x0000401c01007387 */ /* 0x0003e80000100800 */
[----:B-1----:R-:W3:Y:S04]  /*1d800*/  LDL.64 R28, [R1+0x678] ;  /* 0x00067800011c7983 */ /* 0x002ee80000100a00 */
[----:B------:R1:W-:Y:S04]  /*1d810*/  STL [R1+0x38], R27 ;  /* 0x0000381b01007387 */ /* 0x0003e80000100800 */
[----:B-1----:R-:W3:Y:S04]  /*1d820*/  LDL.64 R26, [R1+0x658] ;  /* 0x00065800011a7983 */ /* 0x002ee80000100a00 */
[----:B----4-:R1:W-:Y:S04]  /*1d830*/  STL [R1+0x34], R3 ;  /* 0x0000340301007387 */ /* 0x0103e80000100800 */
[----:B-1----:R1:W4:Y:S01]  /*1d840*/  LDG.E.U16 R3, desc[UR10][R14.64] ;  /* 0x0000000a0e037981 */ /* 0x002322000c1e1500 */
[----:B0-----:R-:W-:-:S03]  /*1d850*/  IMAD.WIDE R16, R2, 0x2, R10 ;  /* 0x0000000202107825 */ /* 0x001fc600078e020a */
[----:B--2---:R0:W-:Y:S01]  /*1d860*/  STL [R1+0x30], R5 ;  /* 0x0000300501007387 */ /* 0x0041e20000100800 */
[----:B------:R-:W-:-:S03]  /*1d870*/  IMAD.WIDE R12, R2, 0x2, R18 ;  /* 0x00000002020c7825 */ /* 0x000fc600078e0212 */
[----:B------:R-:W2:Y:S04]  /*1d880*/  LDL.64 R22, [R1+0x830] ;  /* 0x0008300001167983 */ /* 0x000ea80000100a00 */
[----:B------:R-:W2:Y:S04]  /*1d890*/  LDL.64 R20, [R1+0x810] ;  /* 0x0008100001147983 */ /* 0x000ea80000100a00 */
[----:B------:R-:W2:Y:S04]  /*1d8a0*/  LDL.64 R18, [R1+0x7f0] ;  /* 0x0007f00001127983 */ /* 0x000ea80000100a00 */
[----:B---3--:R3:W-:Y:S01]  /*1d8b0*/  STL [R1+0x2c], R25 ;  /* 0x00002c1901007387 */ /* 0x0087e20000100800 */
[----:B-1----:R-:W-:-:S03]  /*1d8c0*/  IMAD.WIDE R14, R2, 0x2, R8 ;  /* 0x00000002020e7825 */ /* 0x002fc600078e0208 */
[----:B0-----:R0:W2:Y:S04]  /*1d8d0*/  LDG.E.U16 R5, desc[UR10][R12.64] ;  /* 0x0000000a0c057981 */ /* 0x0010a8000c1e1500 */
[----:B---3--:R-:W3:Y:S04]  /*1d8e0*/  LDG.E.U16 R25, desc[UR10][R16.64] ;  /* 0x0000000a10197981 */ /* 0x008ee8000c1e1500 */
[----:B------:R-:W3:Y:S04]  /*1d8f0*/  LDL.64 R16, [R1+0x698] ;  /* 0x0006980001107983 */ /* 0x000ee80000100a00 */
[----:B----4-:R1:W-:Y:S04]  /*1d900*/  STL [R1+0x28], R3 ;  /* 0x0000280301007387 */ /* 0x0103e80000100800 */
[----:B------:R-:W4:Y:S04]  /*1d910*/  LDL.64 R10, [R1+0x7d0] ;  /* 0x0007d000010a7983 */ /* 0x000f280000100a00 */
[----:B-1----:R1:W4:Y:S01]  /*1d920*/  LDG.E.U16 R3, desc[UR10][R14.64] ;  /* 0x0000000a0e037981 */ /* 0x002322000c1e1500 */
[----:B0-----:R-:W-:-:S04]  /*1d930*/  IMAD.WIDE R12, R2, 0x2, R6 ;  /* 0x00000002020c7825 */ /* 0x001fc800078e0206 */
[C---:B-1----:R-:W-:Y:S01]  /*1d940*/  IMAD.WIDE R14, R2.reuse, 0x2, R28 ;  /* 0x00000002020e7825 */ /* 0x042fe200078e021c */
[----:B--2---:R0:W-:Y:S04]  /*1d950*/  STL [R1+0x24], R5 ;  /* 0x0000240501007387 */ /* 0x0041e80000100800 */
[----:B------:R-:W2:Y:S04]  /*1d960*/  LDL.64 R8, [R1+0x7b0] ;  /* 0x0007b00001087983 */ /* 0x000ea80000100a00 */
[----:B------:R-:W2:Y:S01]  /*1d970*/  LDL.64 R6, [R1+0x790] ;  /* 0x0007900001067983 */ /* 0x000ea20000100a00 */
[----:B---3--:R-:W-:-:S03]  /*1d980*/  IMAD.WIDE R16, R2, 0x2, R16 ;  /* 0x0000000202107825 */ /* 0x008fc600078e0210 */
[----:B------:R-:W-:Y:S04]  /*1d990*/  STL [R1+0x1c], R25 ;  /* 0x00001c1901007387 */ /* 0x000fe80000100800 */
[----:B------:R1:W3:Y:S04]  /*1d9a0*/  LDG.E.U16 R28, desc[UR10][R16.64] ;  /* 0x0000000a101c7981 */ /* 0x0002e8000c1e1500 */
[----:B0-----:R-:W2:Y:S01]  /*1d9b0*/  LDG.E.U16 R5, desc[UR10][R12.64] ;  /* 0x0000000a0c057981 */ /* 0x001ea2000c1e1500 */
[----:B-1----:R-:W-:-:S03]  /*1d9c0*/  IMAD.WIDE R16, R2, 0x2, R22 ;  /* 0x0000000202107825 */ /* 0x002fc600078e0216 */
[----:B----4-:R0:W-:Y:S04]  /*1d9d0*/  STL [R1+0x18], R3 ;  /* 0x0000180301007387 */ /* 0x0101e80000100800 */
[----:B0-----:R0:W4:Y:S02]  /*1d9e0*/  LDG.E.U16 R3, desc[UR10][R16.64] ;  /* 0x0000000a10037981 */ /* 0x001124000c1e1500 */
[----:B0-----:R-:W-:-:S05]  /*1d9f0*/  IMAD.WIDE R16, R2, 0x2, R10 ;  /* 0x0000000202107825 */ /* 0x001fca00078e020a */
[----:B------:R-:W3:Y:S01]  /*1da00*/  LDG.E.U16 R29, desc[UR10][R16.64] ;  /* 0x0000000a101d7981 */ /* 0x000ee2000c1e1500 */
[----:B------:R-:W-:-:S03]  /*1da10*/  IMAD.WIDE R12, R2, 0x2, R26 ;  /* 0x00000002020c7825 */ /* 0x000fc600078e021a */
[----:B------:R0:W4:Y:S04]  /*1da20*/  LDG.E.U16 R27, desc[UR10][R14.64] ;  /* 0x0000000a0e1b7981 */ /* 0x000128000c1e1500 */
[----:B------:R1:W4:Y:S01]  /*1da30*/  LDG.E.U16 R25, desc[UR10][R12.64] ;  /* 0x0000000a0c197981 */ /* 0x000322000c1e1500 */
[----:B0-----:R-:W-:-:S03]  /*1da40*/  IMAD.WIDE R14, R2, 0x2, R20 ;  /* 0x00000002020e7825 */ /* 0x001fc600078e0214 */
[----:B------:R-:W4:Y:S01]  /*1da50*/  LDL.64 R20, [R1+0x770] ;  /* 0x0007700001147983 */ /* 0x000f220000100a00 */
[----:B-1----:R-:W-:-:S03]  /*1da60*/  IMAD.WIDE R12, R2, 0x2, R18 ;  /* 0x00000002020c7825 */ /* 0x002fc600078e0212 */
[----:B------:R0:W4:Y:S04]  /*1da70*/  LDG.E.U16 R26, desc[UR10][R14.64] ;  /* 0x0000000a0e1a7981 */ /* 0x000128000c1e1500 */
[----:B--2---:R1:W-:Y:S04]  /*1da80*/  STL [R1+0x20], R5 ;  /* 0x0000200501007387 */ /* 0x0043e80000100800 */
[----:B------:R-:W2:Y:S01]  /*1da90*/  LDL.64 R22, [R1+0x730] ;  /* 0x0007300001167983 */ /* 0x000ea20000100a00 */
[----:B0-----:R-:W-:-:S03]  /*1daa0*/  IMAD.WIDE R14, R2, 0x2, R8 ;  /* 0x00000002020e7825 */ /* 0x001fc600078e0208 */
[----:B------:R-:W2:Y:S04]  /*1dab0*/  LDL.64 R18, [R1+0x710] ;  /* 0x0007100001127983 */ /* 0x000ea80000100a00 */
[----:B-1----:R0:W2:Y:S04]  /*1dac0*/  LDG.E.U16 R5, desc[UR10][R12.64] ;  /* 0x0000000a0c057981 */ /* 0x0020a8000c1e1500 */
[----:B------:R-:W2:Y:S04]  /*1dad0*/  LDL.64 R10, [R1+0x6f0] ;  /* 0x0006f000010a7983 */ /* 0x000ea80000100a00 */
[----:B------:R-:W2:Y:S01]  /*1dae0*/  LDL.64 R8, [R1+0x6d0] ;  /* 0x0006d00001087983 */ /* 0x000ea20000100a00 */
[----:B0-----:R-:W-:-:S03]  /*1daf0*/  IMAD.WIDE R12, R2, 0x2, R6 ;  /* 0x00000002020c7825 */ /* 0x001fc600078e0206 */
[----:B------:R-:W2:Y:S04]  /*1db00*/  LDL.LU R7, [R1+0x62c] ;  /* 0x00062c0001077983 */ /* 0x000ea80000300800 */
[----:B---3--:R-:W-:Y:S04]  /*1db10*/  STL [R1+0x1e50], R29 ;  /* 0x001e501d01007387 */ /* 0x008fe80000100800 */
[----:B------:R0:W-:Y:S04]  /*1db20*/  STL [R1+0x14], R28 ;  /* 0x0000141c01007387 */ /* 0x0001e80000100800 */
[----:B0-----:R-:W3:Y:S04]  /*1db30*/  LDG.E.U16 R28, desc[UR10][R14.64] ;  /* 0x0000000a0e1c7981 */ /* 0x001ee8000c1e1500 */
[----:B------:R-:W2:Y:S04]  /*1db40*/  LDL.64 R14, [R1+0x750] ;  /* 0x00075000010e7983 */ /* 0x000ea80000100a00 */
[----:B---3--:R-:W-:Y:S04]  /*1db50*/  STL [R1+0x1e54], R28 ;  /* 0x001e541c01007387 */ /* 0x008fe80000100800 */
[----:B----4-:R0:W-:Y:S04]  /*1db60*/  STL [R1+0x10], R27 ;  /* 0x0000101b01007387 */ /* 0x0101e80000100800 */
[----:B0-----:R0:W3:Y:S01]  /*1db70*/  LDG.E.U16 R27, desc[UR10][R12.64] ;  /* 0x0000000a0c1b7981 */ /* 0x0010e2000c1e1500 */
[----:B------:R-:W-:-:S04]  /*1db80*/  IMAD.WIDE R16, R2, 0x2, R20 ;  /* 0x0000000202107825 */ /* 0x000fc800078e0214 */
[----:B--2---:R-:W-:-:S04]  /*1db90*/  IMAD.WIDE R14, R2, 0x2, R14 ;  /* 0x00000002020e7825 */ /* 0x004fc800078e020e */
[C---:B0-----:R-:W-:Y:S02]  /*1dba0*/  IMAD.WIDE R12, R2.reuse, 0x2, R22 ;  /* 0x00000002020c7825 */ /* 0x041fe400078e0216 */
[----:B------:R-:W2:Y:S04]  /*1dbb0*/  LDG.E.U16 R23, desc[UR10][R14.64] ;  /* 0x0000000a0e177981 */ /* 0x000ea8000c1e1500 */
[----:B---3--:R-:W-:Y:S04]  /*1dbc0*/  STL [R1+0x1e58], R27 ;  /* 0x001e581b01007387 */ /* 0x008fe80000100800 */
[----:B------:R-:W3:Y:S04]  /*1dbd0*/  LDL.LU R21, [R1+0x638] ;  /* 0x0006380001157983 */ /* 0x000ee80000300800 */
[----:B------:R-:W3:Y:S04]  /*1dbe0*/  LDL R20, [R1+0x460] ;  /* 0x0004600001147983 */ /* 0x000ee80000100800 */
[----:B------:R-:W4:Y:S04]  /*1dbf0*/  LDL.64 R28, [R1+0x6b0] ;  /* 0x0006b000011c7983 */ /* 0x000f280000100a00 */
[----:B------:R0:W-:Y:S04]  /*1dc00*/  STL [R1+0xc], R25 ;  /* 0x00000c1901007387 */ /* 0x0001e80000100800 */
[----:B0-----:R-:W2:Y:S04]  /*1dc10*/  LDG.E.U16 R25, desc[UR10][R16.64] ;  /* 0x0000000a10197981 */ /* 0x001ea8000c1e1500 */
[----:B--2---:R-:W-:Y:S04]  /*1dc20*/  STL [R1+0x1e5c], R25 ;  /* 0x001e5c1901007387 */ /* 0x004fe80000100800 */
[----:B------:R-:W-:Y:S04]  /*1dc30*/  STL [R1+0x1e60], R23 ;  /* 0x001e601701007387 */ /* 0x000fe80000100800 */
[----:B------:R0:W-:Y:S04]  /*1dc40*/  STL [R1+0x8], R3 ;  /* 0x0000080301007387 */ /* 0x0001e80000100800 */
[----:B0-----:R0:W2:Y:S02]  /*1dc50*/  LDG.E.U16 R3, desc[UR10][R12.64] ;  /* 0x0000000a0c037981 */ /* 0x0010a4000c1e1500 */
[----:B0-----:R-:W-:-:S05]  /*1dc60*/  IMAD.WIDE R12, R2, 0x2, R18 ;  /* 0x00000002020c7825 */ /* 0x001fca00078e0212 */
[----:B------:R-:W3:Y:S01]  /*1dc70*/  LDG.E.U16 R19, desc[UR10][R12.64] ;  /* 0x0000000a0c137981 */ /* 0x000ee2000c1e1500 */
[----:B------:R-:W-:-:S04]  /*1dc80*/  IMAD.WIDE R14, R2, 0x2, R10 ;  /* 0x00000002020e7825 */ /* 0x000fc800078e020a */
[C---:B------:R-:W-:Y:S01]  /*1dc90*/  IMAD.WIDE R16, R2.reuse, 0x2, R8 ;  /* 0x0000000202107825 */ /* 0x040fe200078e0208 */
[----:B------:R4:W4:Y:S05]  /*1dca0*/  LDG.E.U16 R22, desc[UR10][R14.64] ;  /* 0x0000000a0e167981 */ /* 0x00092a000c1e1500 */
[----:B------:R0:W4:Y:S04]  /*1dcb0*/  LDG.E.U16 R16, desc[UR10][R16.64] ;  /* 0x0000000a10107981 */ /* 0x000128000c1e1500 */
[----:B--2---:R-:W-:Y:S04]  /*1dcc0*/  STL [R1+0x1e64], R3 ;  /* 0x001e640301007387 */ /* 0x004fe80000100800 */
[----:B------:R1:W-:Y:S04]  /*1dcd0*/  STL [R1+0x4], R26 ;  /* 0x0000041a01007387 */ /* 0x0003e80000100800 */
[----:B------:R-:W-:Y:S04]  /*1dce0*/  STL [R1], R5 ;  /* 0x0000000501007387 */ /* 0x000fe80000100800 */
[----:B-1----:R-:W2:Y:S04]  /*1dcf0*/  LDL.64 R26, [R1+0x690] ;  /* 0x00069000011a7983 */ /* 0x002ea80000100a00 */
[----:B---3--:R-:W-:Y:S04]  /*1dd00*/  STL [R1+0x1e68], R19 ;  /* 0x001e681301007387 */ /* 0x008fe80000100800 */
[----:B------:R-:W3:Y:S04]  /*1dd10*/  LDL.64 R10, [R1+0x670] ;  /* 0x00067000010a7983 */ /* 0x000ee80000100a00 */
[----:B------:R-:W3:Y:S01]  /*1dd20*/  LDL.64 R8, [R1+0x650] ;  /* 0x0006500001087983 */ /* 0x000ee20000100a00 */
[----:B----4-:R-:W-:-:S04]  /*1dd30*/  IMAD.WIDE R14, R2, 0x2, R28 ;  /* 0x00000002020e7825 */ /* 0x010fc800078e021c */
[----:B0-----:R-:W-:Y:S02]  /*1dd40*/  FADD R17, -R24, R7 ;  /* 0x0000000718117221 */ /* 0x001fe40000000100 */
[----:B------:R0:W4:Y:S02]  /*1dd50*/  LDG.E.U16 R24, desc[UR10][R14.64] ;  /* 0x0000000a0e187981 */ /* 0x000124000c1e1500 */
[----:B0-----:R-:W-:Y:S01]  /*1dd60*/  FMUL R14, R17, 1.4426950216293334961 ;  /* 0x3fb8aa3b110e7820 */ /* 0x001fe20000400000 */
[----:B------:R-:W-:-:S03]  /*1dd70*/  FADD R17, -R20, R21 ;  /* 0x0000001514117221 */ /* 0x000fc60000000100 */
[----:B------:R2:W-:Y:S01]  /*1dd80*/  MUFU.EX2 R20, R14 ;  /* 0x0000000e00147308 */ /* 0x0005e20000000800 */
[----:B------:R-:W-:Y:S01]  /*1dd90*/  FMUL R17, R17, 1.4426950216293334961 ;  /* 0x3fb8aa3b11117820 */ /* 0x000fe20000400000 */
[----:B------:R-:W-:Y:S06]  /*1dda0*/  STL [R1+0x1e6c], R22 ;  /* 0x001e6c1601007387 */ /* 0x000fec0000100800 */
[----:B------:R0:W1:Y:S01]  /*1ddb0*/  MUFU.EX2 R21, R17 ;  /* 0x0000001100157308 */ /* 0x0000620000000800 */
[----:B------:R-:W-:Y:S04]  /*1ddc0*/  STL [R1+0x1e70], R16 ;  /* 0x001e701001007387 */ /* 0x000fe80000100800 */
[----:B------:R-:W1:Y:S01]  /*1ddd0*/  LDL.LU.64 R6, [R1+0x630] ;  /* 0x0006300001067983 */ /* 0x000e620000300a00 */
[----:B------:R-:W0:Y:S01]  /*1dde0*/  S2R R18, SR_TID.X ;  /* 0x0000000000127919 */ /* 0x000e220000002100 */
[----:B--2---:R-:W-:-:S05]  /*1ddf0*/  IMAD.WIDE R14, R2, 0x2, R26 ;  /* 0x00000002020e7825 */ /* 0x004fca00078e021a */
[----:B------:R3:W2:Y:S02]  /*1de00*/  LDG.E.U16 R26, desc[UR10][R14.64] ;  /* 0x0000000a0e1a7981 */ /* 0x0006a4000c1e1500 */
[----:B---3--:R-:W-:-:S05]  /*1de10*/  IMAD.WIDE R14, R2, 0x2, R10 ;  /* 0x00000002020e7825 */ /* 0x008fca00078e020a */
[----:B0-----:R0:W3:Y:S02]  /*1de20*/  LDG.E.U16 R17, desc[UR10][R14.64] ;  /* 0x0000000a0e117981 */ /* 0x0010e4000c1e1500 */
[----:B0-----:R-:W-:-:S06]  /*1de30*/  IMAD.WIDE R14, R2, 0x2, R8 ;  /* 0x00000002020e7825 */ /* 0x001fcc00078e0208 */
[----:B------:R-:W3:Y:S01]  /*1de40*/  LDG.E.U16 R14, desc[UR10][R14.64] ;  /* 0x0000000a0e0e7981 */ /* 0x000ee2000c1e1500 */
[----:B------:R-:W-:-:S04]  /*1de50*/  LOP3.LUT R18, R18, 0x1c, RZ, 0xc0, !PT ;  /* 0x0000001c12127812 */ /* 0x000fc800078ec0ff */
[----:B------:R-:W-:-:S05]  /*1de60*/  LEA R18, R18, UR6, 0x2 ;  /* 0x0000000612127c11 */ /* 0x000fca000f8e10ff */
[----:B------:R-:W-:Y:S04]  /*1de70*/  LDS R12, [R18] ;  /* 0x00000000120c7984 */ /* 0x000fe80000000800 */
[----:B------:R-:W1:Y:S04]  /*1de80*/  LDS R13, [R18+0x80] ;  /* 0x00008000120d7984 */ /* 0x000e680000000800 */
[----:B----4-:R-:W-:Y:S04]  /*1de90*/  STL [R1+0x1e74], R24 ;  /* 0x001e741801007387 */ /* 0x010fe80000100800 */
[----:B--2---:R-:W-:Y:S04]  /*1dea0*/  STL [R1+0x1e78], R26 ;  /* 0x001e781a01007387 */ /* 0x004fe80000100800 */
[----:B---3--:R-:W-:Y:S04]  /*1deb0*/  STL [R1+0x1e7c], R17 ;  /* 0x001e7c1101007387 */ /* 0x008fe80000100800 */
[----:B------:R1:W-:Y:S02]  /*1dec0*/  STL [R1+0x169c], R2 ;  /* 0x00169c0201007387 */ /* 0x0003e40000100800 */
[----:B-1----:R-:W-:-:S02]  /*1ded0*/  FFMA2 R2, R6.F32x2.HI_LO, R20.F32x2.HI_LO, R12.F32x2.HI_LO ;  /* 0x0000001406027249 */ /* 0x002fc4000000000c */
[----:B------:R-:W-:Y:S04]  /*1dee0*/  STL [R1+0x1e80], R14 ;  /* 0x001e800e01007387 */ /* 0x000fe80000100800 */
[----:B------:R-:W-:Y:S04]  /*1def0*/  STL [R1+0x1e98], R20 ;  /* 0x001e981401007387 */ /* 0x000fe80000100800 */
[----:B------:R-:W-:Y:S04]  /*1df00*/  STL [R1+0x1e94], R21 ;  /* 0x001e941501007387 */ /* 0x000fe80000100800 */
[----:B------:R-:W-:Y:S04]  /*1df10*/  STL.64 [R1+0x448], R2 ;  /* 0x0004480201007387 */ /* 0x000fe80000100a00 */
[----:B------:R-:W0:Y:S04]  /*1df20*/  LDS R3, [R18+0x100] ;  /* 0x0001000012037984 */ /* 0x000e280000000800 */
[----:B------:R-:W1:Y:S01]  /*1df30*/  LDS R2, [R18+0x180] ;  /* 0x0001800012027984 */ /* 0x000e620000000800 */
[----:B------:R-:W-:Y:S06]  /*1df40*/  BAR.SYNC.DEFER_BLOCKING 0x0 ;  /* 0x0000000000007b1d */ /* 0x000fec0000010000 */
[----:B------:R2:W-:Y:S04]  /*1df50*/  STS.U16 [R4+UR6], R0 ;  /* 0x0000000004007988 */ /* 0x0005e80008000406 */
[----:B0-----:R0:W-:Y:S04]  /*1df60*/  STL [R1+0x450], R3 ;  /* 0x0004500301007387 */ /* 0x0011e80000100800 */
[----:B-1----:R1:W-:Y:S04]  /*1df70*/  STL [R1+0x454], R2 ;  /* 0x0004540201007387 */ /* 0x0023e80000100800 */
[----:B--2---:R-:W2:Y:S04]  /*1df80*/  LDL.LU R0, [R1+0x1ed0] ;  /* 0x001ed00001007983 */ /* 0x004ea80000300800 */
[----:B------:R-:W3:Y:S04]  /*1df90*/  LDL.LU R21, [R1+0x58c] ;  /* 0x00058c0001157983 */ /* 0x000ee80000300800 */
[----:B------:R-:W4:Y:S04]  /*1dfa0*/  LDL.LU R20, [R1+0x57c] ;  /* 0x00057c0001147983 */ /* 0x000f280000300800 */
[----:B------:R-:W3:Y:S04]  /*1dfb0*/  LDL.LU R14, [R1+0x56c] ;  /* 0x00056c00010e7983 */ /* 0x000ee80000300800 */
[----:B------:R-:W3:Y:S04]  /*1dfc0*/  LDL.LU R17, [R1+0x55c] ;  /* 0x00055c0001117983 */ /* 0x000ee80000300800 */
[----:B------:R-:W3:Y:S04]  /*1dfd0*/  LDL.LU R26, [R1+0x54c] ;  /* 0x00054c00011a7983 */ /* 0x000ee80000300800 */
[----:B------:R-:W3:Y:S04]  /*1dfe0*/  LDL.LU R24, [R1+0x53c] ;  /* 0x00053c0001187983 */ /* 0x000ee80000300800 */
[----:B------:R-:W3:Y:S04]  /*1dff0*/  LDL.LU R16, [R1+0x52c] ;  /* 0x00052c0001107983 */ /* 0x000ee80000300800 */
[----:B------:R-:W3:Y:S04]  /*1e000*/  LDL.LU R22, [R1+0x51c] ;  /* 0x00051c0001167983 */ /* 0x000ee80000300800 */
[----:B------:R-:W3:Y:S04]  /*1e010*/  LDL.LU R19, [R1+0x50c] ;  /* 0x00050c0001137983 */ /* 0x000ee80000300800 */
        /* <DEDUP_REMOVED lines=13> */
[----:B------:R-:W3:Y:S01]  /*1e0f0*/  LDL.LU R18, [R1+0x1dc] ;  /* 0x0001dc0001127983 */ /* 0x000ee20000300800 */
[----:B--2---:R-:W-:-:S02]  /*1e100*/  LOP3.LUT R12, R0, 0x7, RZ, 0xc0, !PT ;  /* 0x00000007000c7812 */ /* 0x004fc400078ec0ff */
[C---:B-1----:R-:W-:Y:S01]  /*1e110*/  LOP3.LUT R2, R0.reuse, 0x60, RZ, 0xc0, !PT ;  /* 0x0000006000027812 */ /* 0x042fe200078ec0ff */
[----:B------:R0:W-:Y:S01]  /*1e120*/  STL [R1+0x1eb8], R0 ;  /* 0x001eb80001007387 */ /* 0x0001e20000100800 */
[----:B------:R-:W-:Y:S01]  /*1e130*/  SHF.L.U32 R13, R0, 0x1, RZ ;  /* 0x00000001000d7819 */ /* 0x000fe200000006ff */
[C---:B------:R-:W-:Y:S01]  /*1e140*/  IMAD.SHL.U32 R15, R12.reuse, 0x10, RZ ;  /* 0x000000100c0f7824 */ /* 0x040fe200078e00ff */
[----:B------:R-:W-:-:S04]  /*1e150*/  LEA R12, R12, R2, 0x2 ;  /* 0x000000020c0c7211 */ /* 0x000fc800078e10ff */
[----:B------:R-:W-:Y:S01]  /*1e160*/  LOP3.LUT R13, R15, 0x30, R13, 0x78, !PT ;  /* 0x000000300f0d7812 */ /* 0x000fe200078e780d */
[----:B0-----:R-:W2:Y:S04]  /*1e170*/  LDL.LU R0, [R1+0x59c] ;  /* 0x00059c0001007983 */ /* 0x001ea80000300800 */
[----:B------:R0:W-:Y:S04]  /*1e180*/  STL [R1+0x1ebc], R2 ;  /* 0x001ebc0201007387 */ /* 0x0001e80000100800 */
[----:B0-----:R-:W2:Y:S04]  /*1e190*/  LDL.LU R2, [R1+0x5ac] ;  /* 0x0005ac0001027983 */ /* 0x001ea80000300800 */
[----:B------:R0:W-:Y:S04]  /*1e1a0*/  STL [R1+0x1ec0], R15 ;  /* 0x001ec00f01007387 */ /* 0x0001e80000100800 */
[----:B0-----:R-:W2:Y:S01]  /*1e1b0*/  LDL.LU R15, [R1+0x5bc] ;  /* 0x0005bc00010f7983 */ /* 0x001ea20000300800 */
[----:B------:R-:W-:-:S03]  /*1e1c0*/  LEA R13, R12, R13, 0x5 ;  /* 0x0000000d0c0d7211 */ /* 0x000fc600078e28ff */
[----:B------:R-:W3:Y:S04]  /*1e1d0*/  LDL.LU R12, [R1+0x5dc] ;  /* 0x0005dc00010c7983 */ /* 0x000ee80000300800 */
[----:B------:R0:W-:Y:S04]  /*1e1e0*/  STL [R1+0x420], R13 ;  /* 0x0004200d01007387 */ /* 0x0001e80000100800 */
[----:B0-----:R-:W3:Y:S04]  /*1e1f0*/  LDL.LU R13, [R1+0x5cc] ;  /* 0x0005cc00010d7983 */ /* 0x001ee80000300800 */
[----:B--2---:R0:W-:Y:S04]  /*1e200*/  STS.U16 [R4+UR6+0xc00], R15 ;  /* 0x000c000f04007988 */ /* 0x0041e80008000406 */
[----:B0-----:R-:W2:Y:S04]  /*1e210*/  LDL.LU R15, [R1+0x1a4] ;  /* 0x0001a400010f7983 */ /* 0x001ea80000300800 */
[----:B--2---:R0:W-:Y:S04]  /*1e220*/  STL [R1+0x1ec4], R15 ;  /* 0x001ec40f01007387 */ /* 0x0041e80000100800 */
[----:B0-----:R-:W2:Y:S04]  /*1e230*/  LDL.LU R15, [R1+0x1a8] ;  /* 0x0001a800010f7983 */ /* 0x001ea80000300800 */
[----:B--2---:R0:W-:Y:S04]  /*1e240*/  STL [R1+0x1ec8], R15 ;  /* 0x001ec80f01007387 */ /* 0x0041e80000100800 */
[----:B0-----:R-:W2:Y:S04]  /*1e250*/  LDL.LU R15, [R1+0x1bc] ;  /* 0x0001bc00010f7983 */ /* 0x001ea80000300800 */
[----:B------:R-:W-:Y:S04]  /*1e260*/  STS.U16 [R4+UR6+0x1000], R2 ;  /* 0x0010000204007988 */ /* 0x000fe80008000406 */
[----:B------:R-:W-:Y:S04]  /*1e270*/  STS.U16 [R4+UR6+0x1400], R0 ;  /* 0x0014000004007988 */ /* 0x000fe80008000406 */
[----:B---3--:R-:W-:Y:S04]  /*1e280*/  STS.U16 [R4+UR6+0x6400], R9 ;  /* 0x0064000904007988 */ /* 0x008fe80008000406 */
[----:B------:R-:W-:Y:S04]  /*1e290*/  STS.U16 [R4+UR6+0x6800], R10 ;  /* 0x0068000a04007988 */ /* 0x000fe80008000406 */
[----:B------:R-:W-:Y:S04]  /*1e2a0*/  STS.U16 [R4+UR6+0x6c00], R11 ;  /* 0x006c000b04007988 */ /* 0x000fe80008000406 */
[----:B--2---:R0:W-:Y:S04]  /*1e2b0*/  STL [R1+0x1ecc], R15 ;  /* 0x001ecc0f01007387 */ /* 0x0041e80000100800 */
[----:B0-----:R-:W2:Y:S04]  /*1e2c0*/  LDL.LU R15, [R1+0x1cc] ;  /* 0x0001cc00010f7983 */ /* 0x001ea80000300800 */
        /* <DEDUP_REMOVED lines=12> */
[----:B----4-:R0:W-:Y:S04]  /*1e390*/  STS.U16 [R4+UR6+0x1c00], R20 ;  /* 0x001c001404007988 */ /* 0x0101e80008000406 */
[----:B-1----:R-:W4:Y:S04]  /*1e3a0*/  LDL.LU R21, [R1+0xdc] ;  /* 0x0000dc0001157983 */ /* 0x002f280000300800 */
        /* <DEDUP_REMOVED lines=38> */
[----:B0-----:R-:W2:Y:S04]  /*1e610*/  LDL.LU R15, [R1+0x1ec8] ;  /* 0x001ec800010f7983 */ /* 0x001ea80000300800 */
[----:B--2---:R0:W-:Y:S04]  /*1e620*/  STS.U16 [R4+UR6+0x7c00], R15 ;  /* 0x007c000f04007988 */ /* 0x0041e80008000406 */
[----:B0-----:R-:W2:Y:S04]  /*1e630*/  LDL.LU R15, [R1+0x1ec4] ;  /* 0x001ec400010f7983 */ /* 0x001ea80000300800 */
        /* <DEDUP_REMOVED lines=9> */
[----:B0-----:R-:W2:Y:S04]  /*1e6d0*/  LDL.LU R15, [R1+0x1ec0] ;  /* 0x001ec000010f7983 */ /* 0x001ea80000300800 */
[----:B------:R-:W3:Y:S04]  /*1e6e0*/  LDL.LU R2, [R1+0x1ebc] ;  /* 0x001ebc0001027983 */ /* 0x000ee80000300800 */
[----:B------:R-:W2:Y:S04]  /*1e6f0*/  LDL.LU R0, [R1+0x1eb8] ;  /* 0x001eb80001007983 */ /* 0x000ea80000300800 */
[----:B------:R-:W2:Y:S04]  /*1e700*/  LDL.LU R9, [R1+0x1eb4] ;  /* 0x001eb40001097983 */ /* 0x000ea80000300800 */
[----:B------:R-:W3:Y:S04]  /*1e710*/  LDL.LU R10, [R1+0x1eb0] ;  /* 0x001eb000010a7983 */ /* 0x000ee80000300800 */
[----:B------:R-:W3:Y:S04]  /*1e720*/  LDL.LU R11, [R1+0x1eac] ;  /* 0x001eac00010b7983 */ /* 0x000ee80000300800 */
[----:B------:R-:W3:Y:S04]  /*1e730*/  LDL.LU R18, [R1+0x1ea8] ;  /* 0x001ea80001127983 */ /* 0x000ee80000300800 */
[----:B------:R-:W3:Y:S04]  /*1e740*/  LDL.LU R12, [R1+0x5a4] ;  /* 0x0005a400010c7983 */ /* 0x000ee80000300800 */
[----:B------:R-:W3:Y:S04]  /*1e750*/  LDL.LU R8, [R1+0x594] ;  /* 0x0005940001087983 */ /* 0x000ee80000300800 */
[----:B------:R0:W-:Y:S04]  /*1e760*/  STS.U16 [R4+UR6+0xa000], R13 ;  /* 0x00a0000d04007988 */ /* 0x0001e80008000406 */
[----:B----4-:R1:W-:Y:S04]  /*1e770*/  STS.U16 [R4+UR6+0xa400], R21 ;  /* 0x00a4001504007988 */ /* 0x0103e80008000406 */
[----:B------:R4:W-:Y:S04]  /*1e780*/  STS.U16 [R4+UR6+0xa800], R20 ;  /* 0x00a8001404007988 */ /* 0x0009e80008000406 */
[----:B0-----:R-:W3:Y:S04]  /*1e790*/  LDL.LU R13, [R1+0x584] ;  /* 0x00058400010d7983 */ /* 0x001ee80000300800 */
[----:B-1----:R-:W3:Y:S04]  /*1e7a0*/  LDL.LU R21, [R1+0x574] ;  /* 0x0005740001157983 */ /* 0x002ee80000300800 */
        /* <DEDUP_REMOVED lines=32> */
[----:B-1----:R-:W4:Y:S04]  /*1e9b0*/  LDL.LU R7, [R1+0x220] ;  /* 0x0002200001077983 */ /* 0x002f280000300800 */
[----:B--2---:R-:W-:Y:S04]  /*1e9c0*/  STS.U16 [R4+UR6+0xfc00], R9 ;  /* 0x00fc000904007988 */ /* 0x004fe80008000406 */
[----:B---3--:R0:W-:Y:S04]  /*1e9d0*/  STS.U16 [R4+UR6+0xf800], R10 ;  /* 0x00f8000a04007988 */ /* 0x0081e80008000406 */
[----:B------:R-:W-:Y:S04]  /*1e9e0*/  STS.U16 [R4+UR6+0xf400], R11 ;  /* 0x00f4000b04007988 */ /* 0x000fe80008000406 */
[----:B------:R1:W-:Y:S01]  /*1e9f0*/  STS.U16 [R4+UR6+0xf000], R18 ;  /* 0x00f0001204007988 */ /* 0x0003e20008000406 */
[----:B0-----:R-:W-:-:S03]  /*1ea00*/  LOP3.LUT R10, R4, 0x20, RZ, 0x3c, !PT ;  /* 0x00000020040a7812 */ /* 0x001fc600078e3cff */
[----:B-1----:R-:W2:Y:S04]  /*1ea10*/  LDL.LU R18, [R1+0x5b4] ;  /* 0x0005b40001127983 */ /* 0x002ea80000300800 */
[----:B------:R-:W3:Y:S04]  /*1ea20*/  LDL.LU R11, [R1+0x5c4] ;  /* 0x0005c400010b7983 */ /* 0x000ee80000300800 */
[----:B------:R-:W2:Y:S04]  /*1ea30*/  LDL.LU R9, [R1+0x5d4] ;  /* 0x0005d40001097983 */ /* 0x000ea80000300800 */
[----:B------:R0:W-:Y:S04]  /*1ea40*/  STL [R1+0x1e9c], R4 ;  /* 0x001e9c0401007387 */ /* 0x0001e80000100800 */
[----:B------:R1:W-:Y:S04]  /*1ea50*/  STS.U16 [R10+UR6+0x1500], R8 ;  /* 0x001500080a007988 */ /* 0x0003e80008000406 */
[----:B0-----:R-:W2:Y:S04]  /*1ea60*/  LDL.LU R4, [R1+0x5e4] ;  /* 0x0005e40001047983 */ /* 0x001ea80000300800 */
[----:B-1----:R-:W2:Y:S04]  /*1ea70*/  LDL.LU R8, [R1+0x218] ;  /* 0x0002180001087983 */ /* 0x002ea80000300800 */
[----:B------:R0:W-:Y:S02]  /*1ea80*/  STS.U16 [R10+UR6+0x1100], R12 ;  /* 0x0011000c0a007988 */ /* 0x0001e40008000406 */
[----:B0-----:R-:W-:-:S05]  /*1ea90*/  IMAD.SHL.U32 R12, R0, 0x80, RZ ;  /* 0x00000080000c7824 */ /* 0x001fca00078e00ff */
[----:B------:R-:W-:Y:S01]  /*1eaa0*/  LOP3.LUT R12, R15, 0x780, R12, 0xf8, !PT ;  /* 0x000007800f0c7812 */ /* 0x000fe200078ef80c */
[----:B----4-:R-:W-:Y:S04]  /*1eab0*/  STS.U16 [R10+UR6+0x2100], R20 ;  /* 0x002100140a007988 */ /* 0x010fe80008000406 */
[----:B------:R-:W-:Y:S04]  /*1eac0*/  STS.U16 [R10+UR6+0x1d00], R21 ;  /* 0x001d00150a007988 */ /* 0x000fe80008000406 */
[----:B------:R-:W-:Y:S04]  /*1ead0*/  STS.U16 [R10+UR6+0x2d00], R26 ;  /* 0x002d001a0a007988 */ /* 0x000fe80008000406 */
[----:B------:R0:W-:Y:S04]  /*1eae0*/  STS.U16 [R10+UR6+0x4100], R3 ;  /* 0x004100030a007988 */ /* 0x0001e80008000406 */
[----:B------:R1:W-:Y:S04]  /*1eaf0*/  STS.U16 [R10+UR6+0x4500], R23 ;  /* 0x004500170a007988 */ /* 0x0003e80008000406 */
[----:B0-----:R-:W4:Y:S04]  /*1eb00*/  LDL.LU R3, [R1+0x208] ;  /* 0x0002080001037983 */ /* 0x001f280000300800 */
[----:B------:R0:W-:Y:S04]  /*1eb10*/  STS.U16 [R10+UR6+0x4900], R25 ;  /* 0x004900190a007988 */ /* 0x0001e80008000406 */
[----:B-1----:R-:W4:Y:S04]  /*1eb20*/  LDL.LU R23, [R1+0x1f8] ;  /* 0x0001f80001177983 */ /* 0x002f280000300800 */
[----:B------:R1:W-:Y:S04]  /*1eb30*/  STS.U16 [R10+UR6+0x4d00], R27 ;  /* 0x004d001b0a007988 */ /* 0x0003e80008000406 */
[----:B0-----:R-:W4:Y:S04]  /*1eb40*/  LDL.LU R25, [R1+0x1e8] ;  /* 0x0001e80001197983 */ /* 0x001f280000300800 */
[----:B-1----:R-:W4:Y:S04]  /*1eb50*/  LDL.LU R27, [R1+0x1d4] ;  /* 0x0001d400011b7983 */ /* 0x002f280000300800 */
[----:B------:R-:W-:Y:S04]  /*1eb60*/  STL [R1+0x1ea0], R0 ;  /* 0x001ea00001007387 */ /* 0x000fe80000100800 */
[----:B------:R0:W-:Y:S04]  /*1eb70*/  STL [R1+0x1ea4], R12 ;  /* 0x001ea40c01007387 */ /* 0x0001e80000100800 */
[----:B------:R-:W-:Y:S04]  /*1eb80*/  STS.U16 [R10+UR6+0x5900], R5 ;  /* 0x005900050a007988 */ /* 0x000fe80008000406 */
[----:B0-----:R-:W4:Y:S04]  /*1eb90*/  LDL.LU R12, [R1+0x1c0] ;  /* 0x0001c000010c7983 */ /* 0x001f280000300800 */
[----:B------:R-:W-:Y:S04]  /*1eba0*/  STS.U16 [R10+UR6+0x5d00], R6 ;  /* 0x005d00060a007988 */ /* 0x000fe80008000406 */
[----:B------:R-:W-:Y:S04]  /*1ebb0*/  STS.U16 [R10+UR6+0x6100], R7 ;  /* 0x006100070a007988 */ /* 0x000fe80008000406 */
[----:B------:R-:W-:Y:S04]  /*1ebc0*/  STS.U16 [R10+UR6+0x5100], R28 ;  /* 0x0051001c0a007988 */ /* 0x000fe80008000406 */
[----:B------:R-:W-:Y:S04]  /*1ebd0*/  STS.U16 [R10+UR6+0x5500], R29 ;  /* 0x0055001d0a007988 */ /* 0x000fe80008000406 */
[----:B---3--:R0:W-:Y:S04]  /*1ebe0*/  STS.U16 [R10+UR6+0x900], R11 ;  /* 0x0009000b0a007988 */ /* 0x0081e80008000406 */
[----:B--2---:R1:W-:Y:S01]  /*1ebf0*/  STS.U16 [R10+UR6+0x500], R9 ;  /* 0x000500090a007988 */ /* 0x0043e20008000406 */
[----:B0-----:R-:W-:-:S03]  /*1ec00*/  LOP3.LUT R11, R0, 0x10, RZ, 0xc0, !PT ;  /* 0x00000010000b7812 */ /* 0x001fc600078ec0ff */
[----:B------:R-:W2:Y:S01]  /*1ec10*/  LDL.LU R0, [R1+0x1b0] ;  /* 0x0001b00001007983 */ /* 0x000ea20000300800 */
[----:B-1----:R-:W-:-:S03]  /*1ec20*/  SHF.R.U32.HI R9, RZ, 0x1, R2 ;  /* 0x00000001ff097819 */ /* 0x002fc60000011602 */
[----:B------:R0:W-:Y:S01]  /*1ec30*/  STS.U16 [R10+UR6+0x100], R4 ;  /* 0x000100040a007988 */ /* 0x0001e20008000406 */
[----:B------:R-:W-:-:S03]  /*1ec40*/  LEA R9, R11, R9, 0x2 ;  /* 0x000000090b097211 */ /* 0x000fc600078e10ff */
[----:B------:R1:W-:Y:S04]  /*1ec50*/  STS.U16 [R10+UR6+0x6500], R8 ;  /* 0x006500080a007988 */ /* 0x0003e80008000406 */
[----:B0-----:R-:W3:Y:S04]  /*1ec60*/  LDL.LU R4, [R1+0x1ac] ;  /* 0x0001ac0001047983 */ /* 0x001ee80000300800 */
[----:B------:R-:W3:Y:S04]  /*1ec70*/  LDL.LU R20, [R1+0x198] ;  /* 0x0001980001147983 */ /* 0x000ee80000300800 */
[----:B------:R-:W3:Y:S04]  /*1ec80*/  LDL.LU R21, [R1+0x184] ;  /* 0x0001840001157983 */ /* 0x000ee80000300800 */
[----:B------:R-:W3:Y:S04]  /*1ec90*/  LDL.LU R5, [R1+0x170] ;  /* 0x0001700001057983 */ /* 0x000ee80000300800 */
[----:B------:R-:W3:Y:S04]  /*1eca0*/  LDL.LU R6, [R1+0x160] ;  /* 0x0001600001067983 */ /* 0x000ee80000300800 */
[----:B------:R-:W3:Y:S04]  /*1ecb0*/  LDL.LU R7, [R1+0x15c] ;  /* 0x00015c0001077983 */ /* 0x000ee80000300800 */
[----:B-1----:R-:W3:Y:S04]  /*1ecc0*/  LDL.LU R8, [R1+0x150] ;  /* 0x0001500001087983 */ /* 0x002ee80000300800 */
[----:B------:R-:W3:Y:S04]  /*1ecd0*/  LDL.LU R11, [R1+0x13c] ;  /* 0x00013c00010b7983 */ /* 0x000ee80000300800 */
[----:B------:R-:W3:Y:S04]  /*1ece0*/  LDL.LU R15, [R1+0x128] ;  /* 0x00012800010f7983 */ /* 0x000ee80000300800 */
[----:B------:R-:W3:Y:S04]  /*1ecf0*/  LDL.LU R28, [R1+0x11c] ;  /* 0x00011c00011c7983 */ /* 0x000ee80000300800 */
[----:B------:R0:W-:Y:S04]  /*1ed00*/  STS.U16 [R10+UR6+0xd00], R18 ;  /* 0x000d00120a007988 */ /* 0x0001e80008000406 */
[----:B------:R-:W3:Y:S04]  /*1ed10*/  LDL.LU R29, [R1+0x114] ;  /* 0x00011400011d7983 */ /* 0x000ee80000300800 */
        /* <DEDUP_REMOVED lines=26> */
[----:B0-----:R-:W4:Y:S04]  /*1eec0*/  LDL.LU R12, [R1+0x1ea4] ;  /* 0x001ea400010c7983 */ /* 0x001f280000300800 */
[----:B--2---:R0:W-:Y:S04]  /*1eed0*/  STS.U16 [R10+UR6+0x7d00], R0 ;  /* 0x007d00000a007988 */ /* 0x0041e80008000406 */
[----:B0-----:R-:W2:Y:S04]  /*1eee0*/  LDL.LU R0, [R1+0x1ea0] ;  /* 0x001ea00001007983 */ /* 0x001ea80000300800 */
[----:B---3--:R0:W-:Y:S04]  /*1eef0*/  STS.U16 [R10+UR6+0x8100], R4 ;  /* 0x008100040a007988 */ /* 0x0081e80008000406 */
[----:B------:R1:W-:Y:S04]  /*1ef00*/  STS.U16 [R10+UR6+0x8500], R20 ;  /* 0x008500140a007988 */ /* 0x0003e80008000406 */
[----:B------:R3:W-:Y:S04]  /*1ef10*/  STS.U16 [R10+UR6+0x8900], R21 ;  /* 0x008900150a007988 */ /* 0x0007e80008000406 */
[----:B0-----:R-:W2:Y:S04]  /*1ef20*/  LDL.LU R4, [R1+0x1e9c] ;  /* 0x001e9c0001047983 */ /* 0x001ea80000300800 */
[----:B-1----:R-:W2:Y:S04]  /*1ef30*/  LDL.LU R20, [R1+0x1e98] ;  /* 0x001e980001147983 */ /* 0x002ea80000300800 */
[----:B---3--:R-:W3:Y:S04]  /*1ef40*/  LDL.LU R21, [R1+0x1e94] ;  /* 0x001e940001157983 */ /* 0x008ee80000300800 */
[----:B------:R0:W-:Y:S04]  /*1ef50*/  STS.U16 [R10+UR6+0x8d00], R5 ;  /* 0x008d00050a007988 */ /* 0x0001e80008000406 */
[----:B------:R1:W-:Y:S04]  /*1ef60*/  STS.U16 [R10+UR6+0x9100], R6 ;  /* 0x009100060a007988 */ /* 0x0003e80008000406 */
[----:B------:R1:W-:Y:S04]  /*1ef70*/  STS.U16 [R10+UR6+0x9500], R7 ;  /* 0x009500070a007988 */ /* 0x0003e80008000406 */
[----:B0-----:R-:W2:Y:S04]  /*1ef80*/  LDL.LU R5, [R1+0x1e90] ;  /* 0x001e900001057983 */ /* 0x001ea80000300800 */
[----:B-1----:R-:W3:Y:S04]  /*1ef90*/  LDL.LU R6, [R1+0x1e8c] ;  /* 0x001e8c0001067983 */ /* 0x002ee80000300800 */
        /* <DEDUP_REMOVED lines=9> */
[----:B------:R0:W-:Y:S04]  /*1f030*/  STS.U16 [R10+UR6+0xbd00], R24 ;  /* 0x00bd00180a007988 */ /* 0x0001e80008000406 */
[----:B0-----:R-:W3:Y:S04]  /*1f040*/  LDL.LU R24, [R1+0x5e8] ;  /* 0x0005e80001187983 */ /* 0x001ee80000300800 */
[----:B------:R0:W-:Y:S04]  /*1f050*/  STS.U16 [R10+UR6+0xc900], R16 ;  /* 0x00c900100a007988 */ /* 0x0001e80008000406 */
        /* <DEDUP_REMOVED lines=20> */
[----:B--2---:R-:W-:Y:S04]  /*1f1a0*/  STS.U16 [R10+UR6+0xfd00], R5 ;  /* 0x00fd00050a007988 */ /* 0x004fe80008000406 */
[----:B---3--:R-:W-:Y:S04]  /*1f1b0*/  STS.U16 [R10+UR6+0xed00], R6 ;  /* 0x00ed00060a007988 */ /* 0x008fe80008000406 */
[----:B------:R-:W-:Y:S04]  /*1f1c0*/  STS.U16 [R10+UR6+0xe900], R7 ;  /* 0x00e900070a007988 */ /* 0x000fe80008000406 */
[----:B------:R0:W-:Y:S04]  /*1f1d0*/  STS.U16 [R10+UR6+0xe500], R8 ;  /* 0x00e500080a007988 */ /* 0x0001e80008000406 */
[----:B------:R1:W-:Y:S04]  /*1f1e0*/  STS.U16 [R10+UR6+0xf100], R28 ;  /* 0x00f1001c0a007988 */ /* 0x0003e80008000406 */
[----:B------:R2:W-:Y:S04]  /*1f1f0*/  STS.U16 [R10+UR6+0xf500], R29 ;  /* 0x00f5001d0a007988 */ /* 0x0005e80008000406 */
[----:B0-----:R-:W3:Y:S04]  /*1f200*/  LDL.LU R8, [R1+0x5a8] ;  /* 0x0005a80001087983 */ /* 0x001ee80000300800 */
[----:B------:R-:W3:Y:S04]  /*1f210*/  LDL.LU R7, [R1+0x5b8] ;  /* 0x0005b80001077983 */ /* 0x000ee80000300800 */
[----:B-1----:R-:W3:Y:S04]  /*1f220*/  LDL.LU R28, [R1+0x528] ;  /* 0x00052800011c7983 */ /* 0x002ee80000300800 */
[----:B--2---:R-:W2:Y:S04]  /*1f230*/  LDL.LU R29, [R1+0x518] ;  /* 0x00051800011d7983 */ /* 0x004ea80000300800 */
[----:B------:R0:W-:Y:S04]  /*1f240*/  STS.U16 [R10+UR6+0xf900], R26 ;  /* 0x00f9001a0a007988 */ /* 0x0001e80008000406 */
[----:B------:R-:W2:Y:S04]  /*1f250*/  LDL.LU R5, [R1+0x5d8] ;  /* 0x0005d80001057983 */ /* 0x000ea80000300800 */
[----:B0-----:R-:W2:Y:S04]  /*1f260*/  LDL.LU R10, [R1+0x5c8] ;  /* 0x0005c800010a7983 */ /* 0x001ea80000300800 */
[----:B------:R-:W2:Y:S04]  /*1f270*/  LDL.LU R11, [R1+0x508] ;  /* 0x00050800010b7983 */ /* 0x000ea80000300800 */
[----:B------:R-:W2:Y:S04]  /*1f280*/  LDL.LU R15, [R1+0x4f8] ;  /* 0x0004f800010f7983 */ /* 0x000ea80000300800 */
[----:B------:R-:W2:Y:S04]  /*1f290*/  LDL.LU R18, [R1+0x4e8] ;  /* 0x0004e80001127983 */ /* 0x000ea80000300800 */
[----:B------:R-:W2:Y:S04]  /*1f2a0*/  LDL.LU R13, [R1+0x4d8] ;  /* 0x0004d800010d7983 */ /* 0x000ea80000300800 */
[----:B------:R-:W2:Y:S01]  /*1f2b0*/  LDL.LU R14, [R1+0x4c8] ;  /* 0x0004c800010e7983 */ /* 0x000ea20000300800 */
[----:B------:R-:W-:-:S03]  /*1f2c0*/  LOP3.LUT R6, R4, 0x40, RZ, 0x3c, !PT ;  /* 0x0000004004067812 */ /* 0x000fc600078e3cff */
[----:B------:R-:W2:Y:S04]  /*1f2d0*/  LDL.LU R2, [R1+0x4b8] ;  /* 0x0004b80001027983 */ /* 0x000ea80000300800 */
[----:B------:R-:W2:Y:S04]  /*1f2e0*/  LDL.LU R17, [R1+0x4a8] ;  /* 0x0004a80001117983 */ /* 0x000ea80000300800 */
[----:B------:R0:W-:Y:S04]  /*1f2f0*/  STS.U16 [R6+UR6+0x200], R24 ;  /* 0x0002001806007988 */ /* 0x0001e80008000406 */
[----:B------:R-:W2:Y:S04]  /*1f300*/  LDL.LU R26, [R1+0x468] ;  /* 0x00046800011a7983 */ /* 0x000ea80000300800 */
        /* <DEDUP_REMOVED lines=15> */
[----:B---3--:R-:W-:Y:S04]  /*1f400*/  STS.U16 [R6+UR6+0x1200], R8 ;  /* 0x0012000806007988 */ /* 0x008fe80008000406 */
[----:B------:R0:W-:Y:S04]  /*1f410*/  STS.U16 [R6+UR6+0x3200], R28 ;  /* 0x0032001c06007988 */ /* 0x0001e80008000406 */
[----:B--2---:R1:W-:Y:S04]  /*1f420*/  STS.U16 [R6+UR6+0x3600], R29 ;  /* 0x0036001d06007988 */ /* 0x0043e80008000406 */
[----:B0-----:R-:W2:Y:S04]  /*1f430*/  LDL.LU R28, [R1+0x1c4] ;  /* 0x0001c400011c7983 */ /* 0x001ea80000300800 */
[----:B-1----:R-:W3:Y:S04]  /*1f440*/  LDL.LU R29, [R1+0x1b4] ;  /* 0x0001b400011d7983 */ /* 0x002ee80000300800 */
[----:B------:R-:W-:Y:S04]  /*1f450*/  STS.U16 [R6+UR6+0x600], R5 ;  /* 0x0006000506007988 */ /* 0x000fe80008000406 */
[----:B------:R-:W-:Y:S04]  /*1f460*/  STS.U16 [R6+UR6+0xa00], R10 ;  /* 0x000a000a06007988 */ /* 0x000fe80008000406 */
[----:B------:R-:W-:Y:S04]  /*1f470*/  STS.U16 [R6+UR6+0xe00], R7 ;  /* 0x000e000706007988 */ /* 0x000fe80008000406 */
[----:B------:R-:W-:Y:S04]  /*1f480*/  STS.U16 [R6+UR6+0x3a00], R11 ;  /* 0x003a000b06007988 */ /* 0x000fe80008000406 */
[----:B------:R0:W-:Y:S04]  /*1f490*/  STS.U16 [R6+UR6+0x4a00], R14 ;  /* 0x004a000e06007988 */ /* 0x0001e80008000406 */
[----:B------:R1:W-:Y:S04]  /*1f4a0*/  STS.U16 [R6+UR6+0x3e00], R15 ;  /* 0x003e000f06007988 */ /* 0x0003e80008000406 */
[----:B0-----:R-:W3:Y:S04]  /*1f4b0*/  LDL.LU R14, [R1+0x19c] ;  /* 0x00019c00010e7983 */ /* 0x001ee80000300800 */
[----:B------:R-:W3:Y:S04]  /*1f4c0*/  LDL.LU R5, [R1+0x194] ;  /* 0x0001940001057983 */ /* 0x000ee80000300800 */
[----:B------:R-:W3:Y:S04]  /*1f4d0*/  LDL.LU R10, [R1+0x188] ;  /* 0x00018800010a7983 */ /* 0x000ee80000300800 */
[----:B------:R-:W3:Y:S04]  /*1f4e0*/  LDL.LU R7, [R1+0x174] ;  /* 0x0001740001077983 */ /* 0x000ee80000300800 */
[----:B------:R-:W3:Y:S04]  /*1f4f0*/  LDL.LU R8, [R1+0x164] ;  /* 0x0001640001087983 */ /* 0x000ee80000300800 */
[----:B------:R-:W3:Y:S04]  /*1f500*/  LDL.LU R11, [R1+0x154] ;  /* 0x00015400010b7983 */ /* 0x000ee80000300800 */
[----:B------:R0:W-:Y:S04]  /*1f510*/  STS.U16 [R6+UR6+0x4200], R18 ;  /* 0x0042001206007988 */ /* 0x0001e80008000406 */
[----:B-1----:R-:W3:Y:S04]  /*1f520*/  LDL.LU R15, [R1+0x14c] ;  /* 0x00014c00010f7983 */ /* 0x002ee80000300800 */
[----:B------:R1:W-:Y:S04]  /*1f530*/  STS.U16 [R6+UR6+0x4600], R13 ;  /* 0x0046000d06007988 */ /* 0x0003e80008000406 */
[----:B0-----:R-:W3:Y:S04]  /*1f540*/  LDL.LU R18, [R1+0x140] ;  /* 0x0001400001127983 */ /* 0x001ee80000300800 */
[----:B-1----:R-:W3:Y:S04]  /*1f550*/  LDL.LU R13, [R1+0x12c] ;  /* 0x00012c00010d7983 */ /* 0x002ee80000300800 */
[----:B------:R0:W-:Y:S04]  /*1f560*/  STS.U16 [R6+UR6+0x4e00], R2 ;  /* 0x004e000206007988 */ /* 0x0001e80008000406 */
[----:B------:R1:W-:Y:S04]  /*1f570*/  STS.U16 [R6+UR6+0x5200], R17 ;  /* 0x0052001106007988 */ /* 0x0003e80008000406 */
        /* <DEDUP_REMOVED lines=20> */
[----:B--2---:R0:W-:Y:S04]  /*1f6c0*/  STS.U16 [R6+UR6+0x7a00], R28 ;  /* 0x007a001c06007988 */ /* 0x0041e80008000406 */
[----:B---3--:R1:W-:Y:S04]  /*1f6d0*/  STS.U16 [R6+UR6+0x7e00], R29 ;  /* 0x007e001d06007988 */ /* 0x0083e80008000406 */
[----:B0-----:R-:W2:Y:S04]  /*1f6e0*/  LDL.LU R28, [R1+0x38] ;  /* 0x00003800011c7983 */ /* 0x001ea80000300800 */
[----:B-1----:R-:W3:Y:S04]  /*1f6f0*/  LDL.LU R29, [R1+0x34] ;  /* 0x00003400011d7983 */ /* 0x002ee80000300800 */
        /* <DEDUP_REMOVED lines=13> */
[----:B0-----:R-:W3:Y:S04]  /*1f7d0*/  LDL.LU R13, [R1+0x18] ;  /* 0x00001800010d7983 */ /* 0x001ee80000300800 */
[----:B------:R0:W-:Y:S04]  /*1f7e0*/  STS.U16 [R6+UR6+0xa600], R2 ;  /* 0x00a6000206007988 */ /* 0x0001e80008000406 */
[----:B------:R-:W-:Y:S04]  /*1f7f0*/  STS.U16 [R6+UR6+0x8600], R5 ;  /* 0x0086000506007988 */ /* 0x000fe80008000406 */
[----:B----4-:R1:W-:Y:S04]  /*1f800*/  STS.U16 [R6+UR6+0xae00], R26 ;  /* 0x00ae001a06007988 */ /* 0x0103e80008000406 */
[----:B0-----:R-:W4:Y:S04]  /*1f810*/  LDL.LU R2, [R1+0x20] ;  /* 0x0000200001027983 */ /* 0x001f280000300800 */
[----:B------:R0:W-:Y:S04]  /*1f820*/  STS.U16 [R6+UR6+0xb200], R24 ;  /* 0x00b2001806007988 */ /* 0x0001e80008000406 */
[----:B-1----:R-:W4:Y:S04]  /*1f830*/  LDL.LU R26, [R1+0x14] ;  /* 0x00001400011a7983 */ /* 0x002f280000300800 */
[----:B------:R1:W-:Y:S04]  /*1f840*/  STS.U16 [R6+UR6+0xaa00], R17 ;  /* 0x00aa001106007988 */ /* 0x0003e80008000406 */
[----:B0-----:R-:W4:Y:S04]  /*1f850*/  LDL.LU R24, [R1+0x10] ;  /* 0x0000100001187983 */ /* 0x001f280000300800 */
[----:B------:R-:W4:Y:S04]  /*1f860*/  LDL.LU R5, [R1+0x5e0] ;  /* 0x0005e00001057983 */ /* 0x000f280000300800 */
        /* <DEDUP_REMOVED lines=16> */
[----:B---3--:R1:W-:Y:S04]  /*1f970*/  STS.U16 [R6+UR6+0xd600], R29 ;  /* 0x00d6001d06007988 */ /* 0x0083e80008000406 */
[----:B0-----:R-:W2:Y:S04]  /*1f980*/  LDL.LU R28, [R1+0x550] ;  /* 0x00055000011c7983 */ /* 0x001ea80000300800 */
[----:B-1----:R-:W3:Y:S04]  /*1f990*/  LDL.LU R29, [R1+0x540] ;  /* 0x00054000011d7983 */ /* 0x002ee80000300800 */
[----:B------:R0:W-:Y:S02]  /*1f9a0*/  STS.U16 [R6+UR6+0xee00], R13 ;  /* 0x00ee000d06007988 */ /* 0x0001e40008000406 */
[----:B0-----:R-:W-:-:S02]  /*1f9b0*/  LOP3.LUT R13, R4, 0x60, RZ, 0x3c, !PT ;  /* 0x00000060040d7812 */ /* 0x001fc400078e3cff */
[----:B------:R-:W2:Y:S04]  /*1f9c0*/  LDL.LU R4, [R1+0xc] ;  /* 0x00000c0001047983 */ /* 0x000ea80000300800 */
        /* <DEDUP_REMOVED lines=11> */
[----:B----4-:R1:W-:Y:S04]  /*1fa80*/  STS.U16 [R6+UR6+0xf200], R2 ;  /* 0x00f2000206007988 */ /* 0x0103e80008000406 */
[----:B0-----:R-:W4:Y:S04]  /*1fa90*/  LDL.LU R18, [R1+0x4e0] ;  /* 0x0004e00001127983 */ /* 0x001f280000300800 */
[----:B------:R0:W-:Y:S04]  /*1faa0*/  STS.U16 [R6+UR6+0xf600], R26 ;  /* 0x00f6001a06007988 */ /* 0x0001e80008000406 */
[----:B-1----:R-:W3:Y:S04]  /*1fab0*/  LDL.LU R2, [R1+0x4d0] ;  /* 0x0004d00001027983 */ /* 0x002ee80000300800 */
[----:B------:R1:W-:Y:S04]  /*1fac0*/  STS.U16 [R6+UR6+0xfa00], R24 ;  /* 0x00fa001806007988 */ /* 0x0003e80008000406 */
[----:B0-----:R-:W3:Y:S04]  /*1fad0*/  LDL.LU R26, [R1+0x4c0] ;  /* 0x0004c000011a7983 */ /* 0x001ee80000300800 */
[----:B-1----:R-:W3:Y:S04]  /*1fae0*/  LDL.LU R24, [R1+0x4b0] ;  /* 0x0004b00001187983 */ /* 0x002ee80000300800 */
[----:B--2---:R-:W-:Y:S04]  /*1faf0*/  STS.U16 [R6+UR6+0xfe00], R4 ;  /* 0x00fe000406007988 */ /* 0x004fe80008000406 */
[----:B------:R0:W-:Y:S04]  /*1fb00*/  STS.U16 [R13+UR6+0x700], R17 ;  /* 0x000700110d007988 */ /* 0x0001e80008000406 */
[----:B------:R1:W-:Y:S04]  /*1fb10*/  STS.U16 [R13+UR6+0xb00], R16 ;  /* 0x000b00100d007988 */ /* 0x0003e80008000406 */
[----:B------:R2:W-:Y:S04]  /*1fb20*/  STS.U16 [R13+UR6+0xf00], R22 ;  /* 0x000f00160d007988 */ /* 0x0005e80008000406 */
[----:B0-----:R-:W4:Y:S04]  /*1fb30*/  LDL.LU R17, [R1+0x4a0] ;  /* 0x0004a00001117983 */ /* 0x001f280000300800 */
[----:B-1----:R-:W4:Y:S04]  /*1fb40*/  LDL.LU R16, [R1+0x2cc] ;  /* 0x0002cc0001107983 */ /* 0x002f280000300800 */
[----:B------:R0:W-:Y:S04]  /*1fb50*/  STS.U16 [R13+UR6+0x1300], R19 ;  /* 0x001300130d007988 */ /* 0x0001e80008000406 */
[----:B--2---:R-:W2:Y:S04]  /*1fb60*/  LDL.LU R22, [R1+0x23c] ;  /* 0x00023c0001167983 */ /* 0x004ea80000300800 */
[----:B------:R1:W-:Y:S04]  /*1fb70*/  STS.U16 [R13+UR6+0x1700], R3 ;  /* 0x001700030d007988 */ /* 0x0003e80008000406 */
[----:B0-----:R-:W2:Y:S04]  /*1fb80*/  LDL.LU R19, [R1+0x22c] ;  /* 0x00022c0001137983 */ /* 0x001ea80000300800 */
[----:B------:R-:W-:Y:S04]  /*1fb90*/  STS.U16 [R13+UR6+0x300], R5 ;  /* 0x000300050d007988 */ /* 0x000fe80008000406 */
        /* <DEDUP_REMOVED lines=8> */
[----:B---3--:R0:W-:Y:S04]  /*1fc20*/  STS.U16 [R13+UR6+0x2b00], R29 ;  /* 0x002b001d0d007988 */ /* 0x0081e80008000406 */
[----:B-1----:R-:W3:Y:S04]  /*1fc30*/  LDL.LU R28, [R1+0x1e0] ;  /* 0x0001e000011c7983 */ /* 0x002ee80000300800 */
[----:B0-----:R-:W3:Y:S04]  /*1fc40*/  LDL.LU R29, [R1+0x1d0] ;  /* 0x0001d000011d7983 */ /* 0x001ee80000300800 */
[----:B------:R0:W-:Y:S04]  /*1fc50*/  STS.U16 [R13+UR6+0x4b00], R26 ;  /* 0x004b001a0d007988 */ /* 0x0001e80008000406 */
[----:B------:R1:W-:Y:S04]  /*1fc60*/  STS.U16 [R13+UR6+0x4f00], R24 ;  /* 0x004f00180d007988 */ /* 0x0003e80008000406 */
[----:B0-----:R-:W3:Y:S04]  /*1fc70*/  LDL.LU R26, [R1+0x1c8] ;  /* 0x0001c800011a7983 */ /* 0x001ee80000300800 */
[----:B-1----:R-:W3:Y:S04]  /*1fc80*/  LDL.LU R24, [R1+0x1b8] ;  /* 0x0001b80001187983 */ /* 0x002ee80000300800 */
        /* <DEDUP_REMOVED lines=14> */
[----:B------:R0:W-:Y:S04]  /*1fd70*/  STS.U16 [R13+UR6+0x4700], R2 ;  /* 0x004700020d007988 */ /* 0x0001e80008000406 */
[----:B-1----:R-:W4:Y:S04]  /*1fd80*/  LDL.LU R18, [R1+0x130] ;  /* 0x0001300001127983 */ /* 0x002f280000300800 */
[----:B0-----:R-:W4:Y:S04]  /*1fd90*/  LDL.LU R2, [R1+0x124] ;  /* 0x0001240001027983 */ /* 0x001f280000300800 */
[----:B------:R0:W-:Y:S04]  /*1fda0*/  STS.U16 [R13+UR6+0x5300], R17 ;  /* 0x005300110d007988 */ /* 0x0001e80008000406 */
[----:B------:R1:W-:Y:S04]  /*1fdb0*/  STS.U16 [R13+UR6+0x5700], R16 ;  /* 0x005700100d007988 */ /* 0x0003e80008000406 */
[----:B0-----:R-:W4:Y:S04]  /*1fdc0*/  LDL.LU R17, [R1+0x1e7c] ;  /* 0x001e7c0001117983 */ /* 0x001f280000300800 */
[----:B--2---:R0:W-:Y:S04]  /*1fdd0*/  STS.U16 [R13+UR6+0x5b00], R22 ;  /* 0x005b00160d007988 */ /* 0x0041e80008000406 */
        /* <DEDUP_REMOVED lines=13> */
[----:B------:R1:W-:Y:S04]  /*1feb0*/  STS.U16 [R13+UR6+0x7700], R29 ;  /* 0x0077001d0d007988 */ /* 0x0003e80008000406 */
[----:B0-----:R-:W3:Y:S04]  /*1fec0*/  LDL.LU R28, [R1+0x4] ;  /* 0x00000400011c7983 */ /* 0x001ee80000300800 */
[----:B-1----:R-:W3:Y:S04]  /*1fed0*/  LDL.LU R29, [R1] ;  /* 0x00000000011d7983 */ /* 0x002ee80000300800 */
[----:B------:R0:W-:Y:S04]  /*1fee0*/  STS.U16 [R13+UR6+0x7b00], R26 ;  /* 0x007b001a0d007988 */ /* 0x0001e80008000406 */
[----:B------:R1:W-:Y:S04]  /*1fef0*/  STS.U16 [R13+UR6+0x7f00], R24 ;  /* 0x007f00180d007988 */ /* 0x0003e80008000406 */
[----:B------:R-:W-:Y:S04]  /*1ff00*/  STS.U16 [R13+UR6+0x8300], R6 ;  /* 0x008300060d007988 */ /* 0x000fe80008000406 */
[----:B0-----:R-:W3:Y:S04]  /*1ff10*/  LDL.LU R26, [R1+0x1e78] ;  /* 0x001e7800011a7983 */ /* 0x001ee80000300800 */
[----:B-1----:R-:W3:Y:S04]  /*1ff20*/  LDL.LU R24, [R1+0x1e74] ;  /* 0x001e740001187983 */ /* 0x002ee80000300800 */
[----:B------:R0:W-:Y:S04]  /*1ff30*/  STS.U16 [R13+UR6+0x8700], R4 ;  /* 0x008700040d007988 */ /* 0x0001e80008000406 */
[----:B------:R1:W-:Y:S04]  /*1ff40*/  STS.U16 [R13+UR6+0x8b00], R5 ;  /* 0x008b00050d007988 */ /* 0x0003e80008000406 */
[----:B0-----:R-:W3:Y:S04]  /*1ff50*/  LDL.LU R4, [R1+0x628] ;  /* 0x0006280001047983 */ /* 0x001ee80000300800 */
[----:B------:R-:W3:Y:S04]  /*1ff60*/  LDL.LU R6, [R1+0x620] ;  /* 0x0006200001067983 */ /* 0x000ee80000300800 */
        /* <DEDUP_REMOVED lines=14> */
[----:B0-----:R-:W4:Y:S04]  /*20050*/  LDL.LU R2, [R1+0x5f0] ;  /* 0x0005f00001027983 */ /* 0x001f280000300800 */
[----:B--2---:R0:W-:Y:S04]  /*20060*/  STS.U16 [R13+UR6+0xab00], R16 ;  /* 0x00ab00100d007988 */ /* 0x0041e80008000406 */
[----:B------:R1:W-:Y:S04]  /*20070*/  STS.U16 [R13+UR6+0xaf00], R22 ;  /* 0x00af00160d007988 */ /* 0x0003e80008000406 */
[----:B0-----:R-:W2:Y:S04]  /*20080*/  LDL.LU R16, [R1+0x1e70] ;  /* 0x001e700001107983 */ /* 0x001ea80000300800 */
[----:B-1----:R-:W2:Y:S04]  /*20090*/  LDL.LU R22, [R1+0x1e6c] ;  /* 0x001e6c0001167983 */ /* 0x002ea80000300800 */
[----:B------:R0:W-:Y:S04]  /*200a0*/  STS.U16 [R13+UR6+0xb300], R19 ;  /* 0x00b300130d007988 */ /* 0x0001e80008000406 */
[----:B------:R1:W-:Y:S04]  /*200b0*/  STS.U16 [R13+UR6+0xb700], R3 ;  /* 0x00b700030d007988 */ /* 0x0003e80008000406 */
[----:B0-----:R-:W2:Y:S04]  /*200c0*/  LDL.LU R19, [R1+0x1e68] ;  /* 0x001e680001137983 */ /* 0x001ea80000300800 */
[----:B-1----:R-:W4:Y:S04]  /*200d0*/  LDL.LU R3, [R1+0x1e64] ;  /* 0x001e640001037983 */ /* 0x002f280000300800 */
[----:B------:R0:W-:Y:S04]  /*200e0*/  STS.U16 [R13+UR6+0xbb00], R23 ;  /* 0x00bb00170d007988 */ /* 0x0001e80008000406 */
[----:B------:R1:W-:Y:S04]  /*200f0*/  STS.U16 [R13+UR6+0xbf00], R25 ;  /* 0x00bf00190d007988 */ /* 0x0003e80008000406 */
[----:B0-----:R-:W4:Y:S04]  /*20100*/  LDL.LU R23, [R1+0x1e60] ;  /* 0x001e600001177983 */ /* 0x001f280000300800 */
[----:B-1----:R-:W4:Y:S04]  /*20110*/  LDL.LU R25, [R1+0x1e5c] ;  /* 0x001e5c0001197983 */ /* 0x002f280000300800 */
[----:B---3--:R0:W-:Y:S04]  /*20120*/  STS.U16 [R13+UR6+0xc300], R27 ;  /* 0x00c3001b0d007988 */ /* 0x0081e80008000406 */
[----:B------:R1:W-:Y:S04]  /*20130*/  STS.U16 [R13+UR6+0xc700], R28 ;  /* 0x00c7001c0d007988 */ /* 0x0003e80008000406 */
[----:B------:R3:W-:Y:S04]  /*20140*/  STS.U16 [R13+UR6+0xcb00], R29 ;  /* 0x00cb001d0d007988 */ /* 0x0007e80008000406 */
[----:B0-----:R-:W4:Y:S04]  /*20150*/  LDL.LU R27, [R1+0x1e58] ;  /* 0x001e5800011b7983 */ /* 0x001f280000300800 */
[----:B-1----:R-:W4:Y:S04]  /*20160*/  LDL.LU R28, [R1+0x1e54] ;  /* 0x001e5400011c7983 */ /* 0x002f280000300800 */
[----:B---3--:R-:W3:Y:S04]  /*20170*/  LDL.LU R29, [R1+0x1e50] ;  /* 0x001e5000011d7983 */ /* 0x008ee80000300800 */
[----:B--2---:R-:W-:Y:S04]  /*20180*/  STS.U16 [R13+UR6+0xe700], R19 ;  /* 0x00e700130d007988 */ /* 0x004fe80008000406 */
[----:B----4-:R-:W-:Y:S04]  /*20190*/  STS.U16 [R13+UR6+0xe300], R3 ;  /* 0x00e300030d007988 */ /* 0x010fe80008000406 */
[----:B------:R-:W-:Y:S04]  /*201a0*/  STS.U16 [R13+UR6+0xdf00], R23 ;  /* 0x00df00170d007988 */ /* 0x000fe80008000406 */
[----:B------:R-:W-:Y:S04]  /*201b0*/  STS.U16 [R13+UR6+0xdb00], R25 ;  /* 0x00db00190d007988 */ /* 0x000fe80008000406 */
[----:B------:R-:W-:Y:S04]  /*201c0*/  STS.U16 [R13+UR6+0xd700], R27 ;  /* 0x00d7001b0d007988 */ /* 0x000fe80008000406 */
[----:B------:R-:W-:Y:S04]  /*201d0*/  STS.U16 [R13+UR6+0xd300], R28 ;  /* 0x00d3001c0d007988 */ /* 0x000fe80008000406 */
[----:B---3--:R0:W-:Y:S04]  /*201e0*/  STS.U16 [R13+UR6+0xcf00], R29 ;  /* 0x00cf001d0d007988 */ /* 0x0081e80008000406 */
[----:B0-----:R-:W2:Y:S04]  /*201f0*/  LDL.LU R29, [R1+0x5fc] ;  /* 0x0005fc00011d7983 */ /* 0x001ea80000300800 */
[----:B------:R-:W3:Y:S04]  /*20200*/  LDL R28, [R1+0x420] ;  /* 0x00042000011c7983 */ /* 0x000ee80000100800 */
[----:B------:R-:W4:Y:S04]  /*20210*/  LDL.LU R27, [R1+0x604] ;  /* 0x00060400011b7983 */ /* 0x000f280000300800 */
[----:B------:R-:W2:Y:S04]  /*20220*/  LDL.LU R25, [R1+0x60c] ;  /* 0x00060c0001197983 */ /* 0x000ea80000300800 */
[----:B------:R-:W2:Y:S04]  /*20230*/  LDL.LU R23, [R1+0x614] ;  /* 0x0006140001177983 */ /* 0x000ea80000300800 */
[----:B------:R-:W2:Y:S04]  /*20240*/  LDL.LU R3, [R1+0x61c] ;  /* 0x00061c0001037983 */ /* 0x000ea80000300800 */
[----:B------:R-:W2:Y:S04]  /*20250*/  LDL.LU R19, [R1+0x624] ;  /* 0x0006240001137983 */ /* 0x000ea80000300800 */
[----:B------:R-:W-:Y:S04]  /*20260*/  STS.U16 [R13+UR6+0xeb00], R22 ;  /* 0x00eb00160d007988 */ /* 0x000fe80008000406 */
[----:B------:R0:W-:Y:S04]  /*20270*/  STS.U16 [R13+UR6+0xef00], R16 ;  /* 0x00ef00100d007988 */ /* 0x0001e80008000406 */
[----:B------:R-:W-:Y:S04]  /*20280*/  STS.U16 [R13+UR6+0xf300], R24 ;  /* 0x00f300180d007988 */ /* 0x000fe80008000406 */
[----:B------:R-:W-:Y:S04]  /*20290*/  STS.U16 [R13+UR6+0xf700], R26 ;  /* 0x00f7001a0d007988 */ /* 0x000fe80008000406 */
[----:B------:R-:W-:Y:S04]  /*202a0*/  STS.U16 [R13+UR6+0xfb00], R17 ;  /* 0x00fb00110d007988 */ /* 0x000fe80008000406 */
[----:B------:R-:W-:Y:S01]  /*202b0*/  STS.U16 [R13+UR6+0xff00], R14 ;  /* 0x00ff000e0d007988 */ /* 0x000fe20008000406 */
[----:B--2---:R-:W-:-:S03]  /*202c0*/  F2FP.F16.F32.PACK_AB R4, R19, R4 ;  /* 0x000000041304723e */ /* 0x004fc600000000ff */
[----:B------:R-:W2:Y:S01]  /*202d0*/  LDL.LU R19, [R1+0x2b0] ;  /* 0x0002b00001137983 */ /* 0x000ea20000300800 */
[----:B------:R-:W-:Y:S02]  /*202e0*/  F2FP.F16.F32.PACK_AB R6, R3, R6 ;  /* 0x000000060306723e */ /* 0x000fe400000000ff */
[----:B------:R-:W-:Y:S01]  /*202f0*/  LOP3.LUT R3, R12, R9, RZ, 0x3c, !PT ;  /* 0x000000090c037212 */ /* 0x000fe200078e3cff */
[----:B0-----:R-:W2:Y:S01]  /*20300*/  LDL.LU R16, [R1+0x2b4] ;  /* 0x0002b40001107983 */ /* 0x001ea20000300800 */
[----:B------:R-:W-:Y:S02]  /*20310*/  F2FP.F16.F32.PACK_AB R5, R23, R5 ;  /* 0x000000051705723e */ /* 0x000fe400000000ff */
[----:B------:R-:W-:Y:S02]  /*20320*/  F2FP.F16.F32.PACK_AB R7, R25, R7 ;  /* 0x000000071907723e */ /* 0x000fe400000000ff */
[----:B------:R-:W-:Y:S02]  /*20330*/  F2FP.F16.F32.PACK_AB R9, R11, R15 ;  /* 0x0000000f0b09723e */ /* 0x000fe400000000ff */
[----:B------:R-:W-:Y:S01]  /*20340*/  IADD3 R3, PT, PT, R3, UR6, RZ ;  /* 0x0000000603037c10 */ /* 0x000fe2000fffe0ff */
[----:B------:R-:W2:Y:S01]  /*20350*/  LDL.LU R15, [R1+0x2b8] ;  /* 0x0002b800010f7983 */ /* 0x000ea20000300800 */
[----:B----4-:R-:W-:-:S02]  /*20360*/  F2FP.F16.F32.PACK_AB R8, R27, R8 ;  /* 0x000000081b08723e */ /* 0x010fc400000000ff */
[----:B------:R-:W-:Y:S02]  /*20370*/  F2FP.F16.F32.PACK_AB R10, R29, R10 ;  /* 0x0000000a1d0a723e */ /* 0x000fe400000000ff */
[----:B------:R-:W-:Y:S01]  /*20380*/  F2FP.F16.F32.PACK_AB R11, R18, R2 ;  /* 0x00000002120b723e */ /* 0x000fe200000000ff */
[----:B------:R-:W-:Y:S04]  /*20390*/  STSM.16.M88.4 [R3+0x18000], R4 ;  /* 0x0180000403007844 */ /* 0x000fe80000000200 */
[----:B------:R-:W-:Y:S01]  /*203a0*/  STSM.16.M88.4 [R3+0x18800], R8 ;  /* 0x0188000803007844 */ /* 0x000fe20000000200 */
[----:B------:R-:W-:Y:S01]  /*203b0*/  BAR.SYNC.DEFER_BLOCKING 0x0 ;  /* 0x0000000000007b1d */ /* 0x000fe20000010000 */
[----:B------:R-:W-:-:S05]  /*203c0*/  LOP3.LUT R23, R12, 0x10, R0, 0x78, !PT ;  /* 0x000000100c177812 */ /* 0x000fca00078e7800 */
[----:B------:R-:W0:Y:S04]  /*203d0*/  LDSM.16.M88.4 R4, [R23+UR6+0x18000] ;  /* 0x018000061704783b */ /* 0x000e280008000200 */
[----:B---3--:R-:W1:Y:S04]  /*203e0*/  LDSM.16.M88.4 R24, [R28+UR6] ;  /* 0x000000061c18783b */ /* 0x008e680008000200 */
[----:B------:R-:W-:Y:S04]  /*203f0*/  STL [R1+0x424], R23 ;  /* 0x0004241701007387 */ /* 0x000fe80000100800 */
[----:B0-----:R-:W-:Y:S04]  /*20400*/  STL.64 [R1+0x1e48], R6 ;  /* 0x001e480601007387 */ /* 0x001fe80000100a00 */
[----:B------:R-:W-:Y:S01]  /*20410*/  STL.64 [R1+0x1e40], R4 ;  /* 0x001e400401007387 */ /* 0x000fe20000100a00 */
[----:B-1----:R-:W-:Y:S01]  /*20420*/  IMAD.MOV.U32 R10, RZ, RZ, R24 ;  /* 0x000000ffff0a7224 */ /* 0x002fe200078e0018 */
[----:B------:R-:W-:-:S02]  /*20430*/  MOV R9, R25 ;  /* 0x0000001900097202 */ /* 0x000fc40000000f00 */
[----:B------:R-:W-:Y:S04]  /*20440*/  STL [R1+0x1d94], R23 ;  /* 0x001d941701007387 */ /* 0x000fe80000100800 */
[----:B------:R-:W-:Y:S04]  /*20450*/  STL.64 [R1+0x180], R24 ;  /* 0x0001801801007387 */ /* 0x000fe80000100a00 */
[----:B------:R-:W-:Y:S04]  /*20460*/  STL.64 [R1+0x188], R26 ;  /* 0x0001881a01007387 */ /* 0x000fe80000100a00 */
[----:B------:R-:W0:Y:S04]  /*20470*/  LDSM.16.M88.4 R24, [R28+UR6+0x1000] ;  /* 0x001000061c18783b */ /* 0x000e280008000200 */
[----:B0-----:R-:W-:Y:S01]  /*20480*/  STL.64 [R1+0x170], R24 ;  /* 0x0001701801007387 */ /* 0x001fe20000100a00 */
[----:B------:R-:W-:Y:S01]  /*20490*/  MOV R7, R24 ;  /* 0x0000001800077202 */ /* 0x000fe20000000f00 */
[----:B------:R-:W-:-:S02]  /*204a0*/  IMAD.MOV.U32 R3, RZ, RZ, R25 ;  /* 0x000000ffff037224 */ /* 0x000fc400078e0019 */
[----:B------:R-:W-:Y:S04]  /*204b0*/  STL.64 [R1+0x178], R26 ;  /* 0x0001781a01007387 */ /* 0x000fe80000100a00 */
[----:B------:R-:W0:Y:S04]  /*204c0*/  LDSM.16.M88.4 R24, [R28+UR6+0x2000] ;  /* 0x002000061c18783b */ /* 0x000e280008000200 */
[----:B0-----:R-:W-:Y:S01]  /*204d0*/  STL.64 [R1+0x160], R24 ;  /* 0x0001601801007387 */ /* 0x001fe20000100a00 */
[----:B------:R-:W-:Y:S02]  /*204e0*/  MOV R2, R24 ;  /* 0x0000001800027202 */ /* 0x000fe40000000f00 */
[----:B------:R-:W-:Y:S01]  /*204f0*/  MOV R0, R25 ;  /* 0x0000001900007202 */ /* 0x000fe20000000f00 */
[----:B------:R-:W-:Y:S04]  /*20500*/  STL.64 [R1+0x168], R26 ;  /* 0x0001681a01007387 */ /* 0x000fe80000100a00 */
[----:B------:R-:W0:Y:S04]  /*20510*/  LDSM.16.M88.4 R24, [R28+UR6+0x3000] ;  /* 0x003000061c18783b */ /* 0x000e280008000200 */
[----:B0-----:R-:W-:Y:S01]  /*20520*/  STL.64 [R1+0x150], R24 ;  /* 0x0001501801007387 */ /* 0x001fe20000100a00 */
[----:B------:R-:W-:Y:S01]  /*20530*/  IMAD.MOV.U32 R18, RZ, RZ, R24 ;  /* 0x000000ffff127224 */ /* 0x000fe200078e0018 */
[----:B------:R-:W-:-:S02]  /*20540*/  MOV R17, R25 ;  /* 0x0000001900117202 */ /* 0x000fc40000000f00 */
[----:B------:R-:W-:Y:S04]  /*20550*/  STL.64 [R1+0x158], R26 ;  /* 0x0001581a01007387 */ /* 0x000fe80000100a00 */
[----:B------:R-:W0:Y:S04]  /*20560*/  LDSM.16.M88.4 R24, [R28+UR6+0x4000] ;  /* 0x004000061c18783b */ /* 0x000e280008000200 */
[----:B------:R-:W3:Y:S04]  /*20570*/  LDL.LU R8, [R1+0x2bc] ;  /* 0x0002bc0001087983 */ /* 0x000ee80000300800 */
[----:B0-----:R-:W-:Y:S04]  /*20580*/  STL.64 [R1+0x140], R24 ;  /* 0x0001401801007387 */ /* 0x001fe80000100a00 */
[----:B------:R0:W-:Y:S04]  /*20590*/  STL.64 [R1+0x148], R26 ;  /* 0x0001481a01007387 */ /* 0x0001e80000100a00 */
[----:B------:R-:W4:Y:S01]  /*205a0*/  LDL.LU R6, [R1+0x2a0] ;  /* 0x0002a00001067983 */ /* 0x000f220000300800 */
[----:B--2---:R-:W-:-:S03]  /*205b0*/  FMUL R12, R20, R19 ;  /* 0x00000013140c7220 */ /* 0x004fc60000400000 */
[----:B------:R-:W2:Y:S01]  /*205c0*/  LDL.LU R5, [R1+0x2a4] ;  /* 0x0002a40001057983 */ /* 0x000ea20000300800 */
[----:B------:R-:W-:-:S03]  /*205d0*/  IMAD.MOV.U32 R19, RZ, RZ, R25 ;  /* 0x000000ffff137224 */ /* 0x000fc600078e0019 */
[----:B------:R-:W2:Y:S01]  /*205e0*/  LDL.LU R4, [R1+0x2a8] ;  /* 0x0002a80001047983 */ /* 0x000ea20000300800 */
[----:B------:R-:W-:-:S03]  /*205f0*/  MOV R22, R24 ;  /* 0x0000001800167202 */ /* 0x000fc60000000f00 */
[----:B------:R-:W2:Y:S04]  /*20600*/  LDL.LU R11, [R1+0x2ac] ;  /* 0x0002ac00010b7983 */ /* 0x000ea80000300800 */
[----:B0-----:R-:W2:Y:S04]  /*20610*/  LDL.LU R26, [R1+0x290] ;  /* 0x00029000011a7983 */ /* 0x001ea80000300800 */
[----:B------:R-:W3:Y:S04]  /*20620*/  LDL.LU R25, [R1+0x294] ;  /* 0x0002940001197983 */ /* 0x000ee80000300800 */
[----:B------:R-:W3:Y:S01]  /*20630*/  LDL.LU R24, [R1+0x298] ;  /* 0x0002980001187983 */ /* 0x000ee20000300800 */
[----:B------:R-:W-:-:S03]  /*20640*/  FMUL R13, R20, R16 ;  /* 0x00000010140d7220 */ /* 0x000fc60000400000 */
[----:B--2---:R-:W-:Y:S04]  /*20650*/  STL [R1+0x1e38], R26 ;  /* 0x001e381a01007387 */ /* 0x004fe80000100800 */
[----:B---3--:R-:W-:Y:S04]  /*20660*/  STL.64 [R1+0x1e30], R24 ;  /* 0x001e301801007387 */ /* 0x008fe80000100a00 */
[----:B------:R-:W2:Y:S04]  /*20670*/  LDL.LU R23, [R1+0x29c] ;  /* 0x00029c0001177983 */ /* 0x000ea80000300800 */
[----:B------:R-:W-:Y:S04]  /*20680*/  STL.64 [R1+0x1e20], R18 ;  /* 0x001e201201007387 */ /* 0x000fe80000100a00 */
[----:B------:R0:W-:Y:S04]  /*20690*/  STL [R1+0x1e18], R17 ;  /* 0x001e181101007387 */ /* 0x0001e80000100800 */
[----:B0-----:R-:W3:Y:S04]  /*206a0*/  LDL.LU R17, [R1+0x280] ;  /* 0x0002800001117983 */ /* 0x001ee80000300800 */
[----:B------:R-:W3:Y:S01]  /*206b0*/  LDL.LU R16, [R1+0x284] ;  /* 0x0002840001107983 */ /* 0x000ee20000300800 */
[C---:B------:R-:W-:Y:S01]  /*206c0*/  FMUL R14, R21.reuse, R15 ;  /* 0x0000000f150e7220 */ /* 0x040fe20000400000 */
[----:B------:R-:W-:Y:S01]  /*206d0*/  MOV R24, R10 ;  /* 0x0000000a00187202 */ /* 0x000fe20000000f00 */
[C---:B------:R-:W-:Y:S01]  /*206e0*/  FMUL R15, R21.reuse, R8 ;  /* 0x00000008150f7220 */ /* 0x040fe20000400000 */
[----:B------:R-:W-:Y:S01]  /*206f0*/  MOV R25, R9 ;  /* 0x0000000900197202 */ /* 0x000fe20000000f00 */
[C---:B----4-:R-:W-:Y:S01]  /*20700*/  FMUL R8, R20.reuse, R6 ;  /* 0x0000000614087220 */ /* 0x050fe20000400000 */
[----:B------:R-:W-:Y:S01]  /*20710*/  FMUL R9, R20, R5 ;  /* 0x0000000514097220 */ /* 0x000fe20000400000 */
[----:B------:R-:W-:Y:S01]  /*20720*/  FMUL R10, R21, R4 ;  /* 0x00000004150a7220 */ /* 0x000fe20000400000 */
[----:B---3--:R0:W-:Y:S02]  /*20730*/  STL.64 [R1+0x1e28], R16 ;  /* 0x001e281001007387 */ /* 0x0081e40000100a00 */
[----:B0-----:R-:W-:-:S02]  /*20740*/  IMAD.MOV.U32 R16, RZ, RZ, R7 ;  /* 0x000000ffff107224 */ /* 0x001fc400078e0007 */
[----:B------:R-:W0:Y:S01]  /*20750*/  LDSM.16.M88.4 R4, [R28+UR6+0x5000] ;  /* 0x005000061c04783b */ /* 0x000e220008000200 */
[----:B------:R-:W-:-:S03]  /*20760*/  MOV R17, R3 ;  /* 0x0000000300117202 */ /* 0x000fc60000000f00 */
[----:B------:R-:W3:Y:S04]  /*20770*/  LDL.LU R3, [R1+0x288] ;  /* 0x0002880001037983 */ /* 0x000ee80000300800 */
[----:B0-----:R-:W-:Y:S01]  /*20780*/  STL.64 [R1+0x130], R4 ;  /* 0x0001300401007387 */ /* 0x001fe20000100a00 */
[----:B------:R-:W-:-:S03]  /*20790*/  MOV R29, R5 ;  /* 0x00000005001d7202 */ /* 0x000fc60000000f00 */
[----:B------:R0:W-:Y:S04]  /*207a0*/  STL.64 [R1+0x138], R6 ;  /* 0x0001380601007387 */ /* 0x0001e80000100a00 */
[----:B0-----:R-:W4:Y:S04]  /*207b0*/  LDL.LU.64 R6, [R1+0x1e48] ;  /* 0x001e480001067983 */ /* 0x001f280000300a00 */
[----:B------:R-:W4:Y:S01]  /*207c0*/  LDL.LU.64 R4, [R1+0x1e40] ;  /* 0x001e400001047983 */ /* 0x000f220000300a00 */
[----:B------:R-:W-:-:S03]  /*207d0*/  FMUL R11, R21, R11 ;  /* 0x0000000b150b7220 */ /* 0x000fc60000400000 */
[----:B------:R-:W2:Y:S01]  /*207e0*/  LDL.LU R26, [R1+0x1e38] ;  /* 0x001e3800011a7983 */ /* 0x000ea20000300800 */
[C---:B----4-:R-:W-:Y:S03]  /*207f0*/  HMMA.16816.F32 R12, R4.reuse, R24, R12 ;  /* 0x00000018040c723c */ /* 0x050fe6000000180c */
[----:B------:R-:W4:Y:S05]  /*20800*/  LDL.LU.64 R24, [R1+0x1e30] ;  /* 0x001e300001187983 */ /* 0x000f2a0000300a00 */
[----:B------:R-:W-:Y:S11]  /*20810*/  HMMA.16816.F32 R8, R4, R16, R8 ;  /* 0x000000100408723c */ /* 0x000ff60000001808 */
[----:B------:R2:W-:Y:S04]  /*20820*/  STL.64 [R1+0x2c0], R12 ;  /* 0x0002c00c01007387 */ /* 0x0005e80000100a00 */
[----:B------:R-:W-:Y:S04]  /*20830*/  STL.64 [R1+0x2c8], R14 ;  /* 0x0002c80e01007387 */ /* 0x000fe80000100a00 */
[----:B------:R-:W3:Y:S01]  /*20840*/  LDL.LU.64 R16, [R1+0x1e28] ;  /* 0x001e280001107983 */ /* 0x000ee20000300a00 */
[----:B--2---:R-:W-:-:S03]  /*20850*/  FMUL R12, R20, R26 ;  /* 0x0000001a140c7220 */ /* 0x004fc60000400000 */
[----:B------:R-:W-:Y:S04]  /*20860*/  STL.64 [R1+0x2b0], R8 ;  /* 0x0002b00801007387 */ /* 0x000fe80000100a00 */
[----:B------:R0:W-:Y:S04]  /*20870*/  STL.64 [R1+0x2b8], R10 ;  /* 0x0002b80a01007387 */ /* 0x0001e80000100a00 */
[----:B0-----:R-:W2:Y:S01]  /*20880*/  LDL.LU R11, [R1+0x28c] ;  /* 0x00028c00010b7983 */ /* 0x001ea20000300800 */
[----:B----4-:R-:W-:Y:S01]  /*20890*/  FMUL R13, R20, R25 ;  /* 0x00000019140d7220 */ /* 0x010fe20000400000 */
[----:B------:R-:W-:-:S02]  /*208a0*/  FMUL R14, R21, R24 ;  /* 0x00000018150e7220 */ /* 0x000fc40000400000 */
[----:B------:R-:W0:Y:S01]  /*208b0*/  LDSM.16.M88.4 R24, [R28+UR6+0x6000] ;  /* 0x006000061c18783b */ /* 0x000e220008000200 */
[C---:B---3--:R-:W-:Y:S01]  /*208c0*/  FMUL R8, R20.reuse, R17 ;  /* 0x0000001114087220 */ /* 0x048fe20000400000 */
[----:B------:R-:W-:Y:S02]  /*208d0*/  FMUL R9, R20, R16 ;  /* 0x0000001014097220 */ /* 0x000fe40000400000 */
[----:B------:R-:W1:Y:S04]  /*208e0*/  LDSM.16.M88.4 R16, [R28+UR6+0x7000] ;  /* 0x007000061c10783b */ /* 0x000e680008000200 */
[----:B0-----:R-:W-:Y:S04]  /*208f0*/  STL.64 [R1+0x120], R24 ;  /* 0x0001201801007387 */ /* 0x001fe80000100a00 */
[----:B------:R-:W-:Y:S04]  /*20900*/  STL.64 [R1+0x128], R26 ;  /* 0x0001281a01007387 */ /* 0x000fe80000100a00 */
[----:B------:R-:W-:Y:S04]  /*20910*/  STL.64 [R1+0x1de8], R24 ;  /* 0x001de81801007387 */ /* 0x000fe80000100a00 */
[----:B------:R-:W-:Y:S04]  /*20920*/  STL.64 [R1+0x1e10], R20 ;  /* 0x001e101401007387 */ /* 0x000fe80000100a00 */
[----:B-1----:R-:W-:Y:S04]  /*20930*/  STL.64 [R1+0xf0], R16 ;  /* 0x0000f01001007387 */ /* 0x002fe80000100a00 */
[----:B------:R0:W-:Y:S04]  /*20940*/  STL.64 [R1+0xf8], R18 ;  /* 0x0000f81201007387 */ /* 0x0001e80000100a00 */
[----:B0-----:R-:W3:Y:S01]  /*20950*/  LDL.LU.64 R18, [R1+0x1e20] ;  /* 0x001e200001127983 */ /* 0x001ee20000300a00 */
[C---:B------:R-:W-:Y:S01]  /*20960*/  FMUL R15, R21.reuse, R23 ;  /* 0x00000017150f7220 */ /* 0x040fe20000400000 */
[----:B------:R-:W-:Y:S01]  /*20970*/  FMUL R10, R21, R3 ;  /* 0x00000003150a7220 */ /* 0x000fe20000400000 */
[----:B------:R-:W-:Y:S01]  /*20980*/  IMAD.MOV.U32 R20, RZ, RZ, R2 ;  /* 0x000000ffff147224 */ /* 0x000fe200078e0002 */
[----:B------:R-:W-:Y:S01]  /*20990*/  MOV R21, R0 ;  /* 0x0000000000157202 */ /* 0x000fe20000000f00 */
[----:B------:R-:W-:Y:S01]  /*209a0*/  IMAD.MOV.U32 R25, RZ, RZ, R17 ;  /* 0x000000ffff197224 */ /* 0x000fe200078e0011 */
[----:B------:R-:W-:Y:S01]  /*209b0*/  MOV R26, R16 ;  /* 0x00000010001a7202 */ /* 0x000fe20000000f00 */
[----:B------:R-:W4:Y:S04]  /*209c0*/  LDL.LU R17, [R1+0x1e18] ;  /* 0x001e180001117983 */ /* 0x000f280000300800 */
[----:B------:R-:W-:Y:S01]  /*209d0*/  HMMA.16816.F32 R12, R4, R20, R12 ;  /* 0x00000014040c723c */ /* 0x000fe2000000180c */
[----:B------:R-:W2:Y:S04]  /*209e0*/  LDL.LU R16, [R1+0x270] ;  /* 0x0002700001107983 */ /* 0x000ea80000300800 */
[----:B------:R-:W2:Y:S04]  /*209f0*/  LDL.LU R3, [R1+0x274] ;  /* 0x0002740001037983 */ /* 0x000ea80000300800 */
[----:B------:R-:W2:Y:S01]  /*20a00*/  LDL.LU R0, [R1+0x278] ;  /* 0x0002780001007983 */ /* 0x000ea20000300800 */
[----:B------:R-:W-:-:S03]  /*20a10*/  MOV R24, R22 ;  /* 0x0000001600187202 */ /* 0x000fc60000000f00 */
[----:B------:R-:W2:Y:S04]  /*20a20*/  LDL.LU R2, [R1+0x27c] ;  /* 0x00027c0001027983 */ /* 0x000ea80000300800 */
[----:B------:R0:W-:Y:S04]  /*20a30*/  STL [R1+0x1df4], R26 ;  /* 0x001df41a01007387 */ /* 0x0001e80000100800 */
[----:B------:R3:W-:Y:S04]  /*20a40*/  STL [R1+0x1df0], R25 ;  /* 0x001df01901007387 */ /* 0x0007e80000100800 */
[----:B0-----:R-:W2:Y:S01]  /*20a50*/  LDL.LU R26, [R1+0x260] ;  /* 0x00026000011a7983 */ /* 0x001ea20000300800 */
[----:B---3--:R-:W-:-:S05]  /*20a60*/  MOV R25, R19 ;  /* 0x0000001300197202 */ /* 0x008fca0000000f00 */
[----:B------:R0:W-:Y:S04]  /*20a70*/  STL.64 [R1+0x1df8], R24 ;  /* 0x001df81801007387 */ /* 0x0001e80000100a00 */
[----:B------:R-:W3:Y:S04]  /*20a80*/  LDL.LU.64 R20, [R1+0x1e10] ;  /* 0x001e100001147983 */ /* 0x000ee80000300a00 */
[----:B0-----:R-:W4:Y:S04]  /*20a90*/  LDL.LU R25, [R1+0x264] ;  /* 0x0002640001197983 */ /* 0x001f280000300800 */
[----:B------:R-:W-:Y:S04]  /*20aa0*/  STL.64 [R1+0x2a0], R12 ;  /* 0x0002a00c01007387 */ /* 0x000fe80000100a00 */
[----:B------:R-:W-:Y:S04]  /*20ab0*/  STL.64 [R1+0x2a8], R14 ;  /* 0x0002a80e01007387 */ /* 0x000fe80000100a00 */
[----:B------:R-:W4:Y:S04]  /*20ac0*/  LDL.LU R24, [R1+0x268] ;  /* 0x0002680001187983 */ /* 0x000f280000300800 */
[----:B--2---:R0:W-:Y:S01]  /*20ad0*/  STL [R1+0x1e08], R26 ;  /* 0x001e081a01007387 */ /* 0x0041e20000100800 */
[----:B---3--:R-:W-:-:S03]  /*20ae0*/  FMUL R11, R21, R11 ;  /* 0x0000000b150b7220 */ /* 0x008fc60000400000 */
[----:B----4-:R1:W-:Y:S04]  /*20af0*/  STL.64 [R1+0x1e00], R24 ;  /* 0x001e001801007387 */ /* 0x0103e80000100a00 */
[----:B0-----:R-:W2:Y:S01]  /*20b00*/  LDL.LU R26, [R1+0x1e08] ;  /* 0x001e0800011a7983 */ /* 0x001ea20000300800 */
[----:B-1----:R-:W-:Y:S01]  /*20b10*/  IMAD.MOV.U32 R24, RZ, RZ, R18 ;  /* 0x000000ffff187224 */ /* 0x002fe200078e0012 */
[----:B------:R-:W-:-:S07]  /*20b20*/  MOV R25, R17 ;  /* 0x0000001100197202 */ /* 0x000fce0000000f00 */
[----:B------:R-:W-:Y:S01]  /*20b30*/  HMMA.16816.F32 R8, R4, R24, R8 ;  /* 0x000000180408723c */ /* 0x000fe20000001808 */
[----:B------:R-:W3:Y:S01]  /*20b40*/  LDL.LU.64 R24, [R1+0x1e00] ;  /* 0x001e000001187983 */ /* 0x000ee20000300a00 */
[----:B------:R-:W-:-:S03]  /*20b50*/  FMUL R12, R20, R16 ;  /* 0x00000010140c7220 */ /* 0x000fc60000400000 */
[----:B------:R-:W4:Y:S04]  /*20b60*/  LDL.LU R23, [R1+0x26c] ;  /* 0x00026c0001177983 */ /* 0x000f280000300800 */
[----:B------:R-:W0:Y:S04]  /*20b70*/  LDSM.16.M88.4 R16, [R28+UR6+0x8000] ;  /* 0x008000061c10783b */ /* 0x000e280008000200 */
[----:B------:R-:W4:Y:S06]  /*20b80*/  LDL.LU R22, [R1+0x250] ;  /* 0x0002500001167983 */ /* 0x000f2c0000300800 */
[----:B------:R-:W-:Y:S04]  /*20b90*/  STL.64 [R1+0x290], R8 ;  /* 0x0002900801007387 */ /* 0x000fe80000100a00 */
[----:B------:R-:W-:Y:S01]  /*20ba0*/  STL.64 [R1+0x298], R10 ;  /* 0x0002980a01007387 */ /* 0x000fe20000100a00 */
[C---:B------:R-:W-:Y:S01]  /*20bb0*/  FMUL R13, R20.reuse, R3 ;  /* 0x00000003140d7220 */ /* 0x040fe20000400000 */
[C---:B------:R-:W-:Y:S01]  /*20bc0*/  FMUL R14, R21.reuse, R0 ;  /* 0x00000000150e7220 */ /* 0x040fe20000400000 */
[C---:B------:R-:W-:Y:S01]  /*20bd0*/  FMUL R15, R21.reuse, R2 ;  /* 0x00000002150f7220 */ /* 0x040fe20000400000 */
[----:B------:R-:W4:Y:S04]  /*20be0*/  LDL.LU R3, [R1+0x254] ;  /* 0x0002540001037983 */ /* 0x000f280000300800 */
[----:B------:R-:W4:Y:S04]  /*20bf0*/  LDL.LU R0, [R1+0x258] ;  /* 0x0002580001007983 */ /* 0x000f280000300800 */
[----:B------:R-:W4:Y:S04]  /*20c00*/  LDL.LU R2, [R1+0x25c] ;  /* 0x00025c0001027983 */ /* 0x000f280000300800 */
[----:B0-----:R-:W-:Y:S04]  /*20c10*/  STL.64 [R1+0xc0], R16 ;  /* 0x0000c01001007387 */ /* 0x001fe80000100a00 */
[----:B------:R-:W-:Y:S04]  /*20c20*/  STL.64 [R1+0xc8], R18 ;  /* 0x0000c81201007387 */ /* 0x000fe80000100a00 */
[----:B------:R0:W-:Y:S04]  /*20c30*/  STL.64 [R1+0x1dd0], R16 ;  /* 0x001dd01001007387 */ /* 0x0001e80000100a00 */
[----:B0-----:R-:W4:Y:S01]  /*20c40*/  LDL R16, [R1+0x130] ;  /* 0x0001300001107983 */ /* 0x001f220000100800 */
[----:B------:R-:W-:Y:S01]  /*20c50*/  MOV R17, R29 ;  /* 0x0000001d00117202 */ /* 0x000fe20000000f00 */
[C---:B--2---:R-:W-:Y:S01]  /*20c60*/  FMUL R8, R20.reuse, R26 ;  /* 0x0000001a14087220 */ /* 0x044fe20000400000 */
[----:B---3--:R-:W-:Y:S01]  /*20c70*/  FMUL R9, R20, R25 ;  /* 0x0000001914097220 */ /* 0x008fe20000400000 */
[----:B------:R-:W-:-:S02]  /*20c80*/  FMUL R10, R21, R24 ;  /* 0x00000018150a7220 */ /* 0x000fc40000400000 */
[----:B------:R-:W0:Y:S04]  /*20c90*/  LDSM.16.M88.4 R24, [R28+UR6+0x9000] ;  /* 0x009000061c18783b */ /* 0x000e280008000200 */
[----:B0-----:R0:W-:Y:S01]  /*20ca0*/  STL.64 [R1+0xb0], R24 ;  /* 0x0000b01801007387 */ /* 0x0011e20000100a00 */
[----:B------:R-:W-:-:S03]  /*20cb0*/  IMAD.MOV.U32 R29, RZ, RZ, R25 ;  /* 0x000000ffff1d7224 */ /* 0x000fc600078e0019 */
[----:B------:R1:W-:Y:S04]  /*20cc0*/  STL.64 [R1+0xb8], R26 ;  /* 0x0000b81a01007387 */ /* 0x0003e80000100a00 */
[----:B0-----:R-:W1:Y:S01]  /*20cd0*/  LDL.LU.64 R24, [R1+0x1df8] ;  /* 0x001df80001187983 */ /* 0x001e620000300a00 */
[----:B----4-:R-:W-:-:S07]  /*20ce0*/  FMUL R11, R21, R23 ;  /* 0x00000017150b7220 */ /* 0x010fce0000400000 */
[C---:B------:R-:W-:Y:S08]  /*20cf0*/  HMMA.16816.F32 R16, R4.reuse, R16, R8 ;  /* 0x000000100410723c */ /* 0x040ff00000001808 */
[----:B-1----:R-:W-:-:S15]  /*20d00*/  HMMA.16816.F32 R24, R4, R24, R12 ;  /* 0x000000180418723c */ /* 0x002fde000000180c */
[----:B------:R-:W-:-:S04]  /*20d10*/  NOP ;  /* 0x0000000000007918 */ /* 0x000fc80000000000 */
[----:B------:R-:W-:Y:S04]  /*20d20*/  STL.64 [R1+0x280], R24 ;  /* 0x0002801801007387 */ /* 0x000fe80000100a00 */
[----:B------:R-:W-:Y:S04]  /*20d30*/  STL.64 [R1+0x288], R26 ;  /* 0x0002881a01007387 */ /* 0x000fe80000100a00 */
[----:B------:R-:W0:Y:S01]  /*20d40*/  LDSM.16.M88.4 R24, [R28+UR6+0xa000] ;  /* 0x00a000061c18783b */ /* 0x000e220008000200 */
[C---:B------:R-:W-:Y:S01]  /*20d50*/  FMUL R14, R21.reuse, R0 ;  /* 0x00000000150e7220 */ /* 0x040fe20000400000 */
[C---:B------:R-:W-:Y:S01]  /*20d60*/  FMUL R12, R20.reuse, R22 ;  /* 0x00000016140c7220 */ /* 0x040fe20000400000 */
[C---:B------:R-:W-:Y:S01]  /*20d70*/  FMUL R13, R20.reuse, R3 ;  /* 0x00000003140d7220 */ /* 0x040fe20000400000 */
[----:B------:R-:W-:Y:S01]  /*20d80*/  FMUL R15, R21, R2 ;  /* 0x00000002150f7220 */ /* 0x000fe20000400000 */
[----:B0-----:R-:W-:Y:S04]  /*20d90*/  STL.64 [R1+0xa0], R24 ;  /* 0x0000a01801007387 */ /* 0x001fe80000100a00 */
[----:B------:R0:W-:Y:S04]  /*20da0*/  STL.64 [R1+0xa8], R26 ;  /* 0x0000a81a01007387 */ /* 0x0001e80000100a00 */
[----:B0-----:R-:W2:Y:S04]  /*20db0*/  LDL.LU R26, [R1+0x1df4] ;  /* 0x001df400011a7983 */ /* 0x001ea80000300800 */
[----:B------:R-:W3:Y:S04]  /*20dc0*/  LDL.LU R25, [R1+0x1df0] ;  /* 0x001df00001197983 */ /* 0x000ee80000300800 */
[----:B------:R-:W4:Y:S04]  /*20dd0*/  LDL.LU R24, [R1+0x240] ;  /* 0x0002400001187983 */ /* 0x000f280000300800 */
[----:B------:R-:W2:Y:S04]  /*20de0*/  LDL.LU R23, [R1+0x244] ;  /* 0x0002440001177983 */ /* 0x000ea80000300800 */
[----:B------:R-:W2:Y:S04]  /*20df0*/  LDL.LU R0, [R1+0x248] ;  /* 0x0002480001007983 */ /* 0x000ea80000300800 */
[----:B------:R-:W2:Y:S04]  /*20e00*/  LDL.LU R11, [R1+0x24c] ;  /* 0x00024c00010b7983 */ /* 0x000ea80000300800 */
[----:B------:R-:W-:Y:S04]  /*20e10*/  STL.64 [R1+0x270], R16 ;  /* 0x0002701001007387 */ /* 0x000fe80000100a00 */
[----:B------:R0:W-:Y:S04]  /*20e20*/  STL.64 [R1+0x278], R18 ;  /* 0x0002781201007387 */ /* 0x0001e80000100a00 */
[----:B------:R-:W2:Y:S04]  /*20e30*/  LDL.LU R22, [R1+0x2d0] ;  /* 0x0002d00001167983 */ /* 0x000ea80000300800 */
[----:B0-----:R-:W2:Y:S04]  /*20e40*/  LDL.LU R19, [R1+0x2d4] ;  /* 0x0002d40001137983 */ /* 0x001ea80000300800 */
[----:B------:R-:W2:Y:S04]  /*20e50*/  LDL.LU R3, [R1+0x2d8] ;  /* 0x0002d80001037983 */ /* 0x000ea80000300800 */
[----:B------:R-:W2:Y:S04]  /*20e60*/  LDL.LU R2, [R1+0x2dc] ;  /* 0x0002dc0001027983 */ /* 0x000ea80000300800 */
[----:B------:R-:W2:Y:S04]  /*20e70*/  LDL.LU R18, [R1+0x2e0] ;  /* 0x0002e00001127983 */ /* 0x000ea80000300800 */
[----:B------:R-:W3:Y:S04]  /*20e80*/  LDL.LU R17, [R1+0x2e4] ;  /* 0x0002e40001117983 */ /* 0x000ee80000300800 */
[----:B------:R-:W3:Y:S01]  /*20e90*/  LDL.LU R16, [R1+0x2e8] ;  /* 0x0002e80001107983 */ /* 0x000ee20000300800 */
[----:B----4-:R-:W-:-:S03]  /*20ea0*/  FMUL R8, R20, R24 ;  /* 0x0000001814087220 */ /* 0x010fc60000400000 */
[----:B--2---:R-:W-:Y:S04]  /*20eb0*/  STL [R1+0x1de0], R18 ;  /* 0x001de01201007387 */ /* 0x004fe80000100800 */
[----:B---3--:R0:W-:Y:S02]  /*20ec0*/  STL.64 [R1+0x1dd8], R16 ;  /* 0x001dd81001007387 */ /* 0x0081e40000100a00 */
[----:B0-----:R-:W-:Y:S02]  /*20ed0*/  MOV R16, R26 ;  /* 0x0000001a00107202 */ /* 0x001fe40000000f00 */
[----:B------:R-:W-:Y:S02]  /*20ee0*/  MOV R17, R25 ;  /* 0x0000001900117202 */ /* 0x000fe40000000f00 */
[----:B------:R-:W0:Y:S01]  /*20ef0*/  LDSM.16.M88.4 R24, [R28+UR6+0xb000] ;  /* 0x00b000061c18783b */ /* 0x000e220008000200 */
[----:B------:R-:W-:Y:S01]  /*20f00*/  FMUL R9, R20, R23 ;  /* 0x0000001714097220 */ /* 0x000fe20000400000 */
[----:B------:R-:W-:-:S02]  /*20f10*/  FMUL R10, R21, R0 ;  /* 0x00000000150a7220 */ /* 0x000fc40000400000 */
[----:B0-----:R0:W-:Y:S01]  /*20f20*/  STL.64 [R1+0x60], R24 ;  /* 0x0000601801007387 */ /* 0x0011e20000100a00 */
[----:B------:R-:W-:Y:S01]  /*20f30*/  IMAD.MOV.U32 R23, RZ, RZ, R24 ;  /* 0x000000ffff177224 */ /* 0x000fe200078e0018 */
[----:B------:R-:W-:Y:S02]  /*20f40*/  MOV R0, R25 ;  /* 0x0000001900007202 */ /* 0x000fe40000000f00 */
[----:B------:R1:W-:Y:S04]  /*20f50*/  STL.64 [R1+0x68], R26 ;  /* 0x0000681a01007387 */ /* 0x0003e80000100a00 */
[----:B0-----:R-:W1:Y:S01]  /*20f60*/  LDL.LU.64 R24, [R1+0x1de8] ;  /* 0x001de80001187983 */ /* 0x001e620000300a00 */
[----:B------:R-:W-:-:S07]  /*20f70*/  FMUL R11, R21, R11 ;  /* 0x0000000b150b7220 */ /* 0x000fce0000400000 */
[C---:B------:R-:W-:Y:S08]  /*20f80*/  HMMA.16816.F32 R8, R4.reuse, R16, R8 ;  /* 0x000000100408723c */ /* 0x040ff00000001808 */
[----:B-1----:R-:W-:-:S15]  /*20f90*/  HMMA.16816.F32 R24, R4, R24, R12 ;  /* 0x000000180418723c */ /* 0x002fde000000180c */
[----:B------:R-:W-:-:S04]  /*20fa0*/  NOP ;  /* 0x0000000000007918 */ /* 0x000fc80000000000 */
[----:B------:R-:W-:Y:S04]  /*20fb0*/  STL.64 [R1+0x260], R24 ;  /* 0x0002601801007387 */ /* 0x000fe80000100a00 */
[----:B------:R-:W-:Y:S04]  /*20fc0*/  STL.64 [R1+0x268], R26 ;  /* 0x0002681a01007387 */ /* 0x000fe80000100a00 */
[----:B------:R-:W2:Y:S04]  /*20fd0*/  LDL.LU R18, [R1+0x1de0] ;  /* 0x001de00001127983 */ /* 0x000ea80000300800 */
[----:B------:R-:W3:Y:S01]  /*20fe0*/  LDL.LU.64 R16, [R1+0x1dd8] ;  /* 0x001dd80001107983 */ /* 0x000ee20000300a00 */
[----:B------:R-:W-:-:S03]  /*20ff0*/  FMUL R13, R20, R19 ;  /* 0x00000013140d7220 */ /* 0x000fc60000400000 */
[----:B------:R-:W-:Y:S04]  /*21000*/  STL.64 [R1+0x250], R8 ;  /* 0x0002500801007387 */ /* 0x000fe80000100a00 */
[----:B------:R0:W-:Y:S04]  /*21010*/  STL.64 [R1+0x258], R10 ;  /* 0x0002580a01007387 */ /* 0x0001e80000100a00 */
[----:B------:R-:W1:Y:S01]  /*21020*/  LDSM.16.M88.4 R24, [R28+UR6+0xc000] ;  /* 0x00c000061c18783b */ /* 0x000e620008000200 */
[C---:B------:R-:W-:Y:S01]  /*21030*/  FMUL R14, R21.reuse, R3 ;  /* 0x00000003150e7220 */ /* 0x040fe20000400000 */
[C---:B------:R-:W-:Y:S01]  /*21040*/  FMUL R12, R20.reuse, R22 ;  /* 0x00000016140c7220 */ /* 0x040fe20000400000 */
[C---:B------:R-:W-:Y:S01]  /*21050*/  FMUL R15, R21.reuse, R2 ;  /* 0x00000002150f7220 */ /* 0x040fe20000400000 */
[----:B0-----:R-:W4:Y:S04]  /*21060*/  LDL.LU R11, [R1+0x2ec] ;  /* 0x0002ec00010b7983 */ /* 0x001f280000300800 */
[----:B------:R-:W4:Y:S04]  /*21070*/  LDL.LU R3, [R1+0x63c] ;  /* 0x00063c0001037983 */ /* 0x000f280000300800 */
[----:B------:R-:W4:Y:S04]  /*21080*/  LDL R22, [R1+0x45c] ;  /* 0x00045c0001167983 */ /* 0x000f280000100800 */
[----:B------:R-:W4:Y:S04]  /*21090*/  LDL.LU R2, [R1+0x648] ;  /* 0x0006480001027983 */ /* 0x000f280000300800 */
[----:B-1----:R-:W-:Y:S01]  /*210a0*/  STL.64 [R1+0x58], R26 ;  /* 0x0000581a01007387 */ /* 0x002fe20000100a00 */
[C---:B--2---:R-:W-:Y:S01]  /*210b0*/  FMUL R8, R20.reuse, R18 ;  /* 0x0000001214087220 */ /* 0x044fe20000400000 */
[----:B---3--:R-:W-:Y:S01]  /*210c0*/  FMUL R9, R20, R17 ;  /* 0x0000001114097220 */ /* 0x008fe20000400000 */
[----:B------:R-:W-:-:S02]  /*210d0*/  FMUL R10, R21, R16 ;  /* 0x00000010150a7220 */ /* 0x000fc40000400000 */
[----:B------:R-:W0:Y:S04]  /*210e0*/  LDSM.16.M88.4 R16, [R28+UR6+0xd000] ;  /* 0x00d000061c10783b */ /* 0x000e280008000200 */
[----:B0-----:R0:W-:Y:S04]  /*210f0*/  STL.64 [R1+0xe0], R16 ;  /* 0x0000e01001007387 */ /* 0x0011e80000100a00 */
[----:B------:R1:W-:Y:S04]  /*21100*/  STL.64 [R1+0xe8], R18 ;  /* 0x0000e81201007387 */ /* 0x0003e80000100a00 */
[----:B0-----:R-:W2:Y:S04]  /*21110*/  LDL.LU.64 R16, [R1+0x1dd0] ;  /* 0x001dd00001107983 */ /* 0x001ea80000300a00 */
[----:B-1----:R-:W3:Y:S01]  /*21120*/  LDL.LU R18, [R1+0x2f0] ;  /* 0x0002f00001127983 */ /* 0x002ee20000300800 */
[----:B--2---:R-:W-:Y:S03]  /*21130*/  HMMA.16816.F32 R12, R4, R16, R12 ;  /* 0x00000010040c723c */ /* 0x004fe6000000180c */
[----:B------:R-:W2:-:S15]  /*21140*/  LDL.LU R17, [R1+0x2f4] ;  /* 0x0002f40001117983 */ /* 0x000e9e0000300800 */
[----:B------:R-:W-:Y:S01]  /*21150*/  NOP ;  /* 0x0000000000007918 */ /* 0x000fe20000000000 */
[----:B------:R-:W-:Y:S04]  /*21160*/  STL.64 [R1+0x240], R12 ;  /* 0x0002400c01007387 */ /* 0x000fe80000100a00 */
[----:B------:R-:W-:Y:S04]  /*21170*/  STL.64 [R1+0x248], R14 ;  /* 0x0002480e01007387 */ /* 0x000fe80000100a00 */
[----:B------:R-:W2:Y:S04]  /*21180*/  LDL.LU R16, [R1+0x2f8] ;  /* 0x0002f80001107983 */ /* 0x000ea80000300800 */
[----:B------:R-:W-:Y:S04]  /*21190*/  STL.64 [R1+0x1dc8], R6 ;  /* 0x001dc80601007387 */ /* 0x000fe80000100a00 */
[----:B------:R-:W-:Y:S04]  /*211a0*/  STL.64 [R1+0x1dc0], R4 ;  /* 0x001dc00401007387 */ /* 0x000fe80000100a00 */
[----:B------:R-:W2:Y:S04]  /*211b0*/  LDL.LU R19, [R1+0x2fc] ;  /* 0x0002fc0001137983 */ /* 0x000ea80000300800 */
[----:B------:R-:W2:Y:S04]  /*211c0*/  LDL.LU R27, [R1+0x308] ;  /* 0x00030800011b7983 */ /* 0x000ea80000300800 */
[----:B------:R-:W2:Y:S04]  /*211d0*/  LDL.LU R26, [R1+0x30c] ;  /* 0x00030c00011a7983 */ /* 0x000ea80000300800 */
[----:B------:R-:W0:Y:S04]  /*211e0*/  LDSM.16.M88.4 R4, [R28+UR6+0xe000] ;  /* 0x00e000061c04783b */ /* 0x000e280008000200 */
[----:B--2---:R1:W-:Y:S04]  /*211f0*/  STL [R1+0x1db0], R26 ;  /* 0x001db01a01007387 */ /* 0x0043e80000100800 */
[----:B-1----:R-:W2:Y:S04]  /*21200*/  LDL.LU R26, [R1+0x304] ;  /* 0x00030400011a7983 */ /* 0x002ea80000300800 */
[----:B------:R1:W-:Y:S04]  /*21210*/  STL.64 [R1+0x1da8], R24 ;  /* 0x001da81801007387 */ /* 0x0003e80000100a00 */
[----:B-1----:R-:W3:Y:S04]  /*21220*/  LDL.LU R25, [R1+0x300] ;  /* 0x0003000001197983 */ /* 0x002ee80000300800 */
[----:B--2---:R-:W-:Y:S04]  /*21230*/  STL.64 [R1+0x1db8], R26 ;  /* 0x001db81a01007387 */ /* 0x004fe80000100a00 */
[----:B---3--:R1:W-:Y:S04]  /*21240*/  STL [R1+0x1db4], R25 ;  /* 0x001db41901007387 */ /* 0x0083e80000100800 */
[----:B------:R-:W2:Y:S04]  /*21250*/  LDL R24, [R1+0xb0] ;  /* 0x0000b00001187983 */ /* 0x000ea80000100800 */
[----:B0-----:R-:W-:Y:S01]  /*21260*/  STL.64 [R1+0x110], R4 ;  /* 0x0001100401007387 */ /* 0x001fe20000100a00 */
[----:B-1----:R-:W-:Y:S01]  /*21270*/  MOV R25, R29 ;  /* 0x0000001d00197202 */ /* 0x002fe20000000f00 */
[----:B------:R-:W-:-:S02]  /*21280*/  IMAD.MOV.U32 R29, RZ, RZ, R5 ;  /* 0x000000ffff1d7224 */ /* 0x000fc400078e0005 */
[----:B------:R0:W-:Y:S04]  /*21290*/  STL.64 [R1+0x118], R6 ;  /* 0x0001180601007387 */ /* 0x0001e80000100a00 */
[----:B0-----:R-:W2:Y:S04]  /*212a0*/  LDL.LU.64 R6, [R1+0x1dc8] ;  /* 0x001dc80001067983 */ /* 0x001ea80000300a00 */
[----:B------:R-:W2:Y:S01]  /*212b0*/  LDL.LU.64 R4, [R1+0x1dc0] ;  /* 0x001dc00001047983 */ /* 0x000ea20000300a00 */
[C---:B----4-:R-:W-:Y:S01]  /*212c0*/  FMUL R11, R21.reuse, R11 ;  /* 0x0000000b150b7220 */ /* 0x050fe20000400000 */
[----:B------:R-:W-:Y:S01]  /*212d0*/  FMUL R14, R21, R16 ;  /* 0x00000010150e7220 */ /* 0x000fe20000400000 */
[C---:B------:R-:W-:Y:S01]  /*212e0*/  FMUL R13, R20.reuse, R17 ;  /* 0x00000011140d7220 */ /* 0x040fe20000400000 */
[----:B------:R-:W3:Y:S01]  /*212f0*/  LDL.LU R16, [R1+0x310] ;  /* 0x0003100001107983 */ /* 0x000ee20000300800 */
[----:B------:R-:W-:-:S03]  /*21300*/  FMUL R12, R20, R18 ;  /* 0x00000012140c7220 */ /* 0x000fc60000400000 */
[----:B------:R-:W3:Y:S01]  /*21310*/  LDL.LU R17, [R1+0x314] ;  /* 0x0003140001117983 */ /* 0x000ee20000300800 */
[----:B------:R-:W-:-:S03]  /*21320*/  FMUL R15, R21, R19 ;  /* 0x00000013150f7220 */ /* 0x000fc60000400000 */
[----:B------:R-:W4:Y:S04]  /*21330*/  LDL.LU R18, [R1+0x318] ;  /* 0x0003180001127983 */ /* 0x000f280000300800 */
[----:B------:R-:W3:Y:S01]  /*21340*/  LDL.LU.64 R26, [R1+0x1db8] ;  /* 0x001db800011a7983 */ /* 0x000ee20000300a00 */
[----:B--2---:R-:W-:Y:S03]  /*21350*/  HMMA.16816.F32 R8, R4, R24, R8 ;  /* 0x000000180408723c */ /* 0x004fe60000001808 */
[----:B------:R-:W2:Y:S04]  /*21360*/  LDL.LU R25, [R1+0x1db4] ;  /* 0x001db40001197983 */ /* 0x000ea80000300800 */
[----:B------:R-:W4:-:S12]  /*21370*/  LDL.LU R19, [R1+0x31c] ;  /* 0x00031c0001137983 */ /* 0x000f180000300800 */
[----:B------:R3:W-:Y:S04]  /*21380*/  STL.64 [R1+0x230], R8 ;  /* 0x0002300801007387 */ /* 0x0007e80000100a00 */
[----:B------:R0:W-:Y:S01]  /*21390*/  STL.64 [R1+0x238], R10 ;  /* 0x0002380a01007387 */ /* 0x0001e20000100a00 */
[C---:B---3--:R-:W-:Y:S01]  /*213a0*/  FMUL R9, R20.reuse, R26 ;  /* 0x0000001a14097220 */ /* 0x048fe20000400000 */
[----:B0-----:R-:W-:Y:S02]  /*213b0*/  FMUL R10, R21, R27 ;  /* 0x0000001b150a7220 */ /* 0x001fe40000400000 */
[----:B----4-:R-:W-:Y:S04]  /*213c0*/  STL.64 [R1+0x1da0], R18 ;  /* 0x001da01201007387 */ /* 0x010fe80000100a00 */
[----:B------:R0:W-:Y:S04]  /*213d0*/  STL.64 [R1+0x1d98], R16 ;  /* 0x001d981001007387 */ /* 0x0001e80000100a00 */
[----:B0-----:R-:W3:Y:S04]  /*213e0*/  LDL R16, [R1+0xa0] ;  /* 0x0000a00001107983 */ /* 0x001ee80000100800 */
[----:B------:R-:W3:Y:S01]  /*213f0*/  LDL R17, [R1+0xa4] ;  /* 0x0000a40001117983 */ /* 0x000ee20000100800 */
[----:B--2---:R-:W-:-:S03]  /*21400*/  FMUL R8, R20, R25 ;  /* 0x0000001914087220 */ /* 0x004fc60000400000 */
[----:B------:R-:W0:Y:S04]  /*21410*/  LDSM.16.M88.4 R24, [R28+UR6+0xf000] ;  /* 0x00f000061c18783b */ /* 0x000e280008000200 */
[----:B0-----:R-:W-:Y:S04]  /*21420*/  STL.64 [R1+0x100], R24 ;  /* 0x0001001801007387 */ /* 0x001fe80000100a00 */
[----:B------:R0:W-:Y:S04]  /*21430*/  STL.64 [R1+0x108], R26 ;  /* 0x0001081a01007387 */ /* 0x0001e80000100a00 */
[----:B0-----:R-:W2:Y:S01]  /*21440*/  LDL.LU R26, [R1+0x1db0] ;  /* 0x001db000011a7983 */ /* 0x001ea20000300800 */
[----:B------:R-:W-:-:S02]  /*21450*/  MOV R28, R24 ;  /* 0x00000018001c7202 */ /* 0x000fc40000000f00 */
[----:B------:R-:W-:Y:S02]  /*21460*/  MOV R27, R25 ;  /* 0x00000019001b7202 */ /* 0x000fe40000000f00 */
[----:B------:R-:W4:Y:S04]  /*21470*/  LDL.LU.64 R24, [R1+0x1da8] ;  /* 0x001da80001187983 */ /* 0x000f280000300a00 */
[----:B------:R-:W4:Y:S01]  /*21480*/  LDL.LU.64 R18, [R1+0x1da0] ;  /* 0x001da00001127983 */ /* 0x000f220000300a00 */
[----:B---3--:R-:W-:Y:S03]  /*21490*/  HMMA.16816.F32 R12, R4, R16, R12 ;  /* 0x00000010040c723c */ /* 0x008fe6000000180c */
[----:B------:R-:W3:-:S15]  /*214a0*/  LDL.LU.64 R16, [R1+0x1d98] ;  /* 0x001d980001107983 */ /* 0x000ede0000300a00 */
[----:B------:R-:W-:Y:S01]  /*214b0*/  NOP ;  /* 0x0000000000007918 */ /* 0x000fe20000000000 */
[----:B------:R0:W-:Y:S04]  /*214c0*/  STL.64 [R1+0x220], R12 ;  /* 0x0002200c01007387 */ /* 0x0001e80000100a00 */
[----:B------:R1:W-:Y:S01]  /*214d0*/  STL.64 [R1+0x228], R14 ;  /* 0x0002280e01007387 */ /* 0x0003e20000100a00 */
[----:B0-----:R-:W-:-:S03]  /*214e0*/  IMAD.MOV.U32 R12, RZ, RZ, R23 ;  /* 0x000000ffff0c7224 */ /* 0x001fc600078e0017 */
[----:B------:R-:W3:Y:S01]  /*214f0*/  LDL.LU R23, [R1+0x1d94] ;  /* 0x001d940001177983 */ /* 0x000ee20000300800 */
[----:B------:R-:W-:-:S03]  /*21500*/  MOV R13, R0 ;  /* 0x00000000000d7202 */ /* 0x000fc60000000f00 */
[----:B------:R-:W3:Y:S01]  /*21510*/  LDL.LU R0, [R1+0x1d90] ;  /* 0x001d900001007983 */ /* 0x000ee20000300800 */
[----:B--2---:R-:W-:-:S07]  /*21520*/  FMUL R11, R21, R26 ;  /* 0x0000001a150b7220 */ /* 0x004fce0000400000 */
[----:B-1----:R-:W-:Y:S01]  /*21530*/  HMMA.16816.F32 R12, R4, R12, R8 ;  /* 0x0000000c040c723c */ /* 0x002fe20000001808 */
[----:B------:R-:W2:Y:S04]  /*21540*/  LDL.LU R8, [R1+0x320] ;  /* 0x0003200001087983 */ /* 0x000ea80000300800 */
[----:B------:R-:W2:-:S14]  /*21550*/  LDL.LU R9, [R1+0x324] ;  /* 0x0003240001097983 */ /* 0x000e9c0000300800 */
[----:B------:R-:W-:Y:S04]  /*21560*/  STL.64 [R1+0x210], R12 ;  /* 0x0002100c01007387 */ /* 0x000fe80000100a00 */
[----:B------:R-:W-:Y:S01]  /*21570*/  STL.64 [R1+0x218], R14 ;  /* 0x0002180e01007387 */ /* 0x000fe20000100a00 */
[C---:B----4-:R-:W-:Y:S01]  /*21580*/  FMUL R18, R21.reuse, R18 ;  /* 0x0000001215127220 */ /* 0x050fe20000400000 */
[----:B------:R-:W-:Y:S01]  /*21590*/  FMUL R19, R21, R19 ;  /* 0x0000001315137220 */ /* 0x000fe20000400000 */
[----:B------:R-:W-:Y:S01]  /*215a0*/  FADD R3, -R22, R3 ;  /* 0x0000000316037221 */ /* 0x000fe20000000100 */
[----:B------:R-:W4:Y:S04]  /*215b0*/  LDL.LU R10, [R1+0x328] ;  /* 0x00032800010a7983 */ /* 0x000f280000300800 */
[----:B------:R-:W2:Y:S04]  /*215c0*/  LDL.LU R11, [R1+0x32c] ;  /* 0x00032c00010b7983 */ /* 0x000ea80000300800 */
[----:B------:R-:W2:Y:S01]  /*215d0*/  LDL.LU R26, [R1+0x360] ;  /* 0x00036000011a7983 */ /* 0x000ea20000300800 */
[C---:B---3--:R-:W-:Y:S01]  /*215e0*/  FMUL R16, R20.reuse, R16 ;  /* 0x0000001014107220 */ /* 0x048fe20000400000 */
[----:B------:R-:W-:-:S07]  /*215f0*/  FMUL R17, R20, R17 ;  /* 0x0000001114117220 */ /* 0x000fce0000400000 */
[----:B------:R-:W-:Y:S01]  /*21600*/  HMMA.16816.F32 R16, R4, R24, R16 ;  /* 0x000000180410723c */ /* 0x000fe20000001810 */
[----:B------:R-:W0:Y:S01]  /*21610*/  LDSM.16.M88.4 R12, [R23+UR6+0x18800] ;  /* 0x01880006170c783b */ /* 0x000e220008000200 */
[----:B------:R-:W-:-:S03]  /*21620*/  FADD R22, -R0, R2 ;  /* 0x0000000200167221 */ /* 0x000fc60000000100 */
[----:B------:R-:W3:Y:S04]  /*21630*/  LDL.LU R2, [R1+0x364] ;  /* 0x0003640001027983 */ /* 0x000ee80000300800 */
[----:B------:R-:W3:Y:S04]  /*21640*/  LDL.LU R0, [R1+0x368] ;  /* 0x0003680001007983 */ /* 0x000ee80000300800 */
[----:B0-----:R-:W-:Y:S04]  /*21650*/  STL.64 [R1+0x1d78], R14 ;  /* 0x001d780e01007387 */ /* 0x001fe80000100a00 */
[----:B------:R-:W-:Y:S04]  /*21660*/  STL.64 [R1+0x1d70], R12 ;  /* 0x001d700c01007387 */ /* 0x000fe80000100a00 */
[----:B------:R-:W-:Y:S04]  /*21670*/  STL.64 [R1+0x200], R16 ;  /* 0x0002001001007387 */ /* 0x000fe80000100a00 */
[----:B------:R0:W-:Y:S04]  /*21680*/  STL.64 [R1+0x208], R18 ;  /* 0x0002081201007387 */ /* 0x0001e80000100a00 */
[----:B0-----:R-:W3:Y:S04]  /*21690*/  LDL.LU R19, [R1+0x36c] ;  /* 0x00036c0001137983 */ /* 0x001ee80000300800 */
[----:B------:R-:W3:Y:S04]  /*216a0*/  LDL.LU R15, [R1+0x358] ;  /* 0x00035800010f7983 */ /* 0x000ee80000300800 */
[----:B------:R-:W3:Y:S01]  /*216b0*/  LDL.LU R14, [R1+0x35c] ;  /* 0x00035c00010e7983 */ /* 0x000ee20000300800 */
[----:B------:R-:W-:Y:S01]  /*216c0*/  MOV R12, R28 ;  /* 0x0000001c000c7202 */ /* 0x000fe20000000f00 */
[----:B------:R-:W-:-:S02]  /*216d0*/  IMAD.MOV.U32 R13, RZ, RZ, R27 ;  /* 0x000000ffff0d7224 */ /* 0x000fc400078e001b */
[C---:B--2---:R-:W-:Y:S01]  /*216e0*/  FMUL R8, R20.reuse, R8 ;  /* 0x0000000814087220 */ /* 0x044fe20000400000 */
[C---:B------:R-:W-:Y:S01]  /*216f0*/  FMUL R9, R20.reuse, R9 ;  /* 0x0000000914097220 */ /* 0x040fe20000400000 */
[C---:B----4-:R-:W-:Y:S01]  /*21700*/  FMUL R10, R21.reuse, R10 ;  /* 0x0000000a150a7220 */ /* 0x050fe20000400000 */
[----:B---3--:R-:W-:Y:S04]  /*21710*/  STL.64 [R1+0x1d88], R14 ;  /* 0x001d880e01007387 */ /* 0x008fe80000100a00 */
[----:B------:R0:W-:Y:S04]  /*21720*/  STL.64 [R1+0x1d80], R12 ;  /* 0x001d800c01007387 */ /* 0x0001e80000100a00 */
[----:B0-----:R-:W2:Y:S01]  /*21730*/  LDL.LU.64 R12, [R1+0xe0] ;  /* 0x0000e000010c7983 */ /* 0x001ea20000300a00 */
[----:B------:R-:W-:Y:S01]  /*21740*/  FMUL R11, R21, R11 ;  /* 0x0000000b150b7220 */ /* 0x000fe20000400000 */
[----:B------:R-:W-:Y:S01]  /*21750*/  FMUL R3, R3, 1.4426950216293334961 ;  /* 0x3fb8aa3b03037820 */ /* 0x000fe20000400000 */
[----:B------:R-:W-:-:S03]  /*21760*/  FMUL R16, R20, R26 ;  /* 0x0000001a14107220 */ /* 0x000fc60000400000 */
[----:B------:R0:W1:Y:S01]  /*21770*/  MUFU.EX2 R28, R3 ;  /* 0x00000003001c7308 */ /* 0x0000620000000800 */
[----:B------:R-:W-:Y:S01]  /*21780*/  FMUL R18, R21, R0 ;  /* 0x0000000015127220 */ /* 0x000fe20000400000 */
[----:B0-----:R-:W-:Y:S02]  /*21790*/  FMUL R3, R22, 1.4426950216293334961 ;  /* 0x3fb8aa3b16037820 */ /* 0x001fe40000400000 */
[----:B------:R-:W3:Y:S04]  /*217a0*/  LDL.LU R22, [R1+0x354] ;  /* 0x0003540001167983 */ /* 0x000ee80000300800 */
[----:B------:R-:W4:Y:S01]  /*217b0*/  LDL.LU.64 R14, [R1+0x1d88] ;  /* 0x001d8800010e7983 */ /* 0x000f220000300a00 */
[----:B--2---:R-:W-:Y:S01]  /*217c0*/  HMMA.16816.F32 R8, R4, R12, R8 ;  /* 0x0000000c0408723c */ /* 0x004fe20000001808 */
[----:B------:R-:W-:-:S02]  /*217d0*/  MOV R27, R12 ;  /* 0x0000000c001b7202 */ /* 0x000fc40000000f00 */
[----:B------:R-:W-:Y:S02]  /*217e0*/  MOV R26, R13 ;  /* 0x0000000d001a7202 */ /* 0x000fe40000000f00 */
[----:B------:R-:W2:-:S14]  /*217f0*/  LDL.LU.64 R12, [R1+0x1d80] ;  /* 0x001d8000010c7983 */ /* 0x000e9c0000300a00 */
[----:B------:R-:W-:Y:S01]  /*21800*/  STL.64 [R1+0x1f0], R8 ;  /* 0x0001f00801007387 */ /* 0x000fe20000100a00 */
[----:B------:R-:W-:-:S03]  /*21810*/  MOV R0, R11 ;  /* 0x0000000b00007202 */ /* 0x000fc60000000f00 */
[----:B------:R-:W2:Y:S04]  /*21820*/  LDL.LU R11, [R1+0x350] ;  /* 0x00035000010b7983 */ /* 0x000ea80000300800 */
[----:B------:R-:W-:Y:S04]  /*21830*/  STL.64 [R1+0x1d30], R26 ;  /* 0x001d301a01007387 */ /* 0x000fe80000100a00 */
[----:B------:R0:W-:Y:S04]  /*21840*/  STL.64 [R1+0x1d28], R24 ;  /* 0x001d281801007387 */ /* 0x0001e80000100a00 */
[----:B0-----:R-:W2:Y:S01]  /*21850*/  LDL R24, [R1+0x110] ;  /* 0x0001100001187983 */ /* 0x001ea20000100800 */
[----:B------:R-:W-:Y:S01]  /*21860*/  FMUL R17, R20, R2 ;  /* 0x0000000214117220 */ /* 0x000fe20000400000 */
[----:B------:R-:W-:Y:S01]  /*21870*/  MOV R25, R29 ;  /* 0x0000001d00197202 */ /* 0x000fe20000000f00 */
[----:B------:R-:W-:Y:S01]  /*21880*/  FMUL R19, R21, R19 ;  /* 0x0000001315137220 */ /* 0x000fe20000400000 */
[----:B------:R-:W-:-:S02]  /*21890*/  IMAD.MOV.U32 R2, RZ, RZ, R10 ;  /* 0x000000ffff027224 */ /* 0x000fc400078e000a */
[C---:B---3--:R-:W-:Y:S01]  /*218a0*/  FMUL R9, R20.reuse, R22 ;  /* 0x0000001614097220 */ /* 0x048fe20000400000 */
[C---:B----4-:R-:W-:Y:S01]  /*218b0*/  FMUL R10, R21.reuse, R15 ;  /* 0x0000000f150a7220 */ /* 0x050fe20000400000 */
[----:B------:R-:W-:Y:S04]  /*218c0*/  STL [R1+0x1c9c], R0 ;  /* 0x001c9c0001007387 */ /* 0x000fe80000100800 */
[----:B------:R-:W-:Y:S01]  /*218d0*/  STL [R1+0x1c98], R2 ;  /* 0x001c980201007387 */ /* 0x000fe20000100800 */
[----:B------:R0:W3:Y:S01]  /*218e0*/  MUFU.EX2 R29, R3 ;  /* 0x00000003001d7308 */ /* 0x0000e20000000800 */
[----:B--2---:R-:W-:Y:S01]  /*218f0*/  FMUL R8, R20, R11 ;  /* 0x0000000b14087220 */ /* 0x004fe20000400000 */
[----:B------:R-:W-:Y:S01]  /*21900*/  FMUL R11, R21, R14 ;  /* 0x0000000e150b7220 */ /* 0x000fe20000400000 */
[C---:B------:R-:W-:Y:S08]  /*21910*/  HMMA.16816.F32 R16, R4.reuse, R24, R16 ;  /* 0x000000180410723c */ /* 0x040ff00000001810 */
[----:B------:R-:W-:Y:S11]  /*21920*/  HMMA.16816.F32 R4, R4, R12, R8 ;  /* 0x0000000c0404723c */ /* 0x000ff60000001808 */
[----:B------:R-:W-:Y:S04]  /*21930*/  STL.64 [R1+0x1e8], R18 ;  /* 0x0001e81201007387 */ /* 0x000fe80000100a00 */
[----:B------:R2:W-:Y:S04]  /*21940*/  STL [R1+0x1d38], R23 ;  /* 0x001d381701007387 */ /* 0x0005e80000100800 */
[----:B------:R-:W4:Y:S04]  /*21950*/  LDL.LU R20, [R1+0x170] ;  /* 0x0001700001147983 */ /* 0x000f280000300800 */
[----:B------:R-:W4:Y:S04]  /*21960*/  LDL.LU R21, [R1+0x174] ;  /* 0x0001740001157983 */ /* 0x000f280000300800 */
[----:B------:R-:W1:Y:S04]  /*21970*/  LDL.LU R27, [R1+0x344] ;  /* 0x00034400011b7983 */ /* 0x000e680000300800 */
[----:B------:R-:W3:Y:S04]  /*21980*/  LDL.LU R26, [R1+0x348] ;  /* 0x00034800011a7983 */ /* 0x000ee80000300800 */
[----:B--2---:R-:W2:Y:S04]  /*21990*/  LDL.LU R23, [R1+0x34c] ;  /* 0x00034c0001177983 */ /* 0x004ea80000300800 */
[----:B------:R-:W4:Y:S04]  /*219a0*/  LDL.LU R22, [R1+0x330] ;  /* 0x0003300001167983 */ /* 0x000f280000300800 */
[----:B------:R-:W4:Y:S04]  /*219b0*/  LDL.LU R19, [R1+0x334] ;  /* 0x0003340001137983 */ /* 0x000f280000300800 */
[----:B------:R-:W4:Y:S04]  /*219c0*/  LDL.LU R18, [R1+0x338] ;  /* 0x0003380001127983 */ /* 0x000f280000300800 */
[----:B0-----:R-:W4:Y:S04]  /*219d0*/  LDL.LU R3, [R1+0x33c] ;  /* 0x00033c0001037983 */ /* 0x001f280000300800 */
[----:B------:R-:W4:Y:S04]  /*219e0*/  LDL.LU.64 R14, [R1+0x1d78] ;  /* 0x001d7800010e7983 */ /* 0x000f280000300a00 */
[----:B------:R-:W4:Y:S04]  /*219f0*/  LDL.LU.64 R12, [R1+0x1d70] ;  /* 0x001d7000010c7983 */ /* 0x000f280000300a00 */
[----:B------:R-:W4:Y:S04]  /*21a00*/  LDL.LU R11, [R1+0x340] ;  /* 0x00034000010b7983 */ /* 0x000f280000300800 */
[----:B------:R-:W4:Y:S04]  /*21a10*/  LDL.LU R8, [R1+0x180] ;  /* 0x0001800001087983 */ /* 0x000f280000300800 */
[----:B------:R1:W-:Y:S04]  /*21a20*/  STL.64 [R1+0x1d0], R4 ;  /* 0x0001d00401007387 */ /* 0x0003e80000100a00 */
[----:B------:R3:W-:Y:S04]  /*21a30*/  STL.64 [R1+0x1d8], R6 ;  /* 0x0001d80601007387 */ /* 0x0007e80000100a00 */
[----:B------:R-:W4:Y:S04]  /*21a40*/  LDL.LU R9, [R1+0x184] ;  /* 0x0001840001097983 */ /* 0x000f280000300800 */
[----:B------:R-:W4:Y:S04]  /*21a50*/  LDL.LU R24, [R1+0x130] ;  /* 0x0001300001187983 */ /* 0x000f280000300800 */
[----:B------:R-:W4:Y:S01]  /*21a60*/  LDL.LU R25, [R1+0x134] ;  /* 0x0001340001197983 */ /* 0x000f220000300800 */
[----:B------:R-:W-:Y:S01]  /*21a70*/  IMAD.MOV.U32 R0, RZ, RZ, R16 ;  /* 0x000000ffff007224 */ /* 0x000fe200078e0010 */
[----:B------:R-:W-:Y:S01]  /*21a80*/  MOV R2, R17 ;  /* 0x0000001100027202 */ /* 0x000fe20000000f00 */
[C---:B-1----:R-:W-:Y:S01]  /*21a90*/  FMUL R5, R28.reuse, R27 ;  /* 0x0000001b1c057220 */ /* 0x042fe20000400000 */
[C---:B---3--:R-:W-:Y:S01]  /*21aa0*/  FMUL R6, R29.reuse, R26 ;  /* 0x0000001a1d067220 */ /* 0x048fe20000400000 */
[----:B--2---:R-:W-:Y:S01]  /*21ab0*/  FMUL R7, R29, R23 ;  /* 0x000000171d077220 */ /* 0x004fe20000400000 */
[----:B----4-:R-:W-:-:S07]  /*21ac0*/  FMUL R4, R28, R11 ;  /* 0x0000000b1c047220 */ /* 0x010fce0000400000 */
[----:B------:R-:W-:Y:S01]  /*21ad0*/  HMMA.16816.F32 R8, R12, R8, R4 ;  /* 0x000000080c08723c */ /* 0x000fe20000001804 */
[----:B------:R0:W-:Y:S01]  /*21ae0*/  STL.64 [R1+0x1d58], R24 ;  /* 0x001d581801007387 */ /* 0x0001e20000100a00 */
[----:B------:R-:W-:-:S03]  /*21af0*/  FMUL R7, R29, R3 ;  /* 0x000000031d077220 */ /* 0x000fc60000400000 */
[----:B0-----:R-:W2:Y:S04]  /*21b00*/  LDL.LU R24, [R1+0x150] ;  /* 0x0001500001187983 */ /* 0x001ea80000300800 */
[----:B------:R-:W2:Y:S04]  /*21b10*/  LDL.LU R25, [R1+0x154] ;  /* 0x0001540001197983 */ /* 0x000ea80000300800 */
[----:B------:R-:W3:Y:S04]  /*21b20*/  LDL.LU R16, [R1+0x140] ;  /* 0x0001400001107983 */ /* 0x000ee80000300800 */
[----:B------:R-:W3:Y:S04]  /*21b30*/  LDL.LU R17, [R1+0x144] ;  /* 0x0001440001117983 */ /* 0x000ee80000300800 */
[----:B------:R-:W-:Y:S04]  /*21b40*/  STL.64 [R1+0x1c0], R8 ;  /* 0x0001c00801007387 */ /* 0x000fe80000100a00 */
[----:B------:R0:W-:Y:S04]  /*21b50*/  STL.64 [R1+0x1c8], R10 ;  /* 0x0001c80a01007387 */ /* 0x0001e80000100a00 */
[----:B0-----:R-:W4:Y:S04]  /*21b60*/  LDL.LU R10, [R1+0x370] ;  /* 0x00037000010a7983 */ /* 0x001f280000300800 */
[----:B------:R-:W2:Y:S04]  /*21b70*/  LDL.LU R9, [R1+0x374] ;  /* 0x0003740001097983 */ /* 0x000ea80000300800 */
[----:B------:R-:W2:Y:S04]  /*21b80*/  LDL.LU R8, [R1+0x378] ;  /* 0x0003780001087983 */ /* 0x000ea80000300800 */
[----:B------:R-:W2:Y:S04]  /*21b90*/  LDL.LU R3, [R1+0x37c] ;  /* 0x00037c0001037983 */ /* 0x000ea80000300800 */
[----:B------:R-:W2:Y:S01]  /*21ba0*/  LDL.LU R26, [R1+0x380] ;  /* 0x00038000011a7983 */ /* 0x000ea20000300800 */
[C---:B------:R-:W-:Y:S01]  /*21bb0*/  FMUL R4, R28.reuse, R22 ;  /* 0x000000161c047220 */ /* 0x040fe20000400000 */
[----:B------:R-:W-:Y:S01]  /*21bc0*/  FMUL R5, R28, R19 ;  /* 0x000000131c057220 */ /* 0x000fe20000400000 */
[----:B------:R-:W-:-:S07]  /*21bd0*/  FMUL R6, R29, R18 ;  /* 0x000000121d067220 */ /* 0x000fce0000400000 */
[----:B------:R-:W-:Y:S01]  /*21be0*/  HMMA.16816.F32 R4, R12, R20, R4 ;  /* 0x000000140c04723c */ /* 0x000fe20000001804 */
[----:B--2---:R-:W-:-:S15]  /*21bf0*/  STL [R1+0x1d68], R26 ;  /* 0x001d681a01007387 */ /* 0x004fde0000100800 */
[----:B------:R-:W-:-:S03]  /*21c00*/  NOP ;  /* 0x0000000000007918 */ /* 0x000fc60000000000 */
[----:B------:R-:W-:Y:S04]  /*21c10*/  STL.64 [R1+0x1b0], R4 ;  /* 0x0001b00401007387 */ /* 0x000fe80000100a00 */
[----:B------:R-:W-:Y:S04]  /*21c20*/  STL.64 [R1+0x1b8], R6 ;  /* 0x0001b80601007387 */ /* 0x000fe80000100a00 */
[----:B------:R0:W-:Y:S04]  /*21c30*/  STL.64 [R1+0x1d60], R24 ;  /* 0x001d601801007387 */ /* 0x0001e80000100a00 */
[----:B0-----:R-:W2:Y:S04]  /*21c40*/  LDL.LU R24, [R1+0x160] ;  /* 0x0001600001187983 */ /* 0x001ea80000300800 */
[----:B------:R-:W2:Y:S04]  /*21c50*/  LDL.LU R25, [R1+0x164] ;  /* 0x0001640001197983 */ /* 0x000ea80000300800 */
[----:B------:R-:W3:Y:S04]  /*21c60*/  LDL.LU R23, [R1+0x384] ;  /* 0x0003840001177983 */ /* 0x000ee80000300800 */
[----:B------:R-:W3:Y:S04]  /*21c70*/  LDL.LU R21, [R1+0x388] ;  /* 0x0003880001157983 */ /* 0x000ee80000300800 */
[----:B------:R-:W3:Y:S01]  /*21c80*/  LDL.LU R20, [R1+0x38c] ;  /* 0x00038c0001147983 */ /* 0x000ee20000300800 */
[----:B----4-:R-:W-:-:S03]  /*21c90*/  FMUL R4, R28, R10 ;  /* 0x0000000a1c047220 */ /* 0x010fc60000400000 */
[----:B------:R-:W4:Y:S01]  /*21ca0*/  LDL.LU R22, [R1+0x390] ;  /* 0x0003900001167983 */ /* 0x000f220000300800 */
[----:B------:R-:W-:-:S03]  /*21cb0*/  FMUL R5, R28, R9 ;  /* 0x000000091c057220 */ /* 0x000fc60000400000 */
[----:B------:R-:W3:Y:S01]  /*21cc0*/  LDL.LU R19, [R1+0x394] ;  /* 0x0003940001137983 */ /* 0x000ee20000300800 */
[----:B------:R-:W-:-:S03]  /*21cd0*/  FMUL R6, R29, R8 ;  /* 0x000000081d067220 */ /* 0x000fc60000400000 */
[----:B------:R-:W3:Y:S01]  /*21ce0*/  LDL.LU R18, [R1+0x398] ;  /* 0x0003980001127983 */ /* 0x000ee20000300800 */
[----:B------:R-:W-:-:S03]  /*21cf0*/  FMUL R7, R29, R3 ;  /* 0x000000031d077220 */ /* 0x000fc60000400000 */
[----:B------:R-:W3:Y:S04]  /*21d00*/  LDL.LU R11, [R1+0x39c] ;  /* 0x00039c00010b7983 */ /* 0x000ee80000300800 */
[----:B------:R-:W4:Y:S04]  /*21d10*/  LDL.LU R10, [R1+0x3a0] ;  /* 0x0003a000010a7983 */ /* 0x000f280000300800 */
[----:B------:R-:W4:Y:S04]  /*21d20*/  LDL.LU R9, [R1+0x3a4] ;  /* 0x0003a40001097983 */ /* 0x000f280000300800 */
[----:B------:R-:W4:Y:S04]  /*21d30*/  LDL.LU R8, [R1+0x3a8] ;  /* 0x0003a80001087983 */ /* 0x000f280000300800 */
[----:B------:R-:W4:Y:S04]  /*21d40*/  LDL.LU R3, [R1+0x3ac] ;  /* 0x0003ac0001037983 */ /* 0x000f280000300800 */
[----:B------:R-:W4:Y:S01]  /*21d50*/  LDL.LU R26, [R1+0x1d68] ;  /* 0x001d6800011a7983 */ /* 0x000f220000300800 */
[----:B--2---:R-:W-:Y:S03]  /*21d60*/  HMMA.16816.F32 R4, R12, R24, R4 ;  /* 0x000000180c04723c */ /* 0x004fe60000001804 */
[----:B------:R-:W2:-:S15]  /*21d70*/  LDL.LU.64 R24, [R1+0x1d60] ;  /* 0x001d600001187983 */ /* 0x000e9e0000300a00 */
[----:B------:R-:W-:Y:S01]  /*21d80*/  NOP ;  /* 0x0000000000007918 */ /* 0x000fe20000000000 */
[----:B------:R3:W-:Y:S04]  /*21d90*/  STL.64 [R1+0x1a0], R4 ;  /* 0x0001a00401007387 */ /* 0x0007e80000100a00 */
[----:B------:R0:W-:Y:S01]  /*21da0*/  STL.64 [R1+0x1a8], R6 ;  /* 0x0001a80601007387 */ /* 0x0001e20000100a00 */
[C---:B---3--:R-:W-:Y:S01]  /*21db0*/  FMUL R5, R28.reuse, R23 ;  /* 0x000000171c057220 */ /* 0x048fe20000400000 */
[C---:B0-----:R-:W-:Y:S01]  /*21dc0*/  FMUL R6, R29.reuse, R21 ;  /* 0x000000151d067220 */ /* 0x041fe20000400000 */
[----:B------:R-:W-:Y:S01]  /*21dd0*/  FMUL R7, R29, R20 ;  /* 0x000000141d077220 */ /* 0x000fe20000400000 */
[----:B----4-:R-:W-:-:S07]  /*21de0*/  FMUL R4, R28, R26 ;  /* 0x0000001a1c047220 */ /* 0x010fce0000400000 */
[----:B--2---:R-:W-:Y:S01]  /*21df0*/  HMMA.16816.F32 R4, R12, R24, R4 ;  /* 0x000000180c04723c */ /* 0x004fe20000001804 */
[----:B------:R-:W2:Y:S04]  /*21e00*/  LDL.LU.64 R24, [R1+0x1d58] ;  /* 0x001d580001187983 */ /* 0x000ea80000300a00 */
[----:B------:R-:W3:-:S14]  /*21e10*/  LDL.LU R20, [R1+0xc0] ;  /* 0x0000c00001147983 */ /* 0x000edc0000300800 */
[----:B------:R0:W-:Y:S04]  /*21e20*/  STL.64 [R1+0x190], R4 ;  /* 0x0001900401007387 */ /* 0x0001e80000100a00 */
[----:B------:R1:W-:Y:S04]  /*21e30*/  STL.64 [R1+0x198], R6 ;  /* 0x0001980601007387 */ /* 0x0003e80000100a00 */
[----:B------:R-:W3:Y:S01]  /*21e40*/  LDL.LU R21, [R1+0xc4] ;  /* 0x0000c40001157983 */ /* 0x000ee20000300800 */
[C---:B0-----:R-:W-:Y:S01]  /*21e50*/  FMUL R4, R28.reuse, R22 ;  /* 0x000000161c047220 */ /* 0x041fe20000400000 */
[----:B------:R-:W-:Y:S01]  /*21e60*/  FMUL R5, R28, R19 ;  /* 0x000000131c057220 */ /* 0x000fe20000400000 */
[C---:B-1----:R-:W-:Y:S01]  /*21e70*/  FMUL R6, R29.reuse, R18 ;  /* 0x000000121d067220 */ /* 0x042fe20000400000 */
[----:B------:R-:W-:-:S07]  /*21e80*/  FMUL R7, R29, R11 ;  /* 0x0000000b1d077220 */ /* 0x000fce0000400000 */
[----:B------:R-:W-:Y:S01]  /*21e90*/  HMMA.16816.F32 R16, R12, R16, R4 ;  /* 0x000000100c10723c */ /* 0x000fe20000001804 */
[C---:B------:R-:W-:Y:S01]  /*21ea0*/  FMUL R4, R28.reuse, R10 ;  /* 0x0000000a1c047220 */ /* 0x040fe20000400000 */
[----:B------:R-:W-:Y:S01]  /*21eb0*/  FMUL R5, R28, R9 ;  /* 0x000000091c057220 */ /* 0x000fe20000400000 */
[C---:B------:R-:W-:Y:S01]  /*21ec0*/  FMUL R6, R29.reuse, R8 ;  /* 0x000000081d067220 */ /* 0x040fe20000400000 */
[----:B------:R-:W-:-:S15]  /*21ed0*/  FMUL R7, R29, R3 ;  /* 0x000000031d077220 */ /* 0x000fde0000400000 */
[----:B------:R-:W-:Y:S04]  /*21ee0*/  STL.64 [R1+0x90], R16 ;  /* 0x0000901001007387 */ /* 0x000fe80000100a00 */
[----:B------:R-:W-:Y:S04]  /*21ef0*/  STL.64 [R1+0x98], R18 ;  /* 0x0000981201007387 */ /* 0x000fe80000100a00 */
[----:B------:R-:W4:Y:S01]  /*21f00*/  LDL.LU R8, [R1+0xb0] ;  /* 0x0000b00001087983 */ /* 0x000f220000300800 */
[----:B--2---:R-:W-:-:S15]  /*21f10*/  HMMA.16816.F32 R4, R12, R24, R4 ;  /* 0x000000180c04723c */ /* 0x004fde0000001804 */
[----:B------:R-:W-:-:S04]  /*21f20*/  NOP ;  /* 0x0000000000007918 */ /* 0x000fc80000000000 */
[----:B------:R-:W-:Y:S04]  /*21f30*/  STL.64 [R1+0x80], R4 ;  /* 0x0000800401007387 */ /* 0x000fe80000100a00 */
[----:B------:R-:W-:Y:S04]  /*21f40*/  STL.64 [R1+0x88], R6 ;  /* 0x0000880601007387 */ /* 0x000fe80000100a00 */
[----:B------:R-:W4:Y:S04]  /*21f50*/  LDL.LU R9, [R1+0xb4] ;  /* 0x0000b40001097983 */ /* 0x000f280000300800 */
[----:B----4-:R0:W-:Y:S04]  /*21f60*/  STL.64 [R1+0x1d40], R8 ;  /* 0x001d400801007387 */ /* 0x0101e80000100a00 */
[----:B0-----:R-:W2:Y:S04]  /*21f70*/  LDL.LU R8, [R1+0xf0] ;  /* 0x0000f00001087983 */ /* 0x001ea80000300800 */
[----:B------:R-:W2:Y:S04]  /*21f80*/  LDL.LU R9, [R1+0xf4] ;  /* 0x0000f40001097983 */ /* 0x000ea80000300800 */
[----:B------:R-:W4:Y:S04]  /*21f90*/  LDL.LU R4, [R1+0x3b0] ;  /* 0x0003b00001047983 */ /* 0x000f280000300800 */
[----:B------:R-:W2:Y:S04]  /*21fa0*/  LDL.LU R5, [R1+0x3b4] ;  /* 0x0003b40001057983 */ /* 0x000ea80000300800 */
[----:B------:R-:W2:Y:S04]  /*21fb0*/  LDL.LU R6, [R1+0x3b8] ;  /* 0x0003b80001067983 */ /* 0x000ea80000300800 */
[----:B------:R-:W2:Y:S04]  /*21fc0*/  LDL.LU R7, [R1+0x3bc] ;  /* 0x0003bc0001077983 */ /* 0x000ea80000300800 */
[----:B------:R-:W2:Y:S04]  /*21fd0*/  LDL.LU R26, [R1+0x3c0] ;  /* 0x0003c000011a7983 */ /* 0x000ea80000300800 */
[----:B------:R-:W2:Y:S04]  /*21fe0*/  LDL.LU R23, [R1+0x3c4] ;  /* 0x0003c40001177983 */ /* 0x000ea80000300800 */
[----:B------:R-:W2:Y:S04]  /*21ff0*/  LDL.LU R11, [R1+0x3c8] ;  /* 0x0003c800010b7983 */ /* 0x000ea80000300800 */
[----:B------:R-:W2:Y:S04]  /*22000*/  LDL.LU R10, [R1+0x3cc] ;  /* 0x0003cc00010a7983 */ /* 0x000ea80000300800 */
[----:B--2---:R-:W-:Y:S04]  /*22010*/  STL.64 [R1+0x1d50], R10 ;  /* 0x001d500a01007387 */ /* 0x004fe80000100a00 */
[----:B------:R0:W-:Y:S04]  /*22020*/  STL.64 [R1+0x1d48], R8 ;  /* 0x001d480801007387 */ /* 0x0001e80000100a00 */
[----:B0-----:R-:W2:Y:S04]  /*22030*/  LDL.LU R8, [R1+0x120] ;  /* 0x0001200001087983 */ /* 0x001ea80000300800 */
[----:B------:R-:W2:Y:S04]  /*22040*/  LDL.LU R9, [R1+0x124] ;  /* 0x0001240001097983 */ /* 0x000ea80000300800 */
        /* <DEDUP_REMOVED lines=8> */
[C---:B----4-:R-:W-:Y:S01]  /*220d0*/  FMUL R4, R28.reuse, R4 ;  /* 0x000000041c047220 */ /* 0x050fe20000400000 */
[----:B------:R-:W-:Y:S01]  /*220e0*/  FMUL R5, R28, R5 ;  /* 0x000000051c057220 */ /* 0x000fe20000400000 */
[C---:B------:R-:W-:Y:S01]  /*220f0*/  FMUL R6, R29.reuse, R6 ;  /* 0x000000061d067220 */ /* 0x040fe20000400000 */
[----:B------:R-:W-:Y:S01]  /*22100*/  FMUL R7, R29, R7 ;  /* 0x000000071d077220 */ /* 0x000fe20000400000 */
[----:B------:R-:W4:Y:S06]  /*22110*/  LDL.LU.64 R10, [R1+0x1d50] ;  /* 0x001d5000010a7983 */ /* 0x000f2c0000300a00 */
[----:B--2---:R-:W-:Y:S01]  /*22120*/  HMMA.16816.F32 R4, R12, R8, R4 ;  /* 0x000000080c04723c */ /* 0x004fe20000001804 */
[----:B------:R-:W2:-:S15]  /*22130*/  LDL.LU.64 R8, [R1+0x1d48] ;  /* 0x001d480001087983 */ /* 0x000e9e0000300a00 */
[----:B------:R-:W-:-:S03]  /*22140*/  NOP ;  /* 0x0000000000007918 */ /* 0x000fc60000000000 */
[----:B------:R0:W-:Y:S04]  /*22150*/  STL.64 [R1+0x70], R4 ;  /* 0x0000700401007387 */ /* 0x0001e80000100a00 */
[----:B------:R4:W-:Y:S01]  /*22160*/  STL.64 [R1+0x78], R6 ;  /* 0x0000780601007387 */ /* 0x0009e20000100a00 */
[C---:B0-----:R-:W-:Y:S01]  /*22170*/  FMUL R4, R28.reuse, R26 ;  /* 0x0000001a1c047220 */ /* 0x041fe20000400000 */
[----:B------:R-:W-:Y:S01]  /*22180*/  FMUL R5, R28, R23 ;  /* 0x000000171c057220 */ /* 0x000fe20000400000 */
[C---:B----4-:R-:W-:Y:S01]  /*22190*/  FMUL R6, R29.reuse, R11 ;  /* 0x0000000b1d067220 */ /* 0x050fe20000400000 */
[----:B------:R-:W-:-:S07]  /*221a0*/  FMUL R7, R29, R10 ;  /* 0x0000000a1d077220 */ /* 0x000fce0000400000 */
[----:B--2---:R-:W-:Y:S01]  /*221b0*/  HMMA.16816.F32 R4, R12, R8, R4 ;  /* 0x000000080c04723c */ /* 0x004fe20000001804 */
[----:B------:R-:W2:Y:S04]  /*221c0*/  LDL.LU.64 R8, [R1+0x1d40] ;  /* 0x001d400001087983 */ /* 0x000ea80000300a00 */
[----:B------:R-:W4:Y:S04]  /*221d0*/  LDL.LU R11, [R1+0x3e8] ;  /* 0x0003e800010b7983 */ /* 0x000f280000300800 */
[----:B------:R-:W2:Y:S10]  /*221e0*/  LDL.LU R10, [R1+0x3ec] ;  /* 0x0003ec00010a7983 */ /* 0x000eb40000300800 */
[----:B------:R3:W-:Y:S04]  /*221f0*/  STL.64 [R1+0x40], R4 ;  /* 0x0000400401007387 */ /* 0x0007e80000100a00 */
[----:B------:R0:W-:Y:S04]  /*22200*/  STL.64 [R1+0x48], R6 ;  /* 0x0000480601007387 */ /* 0x0001e80000100a00 */
[----:B------:R-:W2:Y:S01]  /*22210*/  LDL.LU R23, [R1+0x1d38] ;  /* 0x001d380001177983 */ /* 0x000ea20000300800 */
[C---:B---3--:R-:W-:Y:S01]  /*22220*/  FMUL R4, R28.reuse, R22 ;  /* 0x000000161c047220 */ /* 0x048fe20000400000 */
[----:B------:R-:W-:Y:S01]  /*22230*/  FMUL R5, R28, R19 ;  /* 0x000000131c057220 */ /* 0x000fe20000400000 */
[C---:B0-----:R-:W-:Y:S01]  /*22240*/  FMUL R6, R29.reuse, R18 ;  /* 0x000000121d067220 */ /* 0x041fe20000400000 */
[----:B------:R-:W-:-:S07]  /*22250*/  FMUL R7, R29, R3 ;  /* 0x000000031d077220 */ /* 0x000fce0000400000 */
[----:B------:R-:W-:-:S15]  /*22260*/  HMMA.16816.F32 R4, R12, R20, R4 ;  /* 0x000000140c04723c */ /* 0x000fde0000001804 */
[----:B------:R-:W-:-:S04]  /*22270*/  NOP ;  /* 0x0000000000007918 */ /* 0x000fc80000000000 */
[----:B------:R-:W-:Y:S04]  /*22280*/  STL.64 [R1+0x30], R4 ;  /* 0x0000300401007387 */ /* 0x000fe80000100a00 */
[----:B------:R0:W-:Y:S04]  /*22290*/  STL.64 [R1+0x38], R6 ;  /* 0x0000380601007387 */ /* 0x0001e80000100a00 */
[----:B0-----:R-:W3:Y:S04]  /*222a0*/  LDL.LU R6, [R1+0x3e0] ;  /* 0x0003e00001067983 */ /* 0x001ee80000300800 */
[----:B------:R-:W2:Y:S04]  /*222b0*/  LDL.LU R7, [R1+0x3e4] ;  /* 0x0003e40001077983 */ /* 0x000ea80000300800 */
        /* <DEDUP_REMOVED lines=8> */
[C---:B---3--:R-:W-:Y:S01]  /*22340*/  FMUL R4, R28.reuse, R6 ;  /* 0x000000061c047220 */ /* 0x048fe20000400000 */
[----:B--2---:R-:W-:Y:S01]  /*22350*/  FMUL R5, R28, R7 ;  /* 0x000000071c057220 */ /* 0x004fe20000400000 */
[C---:B----4-:R-:W-:Y:S01]  /*22360*/  FMUL R6, R29.reuse, R11 ;  /* 0x0000000b1d067220 */ /* 0x050fe20000400000 */
[----:B------:R-:W-:Y:S01]  /*22370*/  FMUL R7, R29, R10 ;  /* 0x0000000a1d077220 */ /* 0x000fe20000400000 */
[----:B------:R-:W2:Y:S04]  /*22380*/  LDL.LU R11, [R1+0x410] ;  /* 0x00041000010b7983 */ /* 0x000ea80000300800 */
[----:B------:R-:W3:Y:S02]  /*22390*/  LDL.LU R10, [R1+0x414] ;  /* 0x00041400010a7983 */ /* 0x000ee40000300800 */
[----:B------:R-:W-:-:S15]  /*223a0*/  HMMA.16816.F32 R4, R12, R8, R4 ;  /* 0x000000080c04723c */ /* 0x000fde0000001804 */
[----:B------:R-:W-:-:S04]  /*223b0*/  NOP ;  /* 0x0000000000007918 */ /* 0x000fc80000000000 */
[----:B------:R0:W-:Y:S04]  /*223c0*/  STL.64 [R1+0x20], R4 ;  /* 0x0000200401007387 */ /* 0x0001e80000100a00 */
[----:B------:R1:W-:Y:S04]  /*223d0*/  STL.64 [R1+0x28], R6 ;  /* 0x0000280601007387 */ /* 0x0003e80000100a00 */
[----:B------:R-:W4:Y:S04]  /*223e0*/  LDL.LU R9, [R1+0x418] ;  /* 0x0004180001097983 */ /* 0x000f280000300800 */
[----:B------:R-:W4:Y:S01]  /*223f0*/  LDL.LU R8, [R1+0x41c] ;  /* 0x00041c0001087983 */ /* 0x000f220000300800 */
[C---:B0-----:R-:W-:Y:S01]  /*22400*/  FMUL R4, R28.reuse, R27 ;  /* 0x0000001b1c047220 */ /* 0x041fe20000400000 */
[----:B------:R-:W-:Y:S01]  /*22410*/  FMUL R5, R28, R26 ;  /* 0x0000001a1c057220 */ /* 0x000fe20000400000 */
[C---:B-1----:R-:W-:Y:S01]  /*22420*/  FMUL R6, R29.reuse, R22 ;  /* 0x000000161d067220 */ /* 0x042fe20000400000 */
[----:B------:R-:W-:Y:S01]  /*22430*/  FMUL R7, R29, R21 ;  /* 0x000000151d077220 */ /* 0x000fe20000400000 */
[----:B------:R-:W4:Y:S06]  /*22440*/  LDL.LU.64 R26, [R1+0x1d30] ;  /* 0x001d3000011a7983 */ /* 0x000f2c0000300a00 */
[----:B------:R-:W-:Y:S01]  /*22450*/  HMMA.16816.F32 R4, R12, R24, R4 ;  /* 0x000000180c04723c */ /* 0x000fe20000001804 */
[----:B------:R-:W4:-:S15]  /*22460*/  LDL.LU.64 R24, [R1+0x1d28] ;  /* 0x001d280001187983 */ /* 0x000f1e0000300a00 */
[----:B------:R-:W-:-:S03]  /*22470*/  NOP ;  /* 0x0000000000007918 */ /* 0x000fc60000000000 */
[----:B------:R0:W-:Y:S04]  /*22480*/  STL.64 [R1+0x10], R4 ;  /* 0x0000100401007387 */ /* 0x0001e80000100a00 */
[----:B------:R1:W-:Y:S01]  /*22490*/  STL.64 [R1+0x18], R6 ;  /* 0x0000180601007387 */ /* 0x0003e20000100a00 */
[C---:B0-----:R-:W-:Y:S01]  /*224a0*/  FMUL R4, R28.reuse, R20 ;  /* 0x000000141c047220 */ /* 0x041fe20000400000 */
[----:B------:R-:W-:Y:S01]  /*224b0*/  FMUL R5, R28, R19 ;  /* 0x000000131c057220 */ /* 0x000fe20000400000 */
[C---:B-1----:R-:W-:Y:S01]  /*224c0*/  FMUL R6, R29.reuse, R18 ;  /* 0x000000121d067220 */ /* 0x042fe20000400000 */
[----:B------:R-:W-:Y:S01]  /*224d0*/  FMUL R7, R29, R3 ;  /* 0x000000031d077220 */ /* 0x000fe20000400000 */
[----:B------:R-:W4:Y:S04]  /*224e0*/  LDL.LU R19, [R1+0x470] ;  /* 0x0004700001137983 */ /* 0x000f280000300800 */
[----:B------:R-:W4:Y:S02]  /*224f0*/  LDL.LU R18, [R1+0x474] ;  /* 0x0004740001127983 */ /* 0x000f240000300800 */
[----:B------:R-:W-:-:S15]  /*22500*/  HMMA.16816.F32 R4, R12, R16, R4 ;  /* 0x000000100c04723c */ /* 0x000fde0000001804 */
[----:B------:R-:W-:-:S04]  /*22510*/  NOP ;  /* 0x0000000000007918 */ /* 0x000fc80000000000 */
[----:B------:R-:W-:Y:S04]  /*22520*/  STL.64 [R1], R4 ;  /* 0x0000000401007387 */ /* 0x000fe80000100a00 */
[----:B------:R-:W-:Y:S04]  /*22530*/  STL.64 [R1+0x8], R6 ;  /* 0x0000080601007387 */ /* 0x000fe80000100a00 */
[----:B------:R-:W4:Y:S04]  /*22540*/  LDL.LU R17, [R1+0x478] ;  /* 0x0004780001117983 */ /* 0x000f280000300800 */
[----:B------:R-:W4:Y:S01]  /*22550*/  LDL.LU R16, [R1+0x47c] ;  /* 0x00047c0001107983 */ /* 0x000f220000300800 */
[----:B------:R-:W-:-:S05]  /*22560*/  LOP3.LUT R3, R23, 0x20, RZ, 0x3c, !PT ;  /* 0x0000002017037812 */ /* 0x000fca00078e3cff */
[----:B------:R-:W-:Y:S01]  /*22570*/  LDSM.16.M88.4 R4, [R3+UR6+0x18800] ;  /* 0x018800060304783b */ /* 0x000fe20008000200 */
[C---:B--2---:R-:W-:Y:S01]  /*22580*/  FMUL R20, R28.reuse, R11 ;  /* 0x0000000b1c147220 */ /* 0x044fe20000400000 */
[----:B---3--:R-:W-:Y:S01]  /*22590*/  FMUL R21, R28, R10 ;  /* 0x0000000a1c157220 */ /* 0x008fe20000400000 */
[C---:B----4-:R-:W-:Y:S01]  /*225a0*/  FMUL R22, R29.reuse, R9 ;  /* 0x000000091d167220 */ /* 0x050fe20000400000 */
[----:B------:R-:W-:Y:S02]  /*225b0*/  FMUL R23, R29, R8 ;  /* 0x000000081d177220 */ /* 0x000fe40000400000 */
[----:B------:R-:W0:Y:S05]  /*225c0*/  LDSM.16.M88.4 R8, [R3+UR6+0x18000] ;  /* 0x018000060308783b */ /* 0x000e2a0008000200 */
[----:B------:R-:W-:Y:S01]  /*225d0*/  HMMA.16816.F32 R20, R12, R24, R20 ;  /* 0x000000180c14723c */ /* 0x000fe20000001814 */
[----:B0-----:R-:W-:Y:S04]  /*225e0*/  STL.64 [R1+0x1d20], R10 ;  /* 0x001d200a01007387 */ /* 0x001fe80000100a00 */
[----:B------:R0:W-:-:S14]  /*225f0*/  STL.64 [R1+0x1d18], R8 ;  /* 0x001d180801007387 */ /* 0x0001dc0000100a00 */
[----:B------:R-:W-:Y:S04]  /*22600*/  STL.64 [R1+0x1ad0], R22 ;  /* 0x001ad01601007387 */ /* 0x000fe80000100a00 */
[----:B------:R1:W-:Y:S01]  /*22610*/  STL.64 [R1+0x1ac8], R20 ;  /* 0x001ac81401007387 */ /* 0x0003e20000100a00 */
[----:B0-----:R-:W-:Y:S01]  /*22620*/  MOV R8, R27 ;  /* 0x0000001b00087202 */ /* 0x001fe20000000f00 */
[----:B------:R-:W-:Y:S02]  /*22630*/  IMAD.MOV.U32 R9, RZ, RZ, R26 ;  /* 0x000000ffff097224 */ /* 0x000fe400078e001a */
[----:B-1----:R-:W2:Y:S04]  /*22640*/  LDL.LU.64 R20, [R1+0x110] ;  /* 0x0001100001147983 */ /* 0x002ea80000300a00 */
[----:B------:R-:W3:Y:S01]  /*22650*/  LDL.LU.64 R22, [R1+0x118] ;  /* 0x0001180001167983 */ /* 0x000ee20000300a00 */
[C---:B------:R-:W-:Y:S01]  /*22660*/  FMUL R25, R28.reuse, R18 ;  /* 0x000000121c197220 */ /* 0x040fe20000400000 */
[----:B------:R-:W-:Y:S01]  /*22670*/  FMUL R24, R28, R19 ;  /* 0x000000131c187220 */ /* 0x000fe20000400000 */
[C---:B------:R-:W-:Y:S01]  /*22680*/  FMUL R26, R29.reuse, R17 ;  /* 0x000000111d1a7220 */ /* 0x040fe20000400000 */
[----:B------:R-:W-:-:S02]  /*22690*/  FMUL R27, R29, R16 ;  /* 0x000000101d1b7220 */ /* 0x000fc40000400000 */
[----:B------:R-:W4:Y:S04]  /*226a0*/  LDL.LU R16, [R1+0x480] ;  /* 0x0004800001107983 */ /* 0x000f280000300800 */
[----:B------:R-:W2:Y:S04]  /*226b0*/  LDL.LU R17, [R1+0x484] ;  /* 0x0004840001117983 */ /* 0x000ea80000300800 */
[----:B------:R-:W2:Y:S04]  /*226c0*/  LDL.LU R18, [R1+0x488] ;  /* 0x0004880001127983 */ /* 0x000ea80000300800 */
[----:B------:R-:W2:Y:S04]  /*226d0*/  LDL.LU R19, [R1+0x48c] ;  /* 0x00048c0001137983 */ /* 0x000ea80000300800 */
[----:B------:R-:W2:Y:S04]  /*226e0*/  LDL.LU R3, [R1+0x49c] ;  /* 0x00049c0001037983 */ /* 0x000ea80000300800 */
[----:B------:R-:W-:Y:S04]  /*226f0*/  STL.64 [R1+0x1be0], R6 ;  /* 0x001be00601007387 */ /* 0x000fe80000100a00 */
[----:B------:R0:W-:Y:S04]  /*22700*/  STL.64 [R1+0x1bd8], R4 ;  /* 0x001bd80401007387 */ /* 0x0001e80000100a00 */
[----:B0-----:R-:W2:Y:S04]  /*22710*/  LDL.LU.64 R4, [R1+0x100] ;  /* 0x0001000001047983 */ /* 0x001ea80000300a00 */
[----:B------:R-:W2:Y:S01]  /*22720*/  LDL.LU.64 R6, [R1+0x108] ;  /* 0x0001080001067983 */ /* 0x000ea20000300a00 */
[----:B------:R-:W-:Y:S03]  /*22730*/  HMMA.16816.F32 R24, R12, R8, R24 ;  /* 0x000000080c18723c */ /* 0x000fe60000001818 */
[----:B--2---:R0:W-:Y:S04]  /*22740*/  STL [R1+0x1bf4], R6 ;  /* 0x001bf40601007387 */ /* 0x0041e80000100800 */
[----:B0-----:R-:W2:Y:S04]  /*22750*/  LDL.LU R6, [R1+0x498] ;  /* 0x0004980001067983 */ /* 0x001ea80000300800 */
[----:B------:R0:W-:Y:S04]  /*22760*/  STL [R1+0x1bf0], R7 ;  /* 0x001bf00701007387 */ /* 0x0001e80000100800 */
[----:B0-----:R-:W2:Y:S04]  /*22770*/  LDL.LU R7, [R1+0x494] ;  /* 0x0004940001077983 */ /* 0x001ea80000300800 */
[----:B------:R-:W2:Y:S04]  /*22780*/  LDL.LU.64 R10, [R1+0x1d20] ;  /* 0x001d2000010a7983 */ /* 0x000ea80000300a00 */
[----:B------:R-:W2:Y:S04]  /*22790*/  LDL.LU.64 R8, [R1+0x1d18] ;  /* 0x001d180001087983 */ /* 0x000ea80000300a00 */
[----:B------:R-:W-:Y:S04]  /*227a0*/  STL.64 [R1+0x1ac0], R26 ;  /* 0x001ac01a01007387 */ /* 0x000fe80000100a00 */
[----:B------:R0:W-:Y:S04]  /*227b0*/  STL.64 [R1+0x1ab8], R24 ;  /* 0x001ab81801007387 */ /* 0x0001e80000100a00 */
[----:B0-----:R-:W2:Y:S04]  /*227c0*/  LDL.LU R25, [R1+0x490] ;  /* 0x0004900001197983 */ /* 0x001ea80000300800 */
[----:B------:R-:W2:Y:S04]  /*227d0*/  LDL.LU R26, [R1+0x58] ;  /* 0x00005800011a7983 */ /* 0x000ea80000300800 */
[----:B------:R-:W2:Y:S01]  /*227e0*/  LDL.LU R27, [R1+0x5c] ;  /* 0x00005c00011b7983 */ /* 0x000ea20000300800 */
[C---:B----4-:R-:W-:Y:S01]  /*227f0*/  FMUL R16, R28.reuse, R16 ;  /* 0x000000101c107220 */ /* 0x050fe20000400000 */
[----:B------:R-:W-:Y:S01]  /*22800*/  FMUL R17, R28, R17 ;  /* 0x000000111c117220 */ /* 0x000fe20000400000 */
[C---:B------:R-:W-:Y:S01]  /*22810*/  FMUL R18, R29.reuse, R18 ;  /* 0x000000121d127220 */ /* 0x040fe20000400000 */
[----:B------:R-:W-:-:S07]  /*22820*/  FMUL R19, R29, R19 ;  /* 0x000000131d137220 */ /* 0x000fce0000400000 */
[----:B------:R-:W-:Y:S01]  /*22830*/  HMMA.16816.F32 R16, R12, R20, R16 ;  /* 0x000000140c10723c */ /* 0x000fe20000001810 */
[----:B--2---:R-:W-:Y:S04]  /*22840*/  STL.64 [R1+0x1cf0], R26 ;  /* 0x001cf01a01007387 */ /* 0x004fe80000100a00 */
[----:B---3--:R-:W-:-:S14]  /*22850*/  STL.64 [R1+0x1c28], R22 ;  /* 0x001c281601007387 */ /* 0x008fdc0000100a00 */
[----:B------:R0:W-:Y:S04]  /*22860*/  STL.64 [R1+0xd0], R16 ;  /* 0x0000d01001007387 */ /* 0x0001e80000100a00 */
[----:B------:R-:W-:Y:S04]  /*22870*/  STL.64 [R1+0xd8], R18 ;  /* 0x0000d81201007387 */ /* 0x000fe80000100a00 */
[----:B------:R-:W-:Y:S04]  /*22880*/  STL [R1+0x16a0], R28 ;  /* 0x0016a01c01007387 */ /* 0x000fe80000100800 */
[----:B------:R-:W2:Y:S01]  /*22890*/  LDL.LU R24, [R1+0x2a0] ;  /* 0x0002a00001187983 */ /* 0x000ea20000300800 */
[----:B0-----:R-:W-:-:S03]  /*228a0*/  FMUL R16, R28, R25 ;  /* 0x000000191c107220 */ /* 0x001fc60000400000 */
[----:B------:R-:W2:Y:S04]  /*228b0*/  LDL.LU R25, [R1+0x2a4] ;  /* 0x0002a40001197983 */ /* 0x000ea80000300800 */
[----:B------:R-:W3:Y:S04]  /*228c0*/  LDL.LU R26, [R1+0x2a8] ;  /* 0x0002a800011a7983 */ /* 0x000ee80000300800 */
[----:B------:R-:W3:Y:S04]  /*228d0*/  LDL.LU R27, [R1+0x2ac] ;  /* 0x0002ac00011b7983 */ /* 0x000ee80000300800 */
[----:B---3--:R-:W-:Y:S04]  /*228e0*/  STL.64 [R1+0x1d00], R26 ;  /* 0x001d001a01007387 */ /* 0x008fe80000100a00 */
[----:B--2---:R0:W-:Y:S04]  /*228f0*/  STL.64 [R1+0x1cf8], R24 ;  /* 0x001cf81801007387 */ /* 0x0041e80000100a00 */
[----:B0-----:R-:W2:Y:S04]  /*22900*/  LDL.LU R24, [R1+0x2b0] ;  /* 0x0002b00001187983 */ /* 0x001ea80000300800 */
[----:B------:R-:W2:Y:S04]  /*22910*/  LDL.LU R25, [R1+0x2b4] ;  /* 0x0002b40001197983 */ /* 0x000ea80000300800 */
[----:B------:R-:W3:Y:S04]  /*22920*/  LDL.LU R26, [R1+0x2b8] ;  /* 0x0002b800011a7983 */ /* 0x000ee80000300800 */
[----:B------:R-:W3:Y:S04]  /*22930*/  LDL.LU R27, [R1+0x2bc] ;  /* 0x0002bc00011b7983 */ /* 0x000ee80000300800 */
[----:B---3--:R-:W-:Y:S04]  /*22940*/  STL.64 [R1+0x1d10], R26 ;  /* 0x001d101a01007387 */ /* 0x008fe80000100a00 */
[----:B--2---:R0:W-:Y:S04]  /*22950*/  STL.64 [R1+0x1d08], R24 ;  /* 0x001d081801007387 */ /* 0x0041e80000100a00 */
[----:B0-----:R-:W2:Y:S04]  /*22960*/  LDL.LU R24, [R1+0x2c0] ;  /* 0x0002c00001187983 */ /* 0x001ea80000300800 */
[----:B------:R-:W2:Y:S04]  /*22970*/  LDL.LU R25, [R1+0x2c4] ;  /* 0x0002c40001197983 */ /* 0x000ea80000300800 */
[----:B------:R-:W2:Y:S04]  /*22980*/  LDL.LU R26, [R1+0x2c8] ;  /* 0x0002c800011a7983 */ /* 0x000ea80000300800 */
[----:B------:R-:W2:Y:S04]  /*22990*/  LDL.LU R27, [R1+0x2cc] ;  /* 0x0002cc00011b7983 */ /* 0x000ea80000300800 */
[----:B------:R-:W3:Y:S01]  /*229a0*/  LDL.LU.64 R22, [R1+0x158] ;  /* 0x0001580001167983 */ /* 0x000ee20000300a00 */
[----:B------:R-:W-:Y:S01]  /*229b0*/  FMUL R17, R28, R7 ;  /* 0x000000071c117220 */ /* 0x000fe20000400000 */
[C---:B------:R-:W-:Y:S01]  /*229c0*/  FMUL R18, R29.reuse, R6 ;  /* 0x000000061d127220 */ /* 0x040fe20000400000 */
[----:B------:R-:W-:-:S07]  /*229d0*/  FMUL R19, R29, R3 ;  /* 0x000000031d137220 */ /* 0x000fce0000400000 */
[----:B------:R-:W-:Y:S01]  /*229e0*/  HMMA.16816.F32 R16, R12, R4, R16 ;  /* 0x000000040c10723c */ /* 0x000fe20000001810 */
[----:B---3--:R0:W-:Y:S04]  /*229f0*/  STL.64 [R1+0x1ce8], R22 ;  /* 0x001ce81601007387 */ /* 0x0081e80000100a00 */
[----:B0-----:R-:W3:Y:S04]  /*22a00*/  LDL.LU.64 R22, [R1+0x168] ;  /* 0x0001680001167983 */ /* 0x001ee80000300a00 */
[----:B------:R-:W-:Y:S04]  /*22a10*/  STL [R1+0x16a4], R29 ;  /* 0x0016a41d01007387 */ /* 0x000fe80000100800 */
[----:B------:R-:W2:Y:S06]  /*22a20*/  LDL.LU.64 R14, [R1+0x188] ;  /* 0x00018800010e7983 */ /* 0x000eac0000300a00 */
[----:B------:R0:W-:Y:S04]  /*22a30*/  STL.64 [R1+0x1a98], R18 ;  /* 0x001a981201007387 */ /* 0x0001e80000100a00 */
[----:B------:R-:W-:Y:S04]  /*22a40*/  STL.64 [R1+0x1a90], R16 ;  /* 0x001a901001007387 */ /* 0x000fe80000100a00 */
[----:B0-----:R-:W4:Y:S04]  /*22a50*/  LDL.LU R18, [R1+0xb8] ;  /* 0x0000b80001127983 */ /* 0x001f280000300800 */
[----:B------:R-:W4:Y:S01]  /*22a60*/  LDL.LU R19, [R1+0xbc] ;  /* 0x0000bc0001137983 */ /* 0x000f220000300800 */
[----:B--2---:R-:W-:Y:S01]  /*22a70*/  HMMA.16816.F32 R24, R8, R14, R24 ;  /* 0x0000000e0818723c */ /* 0x004fe20000001818 */
[----:B------:R-:W-:-:S02]  /*22a80*/  MOV R3, R15 ;  /* 0x0000000f00037202 */ /* 0x000fc40000000f00 */
[----:B------:R-:W-:-:S15]  /*22a90*/  MOV R4, R14 ;  /* 0x0000000e00047202 */ /* 0x000fde0000000f00 */
[----:B------:R-:W-:Y:S01]  /*22aa0*/  NOP ;  /* 0x0000000000007918 */ /* 0x000fe20000000000 */
[----:B------:R-:W-:Y:S01]  /*22ab0*/  MOV R13, R26 ;  /* 0x0000001a000d7202 */ /* 0x000fe20000000f00 */
[----:B------:R-:W-:Y:S02]  /*22ac0*/  IMAD.MOV.U32 R12, RZ, RZ, R27 ;  /* 0x000000ffff0c7224 */ /* 0x000fe400078e001b */
[----:B------:R-:W-:Y:S01]  /*22ad0*/  IMAD.MOV.U32 R15, RZ, RZ, R24 ;  /* 0x000000ffff0f7224 */ /* 0x000fe200078e0018 */
[----:B------:R-:W-:Y:S01]  /*22ae0*/  MOV R14, R25 ;  /* 0x00000019000e7202 */ /* 0x000fe20000000f00 */
[----:B------:R-:W2:Y:S04]  /*22af0*/  LDL.LU.64 R26, [R1+0x1d10] ;  /* 0x001d1000011a7983 */ /* 0x000ea80000300a00 */
[----:B------:R-:W2:Y:S04]  /*22b00*/  LDL.LU.64 R24, [R1+0x1d08] ;  /* 0x001d080001187983 */ /* 0x000ea80000300a00 */
[----:B------:R-:W-:Y:S04]  /*22b10*/  STL [R1+0x1bfc], R3 ;  /* 0x001bfc0301007387 */ /* 0x000fe80000100800 */
[----:B------:R-:W-:Y:S04]  /*22b20*/  STL [R1+0x1bf8], R4 ;  /* 0x001bf80401007387 */ /* 0x000fe80000100800 */
[----:B------:R-:W2:Y:S04]  /*22b30*/  LDL.LU.64 R6, [R1+0x178] ;  /* 0x0001780001067983 */ /* 0x000ea80000300a00 */
[----:B------:R0:W-:Y:S04]  /*22b40*/  STL.64 [R1+0x1aa8], R14 ;  /* 0x001aa80e01007387 */ /* 0x0001e80000100a00 */
[----:B------:R-:W-:Y:S04]  /*22b50*/  STL.64 [R1+0x1aa0], R12 ;  /* 0x001aa00c01007387 */ /* 0x000fe80000100a00 */
[----:B0-----:R-:W3:Y:S01]  /*22b60*/  LDL.LU.64 R14, [R1+0x148] ;  /* 0x00014800010e7983 */ /* 0x001ee20000300a00 */
[----:B--2---:R-:W-:-:S15]  /*22b70*/  HMMA.16816.F32 R24, R8, R6, R24 ;  /* 0x000000060818723c */ /* 0x004fde0000001818 */
[----:B------:R-:W-:-:S04]  /*22b80*/  NOP ;  /* 0x0000000000007918 */ /* 0x000fc80000000000 */
[----:B------:R-:W-:Y:S04]  /*22b90*/  STL.64 [R1+0x310], R24 ;  /* 0x0003101801007387 */ /* 0x000fe80000100a00 */
[----:B------:R0:W-:Y:S04]  /*22ba0*/  STL.64 [R1+0x318], R26 ;  /* 0x0003181a01007387 */ /* 0x0001e80000100a00 */
[----:B0-----:R-:W2:Y:S04]  /*22bb0*/  LDL.LU.64 R26, [R1+0x1d00] ;  /* 0x001d0000011a7983 */ /* 0x001ea80000300a00 */
[----:B------:R-:W2:Y:S01]  /*22bc0*/  LDL.LU.64 R24, [R1+0x1cf8] ;  /* 0x001cf80001187983 */ /* 0x000ea20000300a00 */
[----:B------:R-:W-:-:S02]  /*22bd0*/  MOV R5, R7 ;  /* 0x0000000700057202 */ /* 0x000fc40000000f00 */
[----:B------:R-:W-:-:S03]  /*22be0*/  MOV R16, R6 ;  /* 0x0000000600107202 */ /* 0x000fc60000000f00 */
[----:B------:R0:W-:Y:S04]  /*22bf0*/  STL [R1+0x1c04], R5 ;  /* 0x001c040501007387 */ /* 0x0001e80000100800 */
[----:B------:R-:W4:Y:S01]  /*22c00*/  LDL.LU R4, [R1+0x280] ;  /* 0x0002800001047983 */ /* 0x000f220000300800 */
[----:B---3--:R-:W-:-:S03]  /*22c10*/  MOV R17, R23 ;  /* 0x0000001700117202 */ /* 0x008fc60000000f00 */
[----:B0-----:R-:W3:Y:S04]  /*22c20*/  LDL.LU R5, [R1+0x284] ;  /* 0x0002840001057983 */ /* 0x001ee80000300800 */
[----:B------:R-:W3:Y:S04]  /*22c30*/  LDL.LU R6, [R1+0x288] ;  /* 0x0002880001067983 */ /* 0x000ee80000300800 */
[----:B------:R-:W3:Y:S04]  /*22c40*/  LDL.LU R7, [R1+0x28c] ;  /* 0x00028c0001077983 */ /* 0x000ee80000300800 */
[----:B------:R-:W-:Y:S01]  /*22c50*/  STL [R1+0x1c00], R16 ;  /* 0x001c001001007387 */ /* 0x000fe20000100800 */
[----:B--2---:R-:W-:-:S15]  /*22c60*/  HMMA.16816.F32 R24, R8, R22, R24 ;  /* 0x000000160818723c */ /* 0x004fde0000001818 */
[----:B------:R-:W-:-:S04]  /*22c70*/  NOP ;  /* 0x0000000000007918 */ /* 0x000fc80000000000 */
[----:B------:R0:W-:Y:S04]  /*22c80*/  STL.64 [R1+0x390], R24 ;  /* 0x0003901801007387 */ /* 0x0001e80000100a00 */
[----:B------:R1:W-:Y:S01]  /*22c90*/  STL.64 [R1+0x398], R26 ;  /* 0x0003981a01007387 */ /* 0x0003e20000100a00 */
[----:B0-----:R-:W-:-:S03]  /*22ca0*/  IMAD.MOV.U32 R24, RZ, RZ, R22 ;  /* 0x000000ffff187224 */ /* 0x001fc600078e0016 */
[----:B-1----:R-:W2:Y:S04]  /*22cb0*/  LDL.LU.64 R26, [R1+0x1cf0] ;  /* 0x001cf000011a7983 */ /* 0x002ea80000300a00 */
[----:B------:R-:W2:Y:S04]  /*22cc0*/  LDL.LU.64 R22, [R1+0x1ce8] ;  /* 0x001ce80001167983 */ /* 0x000ea80000300a00 */
[----:B------:R0:W-:Y:S04]  /*22cd0*/  STL [R1+0x1c0c], R17 ;  /* 0x001c0c1101007387 */ /* 0x0001e80000100800 */
[----:B----4-:R1:W-:Y:S04]  /*22ce0*/  STL.64 [R1+0x1cc8], R18 ;  /* 0x001cc81201007387 */ /* 0x0103e80000100a00 */
[----:B------:R-:W2:Y:S04]  /*22cf0*/  LDL.LU R16, [R1+0x290] ;  /* 0x0002900001107983 */ /* 0x000ea80000300800 */
[----:B0-----:R-:W2:Y:S04]  /*22d00*/  LDL.LU R17, [R1+0x294] ;  /* 0x0002940001117983 */ /* 0x001ea80000300800 */
[----:B-1----:R-:W2:Y:S04]  /*22d10*/  LDL.LU R18, [R1+0x298] ;  /* 0x0002980001127983 */ /* 0x002ea80000300800 */
[----:B------:R-:W2:Y:S04]  /*22d20*/  LDL.LU R19, [R1+0x29c] ;  /* 0x00029c0001137983 */ /* 0x000ea80000300800 */
[----:B------:R-:W-:Y:S01]  /*22d30*/  STL [R1+0x1c08], R24 ;  /* 0x001c081801007387 */ /* 0x000fe20000100800 */
[----:B--2---:R-:W-:Y:S01]  /*22d40*/  HMMA.16816.F32 R16, R8, R22, R16 ;  /* 0x000000160810723c */ /* 0x004fe20000001810 */
[----:B------:R-:W-:Y:S01]  /*22d50*/  IMAD.MOV.U32 R25, RZ, RZ, R23 ;  /* 0x000000ffff197224 */ /* 0x000fe200078e0017 */
[----:B------:R-:W-:-:S15]  /*22d60*/  MOV R28, R22 ;  /* 0x00000016001c7202 */ /* 0x000fde0000000f00 */
[----:B------:R-:W-:Y:S02]  /*22d70*/  NOP ;  /* 0x0000000000007918 */ /* 0x000fe40000000000 */
[----:B------:R-:W-:Y:S04]  /*22d80*/  STL.64 [R1+0x380], R16 ;  /* 0x0003801001007387 */ /* 0x000fe80000100a00 */
[----:B------:R3:W-:Y:S04]  /*22d90*/  STL.64 [R1+0x388], R18 ;  /* 0x0003881201007387 */ /* 0x0007e80000100a00 */
[----:B------:R-:W-:Y:S04]  /*22da0*/  STL.64 [R1+0x1cb0], R26 ;  /* 0x001cb01a01007387 */ /* 0x000fe80000100a00 */
[----:B------:R-:W-:Y:S04]  /*22db0*/  STL [R1+0x1ca8], R25 ;  /* 0x001ca81901007387 */ /* 0x000fe80000100800 */
[----:B------:R-:W2:Y:S01]  /*22dc0*/  LDL.LU.64 R22, [R1+0xe8] ;  /* 0x0000e80001167983 */ /* 0x000ea20000300a00 */
[----:B---3--:R-:W-:Y:S01]  /*22dd0*/  HMMA.16816.F32 R16, R8, R14, R4 ;  /* 0x0000000e0810723c */ /* 0x008fe20000001804 */
[----:B------:R-:W-:-:S02]  /*22de0*/  MOV R7, R14 ;  /* 0x0000000e00077202 */ /* 0x000fc40000000f00 */
[----:B------:R-:W-:Y:S01]  /*22df0*/  MOV R29, R15 ;  /* 0x0000000f001d7202 */ /* 0x000fe20000000f00 */
[----:B--2---:R0:W-:Y:S04]  /*22e00*/  STL.64 [R1+0x1c40], R22 ;  /* 0x001c401601007387 */ /* 0x0041e80000100a00 */
[----:B------:R-:W-:Y:S11]  /*22e10*/  STL [R1+0x1c10], R28 ;  /* 0x001c101c01007387 */ /* 0x000ff60000100800 */
[----:B------:R1:W-:Y:S04]  /*22e20*/  STL.64 [R1+0x370], R16 ;  /* 0x0003701001007387 */ /* 0x0003e80000100a00 */
[----:B------:R2:W-:Y:S04]  /*22e30*/  STL.64 [R1+0x378], R18 ;  /* 0x0003781201007387 */ /* 0x0005e80000100a00 */
[----:B------:R3:W-:Y:S04]  /*22e40*/  STL [R1+0x1ce0], R7 ;  /* 0x001ce00701007387 */ /* 0x0007e80000100800 */
[----:B------:R-:W4:Y:S04]  /*22e50*/  LDL.LU R20, [R1+0x200] ;  /* 0x0002000001147983 */ /* 0x000f280000300800 */
[----:B------:R-:W4:Y:S04]  /*22e60*/  LDL.LU R21, [R1+0x204] ;  /* 0x0002040001157983 */ /* 0x000f280000300800 */
        /* <DEDUP_REMOVED lines=10> */
[----:B-1----:R-:W4:Y:S04]  /*22f10*/  LDL.LU R16, [R1+0x260] ;  /* 0x0002600001107983 */ /* 0x002f280000300800 */
[----:B------:R-:W4:Y:S04]  /*22f20*/  LDL.LU R17, [R1+0x264] ;  /* 0x0002640001117983 */ /* 0x000f280000300800 */
[----:B--2---:R-:W2:Y:S04]  /*22f30*/  LDL.LU R18, [R1+0x268] ;  /* 0x0002680001127983 */ /* 0x004ea80000300800 */
[----:B------:R-:W2:Y:S04]  /*22f40*/  LDL.LU R19, [R1+0x26c] ;  /* 0x00026c0001137983 */ /* 0x000ea80000300800 */
[----:B------:R-:W4:Y:S04]  /*22f50*/  LDL.LU R4, [R1+0x270] ;  /* 0x0002700001047983 */ /* 0x000f280000300800 */
[----:B------:R-:W4:Y:S04]  /*22f60*/  LDL.LU R5, [R1+0x274] ;  /* 0x0002740001057983 */ /* 0x000f280000300800 */
[----:B------:R-:W4:Y:S04]  /*22f70*/  LDL.LU R6, [R1+0x278] ;  /* 0x0002780001067983 */ /* 0x000f280000300800 */
[----:B---3--:R-:W3:Y:S04]  /*22f80*/  LDL.LU R7, [R1+0x27c] ;  /* 0x00027c0001077983 */ /* 0x008ee80000300800 */
[----:B--2---:R0:W-:Y:S04]  /*22f90*/  STL.64 [R1+0x1cd8], R18 ;  /* 0x001cd81201007387 */ /* 0x0041e80000100a00 */
[----:B----4-:R-:W-:Y:S04]  /*22fa0*/  STL.64 [R1+0x1cd0], R16 ;  /* 0x001cd01001007387 */ /* 0x010fe80000100a00 */
[----:B0-----:R-:W3:Y:S04]  /*22fb0*/  LDL.LU.64 R18, [R1+0x138] ;  /* 0x0001380001127983 */ /* 0x001ee80000300a00 */
[----:B------:R0:W-:Y:S04]  /*22fc0*/  STL.64 [R1+0x1cc0], R26 ;  /* 0x001cc01a01007387 */ /* 0x0001e80000100a00 */
[----:B------:R-:W-:Y:S04]  /*22fd0*/  STL.64 [R1+0x1cb8], R24 ;  /* 0x001cb81801007387 */ /* 0x000fe80000100a00 */
[----:B0-----:R-:W2:Y:S04]  /*22fe0*/  LDL.LU.64 R26, [R1+0x128] ;  /* 0x00012800011a7983 */ /* 0x001ea80000300a00 */
[----:B------:R0:W-:Y:S04]  /*22ff0*/  STL.64 [R1+0x1c60], R14 ;  /* 0x001c600e01007387 */ /* 0x0001e80000100a00 */
[----:B------:R1:W-:Y:S04]  /*23000*/  STL.64 [R1+0x1c58], R12 ;  /* 0x001c580c01007387 */ /* 0x0003e80000100a00 */
[----:B0-----:R-:W4:Y:S04]  /*23010*/  LDL.LU.64 R14, [R1+0xa8] ;  /* 0x0000a800010e7983 */ /* 0x001f280000300a00 */
[----:B----4-:R0:W-:Y:S04]  /*23020*/  STL.64 [R1+0x1c70], R14 ;  /* 0x001c700e01007387 */ /* 0x0101e80000100a00 */
[----:B-1----:R-:W4:Y:S04]  /*23030*/  LDL.LU R12, [R1+0x230] ;  /* 0x00023000010c7983 */ /* 0x002f280000300800 */
[----:B------:R-:W4:Y:S04]  /*23040*/  LDL.LU R13, [R1+0x234] ;  /* 0x00023400010d7983 */ /* 0x000f280000300800 */
[----:B0-----:R-:W2:Y:S04]  /*23050*/  LDL.LU R14, [R1+0x238] ;  /* 0x00023800010e7983 */ /* 0x001ea80000300800 */
[----:B------:R-:W2:Y:S04]  /*23060*/  LDL.LU R15, [R1+0x23c] ;  /* 0x00023c00010f7983 */ /* 0x000ea80000300800 */
[----:B--2---:R0:W-:Y:S04]  /*23070*/  STL.64 [R1+0x1c80], R14 ;  /* 0x001c800e01007387 */ /* 0x0041e80000100a00 */
[----:B----4-:R-:W-:Y:S04]  /*23080*/  STL.64 [R1+0x1c78], R12 ;  /* 0x001c780c01007387 */ /* 0x010fe80000100a00 */
[----:B0-----:R-:W2:Y:S04]  /*23090*/  LDL.LU.64 R14, [R1+0xc8] ;  /* 0x0000c800010e7983 */ /* 0x001ea80000300a00 */
[----:B--2---:R0:W-:Y:S04]  /*230a0*/  STL.64 [R1+0x1ca0], R14 ;  /* 0x001ca00e01007387 */ /* 0x0041e80000100a00 */
[----:B0-----:R-:W2:Y:S04]  /*230b0*/  LDL.LU.64 R14, [R1+0xf8] ;  /* 0x0000f800010e7983 */ /* 0x001ea80000300a00 */
[----:B------:R0:W-:Y:S04]  /*230c0*/  STL.64 [R1+0x1c50], R22 ;  /* 0x001c501601007387 */ /* 0x0001e80000100a00 */
[----:B------:R1:W-:Y:S04]  /*230d0*/  STL.64 [R1+0x1c48], R20 ;  /* 0x001c481401007387 */ /* 0x0003e80000100a00 */
[----:B0-----:R-:W4:Y:S01]  /*230e0*/  LDL.LU.64 R22, [R1+0x68] ;  /* 0x0000680001167983 */ /* 0x001f220000300a00 */
[----:B---3--:R-:W-:Y:S03]  /*230f0*/  HMMA.16816.F32 R4, R8, R18, R4 ;  /* 0x000000120804723c */ /* 0x008fe60000001804 */
[----:B----4-:R0:W-:Y:S04]  /*23100*/  STL.64 [R1+0x1c68], R22 ;  /* 0x001c681601007387 */ /* 0x0101e80000100a00 */
[----:B-1----:R-:W3:Y:S04]  /*23110*/  LDL.LU R20, [R1+0x220] ;  /* 0x0002200001147983 */ /* 0x002ee80000300800 */
[----:B------:R-:W3:Y:S04]  /*23120*/  LDL.LU R21, [R1+0x224] ;  /* 0x0002240001157983 */ /* 0x000ee80000300800 */
[----:B0-----:R-:W4:Y:S04]  /*23130*/  LDL.LU R22, [R1+0x228] ;  /* 0x0002280001167983 */ /* 0x001f280000300800 */
[----:B------:R-:W4:Y:S04]  /*23140*/  LDL.LU R23, [R1+0x22c] ;  /* 0x00022c0001177983 */ /* 0x000f280000300800 */
[----:B----4-:R-:W-:Y:S04]  /*23150*/  STL.64 [R1+0x1c90], R22 ;  /* 0x001c901601007387 */ /* 0x010fe80000100a00 */
[----:B---3--:R0:W-:Y:S04]  /*23160*/  STL.64 [R1+0x1c88], R20 ;  /* 0x001c881401007387 */ /* 0x0081e80000100a00 */
[----:B0-----:R-:W3:Y:S04]  /*23170*/  LDL.LU R20, [R1+0x240] ;  /* 0x0002400001147983 */ /* 0x001ee80000300800 */
[----:B------:R-:W3:Y:S04]  /*23180*/  LDL.LU R21, [R1+0x244] ;  /* 0x0002440001157983 */ /* 0x000ee80000300800 */
[----:B------:R-:W3:Y:S04]  /*23190*/  LDL.LU R22, [R1+0x248] ;  /* 0x0002480001167983 */ /* 0x000ee80000300800 */
[----:B------:R-:W3:Y:S04]  /*231a0*/  LDL.LU R23, [R1+0x24c] ;  /* 0x00024c0001177983 */ /* 0x000ee80000300800 */
[----:B------:R0:W-:Y:S04]  /*231b0*/  STL.64 [R1+0x360], R4 ;  /* 0x0003600401007387 */ /* 0x0001e80000100a00 */
[----:B------:R1:W-:Y:S01]  /*231c0*/  STL.64 [R1+0x368], R6 ;  /* 0x0003680601007387 */ /* 0x0003e20000100a00 */
[----:B0-----:R-:W-:-:S03]  /*231d0*/  IMAD.MOV.U32 R4, RZ, RZ, R18 ;  /* 0x000000ffff047224 */ /* 0x001fc600078e0012 */
[----:B-1----:R-:W4:Y:S01]  /*231e0*/  LDL.LU R7, [R1+0x1ce0] ;  /* 0x001ce00001077983 */ /* 0x002f220000300800 */
[----:B------:R-:W-:-:S03]  /*231f0*/  MOV R6, R19 ;  /* 0x0000001300067202 */ /* 0x000fc60000000f00 */
[----:B------:R-:W2:Y:S04]  /*23200*/  LDL.LU.64 R18, [R1+0x1cd8] ;  /* 0x001cd80001127983 */ /* 0x000ea80000300a00 */
[----:B------:R-:W2:Y:S01]  /*23210*/  LDL.LU.64 R16, [R1+0x1cd0] ;  /* 0x001cd00001107983 */ /* 0x000ea20000300a00 */
[----:B------:R-:W-:Y:S01]  /*23220*/  IMAD.MOV.U32 R3, RZ, RZ, R27 ;  /* 0x000000ffff037224 */ /* 0x000fe200078e001b */
[----:B--2---:R-:W-:-:S15]  /*23230*/  HMMA.16816.F32 R16, R8, R26, R16 ;  /* 0x0000001a0810723c */ /* 0x004fde0000001810 */
[----:B------:R-:W-:-:S04]  /*23240*/  NOP ;  /* 0x0000000000007918 */ /* 0x000fc80000000000 */
[----:B------:R0:W-:Y:S04]  /*23250*/  STL.64 [R1+0x350], R16 ;  /* 0x0003501001007387 */ /* 0x0001e80000100a00 */
[----:B------:R1:W-:Y:S01]  /*23260*/  STL.64 [R1+0x358], R18 ;  /* 0x0003581201007387 */ /* 0x0003e20000100a00 */
[----:B0-----:R-:W-:-:S03]  /*23270*/  MOV R16, R26 ;  /* 0x0000001a00107202 */ /* 0x001fc60000000f00 */
[----:B-1----:R-:W2:Y:S04]  /*23280*/  LDL.LU.64 R18, [R1+0x1cc8] ;  /* 0x001cc80001127983 */ /* 0x002ea80000300a00 */
[----:B------:R-:W2:Y:S04]  /*23290*/  LDL.LU.64 R26, [R1+0x1cc0] ;  /* 0x001cc000011a7983 */ /* 0x000ea80000300a00 */
[----:B------:R-:W2:Y:S01]  /*232a0*/  LDL.LU.64 R24, [R1+0x1cb8] ;  /* 0x001cb80001187983 */ /* 0x000ea20000300a00 */
[----:B------:R-:W-:Y:S01]  /*232b0*/  MOV R5, R15 ;  /* 0x0000000f00057202 */ /* 0x000fe20000000f00 */
[----:B--2---:R-:W-:-:S15]  /*232c0*/  HMMA.16816.F32 R24, R8, R14, R24 ;  /* 0x0000000e0818723c */ /* 0x004fde0000001818 */
[----:B------:R-:W-:-:S04]  /*232d0*/  NOP ;  /* 0x0000000000007918 */ /* 0x000fc80000000000 */
[----:B------:R0:W-:Y:S04]  /*232e0*/  STL.64 [R1+0x410], R24 ;  /* 0x0004101801007387 */ /* 0x0001e80000100a00 */
[----:B------:R1:W-:Y:S01]  /*232f0*/  STL.64 [R1+0x418], R26 ;  /* 0x0004181a01007387 */ /* 0x0003e20000100a00 */
[----:B0-----:R-:W-:-:S03]  /*23300*/  MOV R24, R14 ;  /* 0x0000000e00187202 */ /* 0x001fc60000000f00 */
[----:B-1----:R-:W2:Y:S04]  /*23310*/  LDL.LU.64 R26, [R1+0x1cb0] ;  /* 0x001cb000011a7983 */ /* 0x002ea80000300a00 */
[----:B------:R-:W2:Y:S04]  /*23320*/  LDL.LU R25, [R1+0x1ca8] ;  /* 0x001ca80001197983 */ /* 0x000ea80000300800 */
[----:B------:R-:W3:Y:S04]  /*23330*/  LDL.LU.64 R14, [R1+0x1ca0] ;  /* 0x001ca000010e7983 */ /* 0x000ee80000300a00 */
[----:B----4-:R-:W-:Y:S04]  /*23340*/  STL.64 [R1+0x1c20], R6 ;  /* 0x001c200601007387 */ /* 0x010fe80000100a00 */
[----:B------:R0:W-:Y:S02]  /*23350*/  STL.64 [R1+0x1c18], R4 ;  /* 0x001c180401007387 */ /* 0x0001e40000100a00 */
[----:B0-----:R-:W-:Y:S01]  /*23360*/  IMAD.MOV.U32 R4, RZ, RZ, R0 ;  /* 0x000000ffff047224 */ /* 0x001fe200078e0000 */
[----:B------:R-:W-:Y:S01]  /*23370*/  MOV R5, R2 ;  /* 0x0000000200057202 */ /* 0x000fe20000000f00 */
[----:B------:R-:W4:Y:S04]  /*23380*/  LDL.LU R0, [R1+0x1c9c] ;  /* 0x001c9c0001007983 */ /* 0x000f280000300800 */
[----:B------:R-:W2:Y:S04]  /*23390*/  LDL.LU R2, [R1+0x1c98] ;  /* 0x001c980001027983 */ /* 0x000ea80000300800 */
[----:B------:R-:W2:Y:S04]  /*233a0*/  LDL.LU R6, [R1+0x1e8] ;  /* 0x0001e80001067983 */ /* 0x000ea80000300800 */
[----:B------:R-:W2:Y:S01]  /*233b0*/  LDL.LU R7, [R1+0x1ec] ;  /* 0x0001ec0001077983 */ /* 0x000ea20000300800 */
[----:B---3--:R-:W-:Y:S01]  /*233c0*/  HMMA.16816.F32 R20, R8, R14, R20 ;  /* 0x0000000e0814723c */ /* 0x008fe20000001814 */
[----:B------:R-:W-:-:S02]  /*233d0*/  MOV R28, R14 ;  /* 0x0000000e001c7202 */ /* 0x000fc40000000f00 */
[----:B------:R-:W-:Y:S01]  /*233e0*/  MOV R17, R15 ;  /* 0x0000000f00117202 */ /* 0x000fe20000000f00 */
[----:B--2---:R-:W-:Y:S04]  /*233f0*/  STL.64 [R1+0x1c38], R6 ;  /* 0x001c380601007387 */ /* 0x004fe80000100a00 */
[----:B------:R0:W-:Y:S04]  /*23400*/  STL.64 [R1+0x1c30], R4 ;  /* 0x001c300401007387 */ /* 0x0001e80000100a00 */
[----:B0-----:R-:W2:Y:S04]  /*23410*/  LDL.LU R4, [R1+0x1f0] ;  /* 0x0001f00001047983 */ /* 0x001ea80000300800 */
[----:B------:R-:W2:Y:S04]  /*23420*/  LDL.LU R5, [R1+0x1f4] ;  /* 0x0001f40001057983 */ /* 0x000ea80000300800 */
[----:B------:R-:W-:Y:S04]  /*23430*/  STL.64 [R1+0x400], R20 ;  /* 0x0004001401007387 */ /* 0x000fe80000100a00 */
[----:B------:R0:W-:Y:S04]  /*23440*/  STL.64 [R1+0x408], R22 ;  /* 0x0004081601007387 */ /* 0x0001e80000100a00 */
[----:B0-----:R-:W3:Y:S04]  /*23450*/  LDL.LU.64 R22, [R1+0x1c90] ;  /* 0x001c900001167983 */ /* 0x001ee80000300a00 */
[----:B------:R-:W3:Y:S04]  /*23460*/  LDL.LU.64 R20, [R1+0x1c88] ;  /* 0x001c880001147983 */ /* 0x000ee80000300a00 */
[----:B------:R-:W2:Y:S04]  /*23470*/  LDL.LU.64 R14, [R1+0x1c80] ;  /* 0x001c8000010e7983 */ /* 0x000ea80000300a00 */
[----:B------:R-:W2:Y:S02]  /*23480*/  LDL.LU.64 R12, [R1+0x1c78] ;  /* 0x001c7800010c7983 */ /* 0x000ea40000300a00 */
[----:B--2---:R-:W-:-:S15]  /*23490*/  HMMA.16816.F32 R12, R8, R18, R12 ;  /* 0x00000012080c723c */ /* 0x004fde000000180c */
[----:B------:R-:W-:-:S04]  /*234a0*/  NOP ;  /* 0x0000000000007918 */ /* 0x000fc80000000000 */
[----:B------:R-:W-:Y:S04]  /*234b0*/  STL.64 [R1+0x3f0], R12 ;  /* 0x0003f00c01007387 */ /* 0x000fe80000100a00 */
[----:B------:R0:W-:Y:S04]  /*234c0*/  STL.64 [R1+0x3f8], R14 ;  /* 0x0003f80e01007387 */ /* 0x0001e80000100a00 */
[----:B0-----:R-:W3:Y:S04]  /*234d0*/  LDL.LU.64 R14, [R1+0x1c70] ;  /* 0x001c7000010e7983 */ /* 0x001ee80000300a00 */
[----:B------:R0:W-:Y:S01]  /*234e0*/  STL.64 [R1+0x1b00], R18 ;  /* 0x001b001201007387 */ /* 0x0001e20000100a00 */
[----:B---3--:R-:W-:Y:S01]  /*234f0*/  HMMA.16816.F32 R20, R8, R14, R20 ;  /* 0x0000000e0814723c */ /* 0x008fe20000001814 */
[----:B0-----:R-:W-:Y:S01]  /*23500*/  IMAD.MOV.U32 R19, RZ, RZ, R14 ;  /* 0x000000ffff137224 */ /* 0x001fe200078e000e */
[----:B------:R-:W-:-:S15]  /*23510*/  MOV R18, R15 ;  /* 0x0000000f00127202 */ /* 0x000fde0000000f00 */
[----:B------:R-:W-:Y:S02]  /*23520*/  NOP ;  /* 0x0000000000007918 */ /* 0x000fe40000000000 */
[----:B------:R-:W-:Y:S04]  /*23530*/  STL.64 [R1+0x3e0], R20 ;  /* 0x0003e01401007387 */ /* 0x000fe80000100a00 */
[----:B------:R0:W-:Y:S04]  /*23540*/  STL.64 [R1+0x3e8], R22 ;  /* 0x0003e81601007387 */ /* 0x0001e80000100a00 */
[----:B0-----:R-:W2:Y:S04]  /*23550*/  LDL.LU.64 R22, [R1+0x1c68] ;  /* 0x001c680001167983 */ /* 0x001ea80000300a00 */
[----:B------:R-:W2:Y:S04]  /*23560*/  LDL.LU.64 R14, [R1+0x1c60] ;  /* 0x001c6000010e7983 */ /* 0x000ea80000300a00 */
[----:B------:R-:W2:Y:S02]  /*23570*/  LDL.LU.64 R12, [R1+0x1c58] ;  /* 0x001c5800010c7983 */ /* 0x000ea40000300a00 */
[----:B--2---:R-:W-:-:S15]  /*23580*/  HMMA.16816.F32 R12, R8, R22, R12 ;  /* 0x00000016080c723c */ /* 0x004fde000000180c */
[----:B------:R-:W-:-:S04]  /*23590*/  NOP ;  /* 0x0000000000007918 */ /* 0x000fc80000000000 */
[----:B------:R-:W-:Y:S04]  /*235a0*/  STL.64 [R1+0x3d0], R12 ;  /* 0x0003d00c01007387 */ /* 0x000fe80000100a00 */
[----:B------:R0:W-:Y:S02]  /*235b0*/  STL.64 [R1+0x3d8], R14 ;  /* 0x0003d80e01007387 */ /* 0x0001e40000100a00 */
[----:B0-----:R-:W-:Y:S01]  /*235c0*/  MOV R15, R22 ;  /* 0x00000016000f7202 */ /* 0x001fe20000000f00 */
[----:B------:R-:W-:Y:S02]  /*235d0*/  IMAD.MOV.U32 R14, RZ, RZ, R23 ;  /* 0x000000ffff0e7224 */ /* 0x000fe400078e0017 */
[----:B------:R-:W2:Y:S04]  /*235e0*/  LDL.LU.64 R22, [R1+0x1c50] ;  /* 0x001c500001167983 */ /* 0x000ea80000300a00 */
[----:B------:R-:W2:Y:S02]  /*235f0*/  LDL.LU.64 R20, [R1+0x1c48] ;  /* 0x001c480001147983 */ /* 0x000ea40000300a00 */
[----:B--2---:R-:W-:-:S15]  /*23600*/  HMMA.16816.F32 R20, R8, R26, R20 ;  /* 0x0000001a0814723c */ /* 0x004fde0000001814 */
[----:B------:R-:W-:-:S04]  /*23610*/  NOP ;  /* 0x0000000000007918 */ /* 0x000fc80000000000 */
[----:B------:R-:W-:Y:S04]  /*23620*/  STL.64 [R1+0x3c0], R20 ;  /* 0x0003c01401007387 */ /* 0x000fe80000100a00 */
[----:B------:R0:W-:Y:S04]  /*23630*/  STL.64 [R1+0x3c8], R22 ;  /* 0x0003c81601007387 */ /* 0x0001e80000100a00 */
[----:B0-----:R-:W2:Y:S01]  /*23640*/  LDL.LU.64 R22, [R1+0x1c40] ;  /* 0x001c400001167983 */ /* 0x001ea20000300a00 */
[----:B------:R-:W-:Y:S01]  /*23650*/  MOV R6, R2 ;  /* 0x0000000200067202 */ /* 0x000fe20000000f00 */
[----:B----4-:R-:W-:-:S07]  /*23660*/  IMAD.MOV.U32 R7, RZ, RZ, R0 ;  /* 0x000000ffff077224 */ /* 0x010fce00078e0000 */
[----:B--2---:R-:W-:Y:S01]  /*23670*/  HMMA.16816.F32 R4, R8, R22, R4 ;  /* 0x000000160804723c */ /* 0x004fe20000001804 */
[----:B------:R-:W-:Y:S02]  /*23680*/  MOV R2, R22 ;  /* 0x0000001600027202 */ /* 0x000fe40000000f00 */
[----:B------:R-:W-:-:S15]  /*23690*/  MOV R0, R23 ;  /* 0x0000001700007202 */ /* 0x000fde0000000f00 */
[----:B------:R-:W-:Y:S01]  /*236a0*/  NOP ;  /* 0x0000000000007918 */ /* 0x000fe20000000000 */
[----:B------:R-:W-:Y:S04]  /*236b0*/  STL.64 [R1+0x3b0], R4 ;  /* 0x0003b00401007387 */ /* 0x000fe80000100a00 */
[----:B------:R0:W-:Y:S04]  /*236c0*/  STL.64 [R1+0x3b8], R6 ;  /* 0x0003b80601007387 */ /* 0x0001e80000100a00 */
[----:B0-----:R-:W2:Y:S04]  /*236d0*/  LDL.LU.64 R6, [R1+0x1c38] ;  /* 0x001c380001067983 */ /* 0x001ea80000300a00 */
[----:B------:R-:W2:Y:S04]  /*236e0*/  LDL.LU.64 R4, [R1+0x1c30] ;  /* 0x001c300001047983 */ /* 0x000ea80000300a00 */
[----:B------:R-:W2:Y:S02]  /*236f0*/  LDL.LU.64 R22, [R1+0x1c28] ;  /* 0x001c280001167983 */ /* 0x000ea40000300a00 */
[----:B--2---:R-:W-:Y:S01]  /*23700*/  HMMA.16816.F32 R4, R8, R22, R4 ;  /* 0x000000160804723c */ /* 0x004fe20000001804 */
[----:B------:R-:W-:Y:S01]  /*23710*/  IMAD.MOV.U32 R13, RZ, RZ, R22 ;  /* 0x000000ffff0d7224 */ /* 0x000fe200078e0016 */
[----:B------:R-:W-:-:S15]  /*23720*/  MOV R12, R23 ;  /* 0x00000017000c7202 */ /* 0x000fde0000000f00 */
[----:B------:R-:W-:Y:S02]  /*23730*/  NOP ;  /* 0x0000000000007918 */ /* 0x000fe40000000000 */
[----:B------:R-:W-:Y:S04]  /*23740*/  STL.64 [R1+0x3a0], R4 ;  /* 0x0003a00401007387 */ /* 0x000fe80000100a00 */
[----:B------:R0:W-:Y:S04]  /*23750*/  STL.64 [R1+0x3a8], R6 ;  /* 0x0003a80601007387 */ /* 0x0001e80000100a00 */
[----:B0-----:R-:W2:Y:S04]  /*23760*/  LDL.LU.64 R6, [R1+0x1c20] ;  /* 0x001c200001067983 */ /* 0x001ea80000300a00 */
[----:B------:R-:W3:Y:S04]  /*23770*/  LDL.LU.64 R4, [R1+0x1c18] ;  /* 0x001c180001047983 */ /* 0x000ee80000300a00 */
[----:B------:R-:W4:Y:S04]  /*23780*/  LDL.LU R20, [R1] ;  /* 0x0000000001147983 */ /* 0x000f280000300800 */
[----:B------:R-:W4:Y:S04]  /*23790*/  LDL.LU R21, [R1+0x4] ;  /* 0x0000040001157983 */ /* 0x000f280000300800 */
[----:B------:R-:W2:Y:S04]  /*237a0*/  LDL.LU R22, [R1+0x8] ;  /* 0x0000080001167983 */ /* 0x000ea80000300800 */
[----:B------:R-:W2:Y:S04]  /*237b0*/  LDL.LU R23, [R1+0xc] ;  /* 0x00000c0001177983 */ /* 0x000ea80000300800 */
[----:B--2---:R0:W-:Y:S04]  /*237c0*/  STL.64 [R1+0x1ae0], R22 ;  /* 0x001ae01601007387 */ /* 0x0041e80000100a00 */
[----:B----4-:R1:W-:Y:S01]  /*237d0*/  STL.64 [R1+0x1ad8], R20 ;  /* 0x001ad81401007387 */ /* 0x0103e20000100a00 */
[----:B0-----:R-:W-:Y:S01]  /*237e0*/  MOV R22, R19 ;  /* 0x0000001300167202 */ /* 0x001fe20000000f00 */
[----:B------:R-:W-:-:S05]  /*237f0*/  IMAD.MOV.U32 R23, RZ, RZ, R18 ;  /* 0x000000ffff177224 */ /* 0x000fca00078e0012 */
[----:B------:R0:W-:Y:S04]  /*23800*/  STL.64 [R1+0x1af8], R22 ;  /* 0x001af81601007387 */ /* 0x0001e80000100a00 */
[----:B-1----:R-:W2:Y:S04]  /*23810*/  LDL.LU R20, [R1+0x20] ;  /* 0x0000200001147983 */ /* 0x002ea80000300800 */
[----:B------:R-:W2:Y:S04]  /*23820*/  LDL.LU R21, [R1+0x24] ;  /* 0x0000240001157983 */ /* 0x000ea80000300800 */
[----:B0-----:R-:W4:Y:S04]  /*23830*/  LDL.LU R22, [R1+0x28] ;  /* 0x0000280001167983 */ /* 0x001f280000300800 */
[----:B------:R-:W4:Y:S01]  /*23840*/  LDL.LU R23, [R1+0x2c] ;  /* 0x00002c0001177983 */ /* 0x000f220000300800 */
[----:B------:R-:W-:-:S02]  /*23850*/  MOV R18, R28 ;  /* 0x0000001c00127202 */ /* 0x000fc40000000f00 */
[----:B------:R-:W-:Y:S01]  /*23860*/  MOV R19, R17 ;  /* 0x0000001100137202 */ /* 0x000fe20000000f00 */
[----:B----4-:R-:W-:Y:S04]  /*23870*/  STL.64 [R1+0x1b10], R22 ;  /* 0x001b101601007387 */ /* 0x010fe80000100a00 */
[----:B--2---:R0:W-:Y:S04]  /*23880*/  STL.64 [R1+0x1b08], R20 ;  /* 0x001b081401007387 */ /* 0x0041e80000100a00 */
[----:B------:R-:W2:Y:S04]  /*23890*/  LDL.LU R28, [R1+0x1c10] ;  /* 0x001c1000011c7983 */ /* 0x000ea80000300800 */
[----:B------:R-:W4:Y:S04]  /*238a0*/  LDL.LU R17, [R1+0x1c0c] ;  /* 0x001c0c0001117983 */ /* 0x000f280000300800 */
[----:B------:R1:W-:Y:S04]  /*238b0*/  STL.64 [R1+0x1b18], R18 ;  /* 0x001b181201007387 */ /* 0x0003e80000100a00 */
[----:B0-----:R-:W2:Y:S04]  /*238c0*/  LDL.LU R20, [R1+0x30] ;  /* 0x0000300001147983 */ /* 0x001ea80000300800 */
[----:B------:R-:W2:Y:S04]  /*238d0*/  LDL.LU R21, [R1+0x34] ;  /* 0x0000340001157983 */ /* 0x000ea80000300800 */
[----:B------:R-:W2:Y:S04]  /*238e0*/  LDL.LU R22, [R1+0x38] ;  /* 0x0000380001167983 */ /* 0x000ea80000300800 */
[----:B------:R-:W2:Y:S01]  /*238f0*/  LDL.LU R23, [R1+0x3c] ;  /* 0x00003c0001177983 */ /* 0x000ea20000300800 */
[----:B-1----:R-:W-:Y:S01]  /*23900*/  IMAD.MOV.U32 R18, RZ, RZ, R24 ;  /* 0x000000ffff127224 */ /* 0x002fe200078e0018 */
[----:B---3--:R-:W-:-:S02]  /*23910*/  MOV R19, R5 ;  /* 0x0000000500137202 */ /* 0x008fc40000000f00 */
[----:B--2---:R-:W-:Y:S04]  /*23920*/  STL.64 [R1+0x1b28], R22 ;  /* 0x001b281601007387 */ /* 0x004fe80000100a00 */
[----:B------:R0:W-:Y:S04]  /*23930*/  STL.64 [R1+0x1b20], R20 ;  /* 0x001b201401007387 */ /* 0x0001e80000100a00 */
[----:B------:R-:W2:Y:S04]  /*23940*/  LDL.LU R24, [R1+0x1c08] ;  /* 0x001c080001187983 */ /* 0x000ea80000300800 */
[----:B------:R-:W3:Y:S04]  /*23950*/  LDL.LU R5, [R1+0x1c04] ;  /* 0x001c040001057983 */ /* 0x000ee80000300800 */
[----:B------:R1:W-:Y:S04]  /*23960*/  STL.64 [R1+0x1b30], R18 ;  /* 0x001b301201007387 */ /* 0x0003e80000100a00 */
[----:B0-----:R-:W2:Y:S04]  /*23970*/  LDL.LU R20, [R1+0x40] ;  /* 0x0000400001147983 */ /* 0x001ea80000300800 */
[----:B------:R-:W2:Y:S04]  /*23980*/  LDL.LU R21, [R1+0x44] ;  /* 0x0000440001157983 */ /* 0x000ea80000300800 */
[----:B------:R-:W2:Y:S04]  /*23990*/  LDL.LU R22, [R1+0x48] ;  /* 0x0000480001167983 */ /* 0x000ea80000300800 */
[----:B------:R-:W2:Y:S01]  /*239a0*/  LDL.LU R23, [R1+0x4c] ;  /* 0x00004c0001177983 */ /* 0x000ea20000300800 */
[----:B-1----:R-:W-:Y:S01]  /*239b0*/  MOV R18, R16 ;  /* 0x0000001000127202 */ /* 0x002fe20000000f00 */
[----:B------:R-:W-:-:S02]  /*239c0*/  IMAD.MOV.U32 R19, RZ, RZ, R3 ;  /* 0x000000ffff137224 */ /* 0x000fc400078e0003 */
[----:B--2---:R-:W-:Y:S04]  /*239d0*/  STL.64 [R1+0x1b40], R22 ;  /* 0x001b401601007387 */ /* 0x004fe80000100a00 */
[----:B------:R-:W-:Y:S04]  /*239e0*/  STL.64 [R1+0x1b38], R20 ;  /* 0x001b381401007387 */ /* 0x000fe80000100a00 */
[----:B------:R-:W2:Y:S04]  /*239f0*/  LDL.LU R16, [R1+0x1c00] ;  /* 0x001c000001107983 */ /* 0x000ea80000300800 */
[----:B------:R-:W2:Y:S04]  /*23a00*/  LDL.LU R3, [R1+0x1bfc] ;  /* 0x001bfc0001037983 */ /* 0x000ea80000300800 */
[----:B------:R0:W-:Y:S02]  /*23a10*/  STL.64 [R1+0x1b48], R18 ;  /* 0x001b481201007387 */ /* 0x0001e40000100a00 */
[----:B0-----:R-:W-:-:S02]  /*23a20*/  MOV R18, R4 ;  /* 0x0000000400127202 */ /* 0x001fc40000000f00 */
[----:B------:R-:W-:Y:S01]  /*23a30*/  MOV R19, R6 ;  /* 0x0000000600137202 */ /* 0x000fe20000000f00 */
[----:B------:R-:W2:Y:S04]  /*23a40*/  LDL.LU R4, [R1+0x1bf8] ;  /* 0x001bf80001047983 */ /* 0x000ea80000300800 */
[----:B------:R-:W2:Y:S04]  /*23a50*/  LDL.LU R6, [R1+0x1bf4] ;  /* 0x001bf40001067983 */ /* 0x000ea80000300800 */
[----:B------:R0:W-:Y:S04]  /*23a60*/  STL.64 [R1+0x1b60], R18 ;  /* 0x001b601201007387 */ /* 0x0001e80000100a00 */
[----:B------:R-:W2:Y:S04]  /*23a70*/  LDL.LU R20, [R1+0x70] ;  /* 0x0000700001147983 */ /* 0x000ea80000300800 */
[----:B------:R-:W2:Y:S04]  /*23a80*/  LDL.LU R21, [R1+0x74] ;  /* 0x0000740001157983 */ /* 0x000ea80000300800 */
[----:B------:R-:W2:Y:S04]  /*23a90*/  LDL.LU R22, [R1+0x78] ;  /* 0x0000780001167983 */ /* 0x000ea80000300800 */
[----:B------:R-:W2:Y:S01]  /*23aa0*/  LDL.LU R23, [R1+0x7c] ;  /* 0x00007c0001177983 */ /* 0x000ea20000300800 */
[----:B0-----:R-:W-:Y:S01]  /*23ab0*/  IMAD.MOV.U32 R18, RZ, RZ, R7 ;  /* 0x000000ffff127224 */ /* 0x001fe200078e0007 */
[----:B------:R-:W-:-:S02]  /*23ac0*/  MOV R19, R29 ;  /* 0x0000001d00137202 */ /* 0x000fc40000000f00 */
[----:B------:R-:W3:Y:S04]  /*23ad0*/  LDL.LU R7, [R1+0x1bf0] ;  /* 0x001bf00001077983 */ /* 0x000ee80000300800 */
[----:B------:R-:W-:Y:S04]  /*23ae0*/  STL.64 [R1+0x1b78], R18 ;  /* 0x001b781201007387 */ /* 0x000fe80000100a00 */
[----:B--2---:R-:W-:Y:S04]  /*23af0*/  STL.64 [R1+0x1b58], R22 ;  /* 0x001b581601007387 */ /* 0x004fe80000100a00 */
[----:B------:R0:W-:Y:S04]  /*23b00*/  STL.64 [R1+0x1b50], R20 ;  /* 0x001b501401007387 */ /* 0x0001e80000100a00 */
[----:B0-----:R-:W2:Y:S04]  /*23b10*/  LDL.LU R20, [R1+0x80] ;  /* 0x0000800001147983 */ /* 0x001ea80000300800 */
[----:B------:R-:W2:Y:S04]  /*23b20*/  LDL.LU R21, [R1+0x84] ;  /* 0x0000840001157983 */ /* 0x000ea80000300800 */
[----:B------:R-:W2:Y:S04]  /*23b30*/  LDL.LU R22, [R1+0x88] ;  /* 0x0000880001167983 */ /* 0x000ea80000300800 */
[----:B------:R-:W2:Y:S01]  /*23b40*/  LDL.LU R23, [R1+0x8c] ;  /* 0x00008c0001177983 */ /* 0x000ea20000300800 */
[----:B------:R-:W-:Y:S01]  /*23b50*/  MOV R18, R28 ;  /* 0x0000001c00127202 */ /* 0x000fe20000000f00 */
[----:B------:R-:W-:-:S05]  /*23b60*/  IMAD.MOV.U32 R19, RZ, RZ, R25 ;  /* 0x000000ffff137224 */ /* 0x000fca00078e0019 */
[----:B------:R-:W-:Y:S04]  /*23b70*/  STL.64 [R1+0x1b90], R18 ;  /* 0x001b901201007387 */ /* 0x000fe80000100a00 */
[----:B--2---:R-:W-:Y:S04]  /*23b80*/  STL.64 [R1+0x1b70], R22 ;  /* 0x001b701601007387 */ /* 0x004fe80000100a00 */
[----:B------:R0:W-:Y:S04]  /*23b90*/  STL.64 [R1+0x1b68], R20 ;  /* 0x001b681401007387 */ /* 0x0001e80000100a00 */
[----:B0-----:R-:W2:Y:S04]  /*23ba0*/  LDL.LU R20, [R1+0x90] ;  /* 0x0000900001147983 */ /* 0x001ea80000300800 */
[----:B------:R-:W2:Y:S04]  /*23bb0*/  LDL.LU R21, [R1+0x94] ;  /* 0x0000940001157983 */ /* 0x000ea80000300800 */
[----:B------:R-:W2:Y:S04]  /*23bc0*/  LDL.LU R22, [R1+0x98] ;  /* 0x0000980001167983 */ /* 0x000ea80000300800 */
[----:B------:R-:W2:Y:S01]  /*23bd0*/  LDL.LU R23, [R1+0x9c] ;  /* 0x00009c0001177983 */ /* 0x000ea20000300800 */
[----:B------:R-:W-:-:S02]  /*23be0*/  MOV R18, R24 ;  /* 0x0000001800127202 */ /* 0x000fc40000000f00 */
[----:B----4-:R-:W-:-:S05]  /*23bf0*/  MOV R19, R17 ;  /* 0x0000001100137202 */ /* 0x010fca0000000f00 */
[----:B------:R-:W-:Y:S04]  /*23c00*/  STL.64 [R1+0x1ba8], R18 ;  /* 0x001ba81201007387 */ /* 0x000fe80000100a00 */
[----:B--2---:R-:W-:Y:S04]  /*23c10*/  STL.64 [R1+0x1b88], R22 ;  /* 0x001b881601007387 */ /* 0x004fe80000100a00 */
[----:B------:R0:W-:Y:S04]  /*23c20*/  STL.64 [R1+0x1b80], R20 ;  /* 0x001b801401007387 */ /* 0x0001e80000100a00 */
[----:B0-----:R-:W2:Y:S04]  /*23c30*/  LDL.LU R20, [R1+0x190] ;  /* 0x0001900001147983 */ /* 0x001ea80000300800 */
[----:B------:R-:W2:Y:S04]  /*23c40*/  LDL.LU R21, [R1+0x194] ;  /* 0x0001940001157983 */ /* 0x000ea80000300800 */
[----:B------:R-:W4:Y:S04]  /*23c50*/  LDL.LU R22, [R1+0x198] ;  /* 0x0001980001167983 */ /* 0x000f280000300800 */
[----:B------:R-:W4:Y:S01]  /*23c60*/  LDL.LU R23, [R1+0x19c] ;  /* 0x00019c0001177983 */ /* 0x000f220000300800 */
[----:B------:R-:W-:Y:S01]  /*23c70*/  IMAD.MOV.U32 R18, RZ, RZ, R16 ;  /* 0x000000ffff127224 */ /* 0x000fe200078e0010 */
[----:B---3--:R-:W-:-:S05]  /*23c80*/  MOV R19, R5 ;  /* 0x0000000500137202 */ /* 0x008fca0000000f00 */
[----:B------:R0:W-:Y:S02]  /*23c90*/  STL.64 [R1+0x1bc0], R18 ;  /* 0x001bc01201007387 */ /* 0x0001e40000100a00 */
[----:B0-----:R-:W-:Y:S01]  /*23ca0*/  MOV R18, R4 ;  /* 0x0000000400127202 */ /* 0x001fe20000000f00 */
[----:B------:R-:W-:-:S05]  /*23cb0*/  IMAD.MOV.U32 R19, RZ, RZ, R3 ;  /* 0x000000ffff137224 */ /* 0x000fca00078e0003 */
[----:B------:R0:W-:Y:S04]  /*23cc0*/  STL.64 [R1+0x1be8], R18 ;  /* 0x001be81201007387 */ /* 0x0001e80000100a00 */
[----:B------:R-:W3:Y:S04]  /*23cd0*/  LDL.LU R16, [R1+0x1d0] ;  /* 0x0001d00001107983 */ /* 0x000ee80000300800 */
[----:B------:R-:W3:Y:S04]  /*23ce0*/  LDL.LU R17, [R1+0x1d4] ;  /* 0x0001d40001117983 */ /* 0x000ee80000300800 */
[----:B0-----:R-:W3:Y:S04]  /*23cf0*/  LDL.LU R18, [R1+0x1d8] ;  /* 0x0001d80001127983 */ /* 0x001ee80000300800 */
[----:B------:R-:W3:Y:S04]  /*23d00*/  LDL.LU R19, [R1+0x1dc] ;  /* 0x0001dc0001137983 */ /* 0x000ee80000300800 */
[----:B----4-:R-:W-:Y:S04]  /*23d10*/  STL.64 [R1+0x1ba0], R22 ;  /* 0x001ba01601007387 */ /* 0x010fe80000100a00 */
[----:B--2---:R0:W-:Y:S04]  /*23d20*/  STL.64 [R1+0x1b98], R20 ;  /* 0x001b981401007387 */ /* 0x0041e80000100a00 */
[----:B0-----:R-:W2:Y:S04]  /*23d30*/  LDL.LU R20, [R1+0x1a0] ;  /* 0x0001a00001147983 */ /* 0x001ea80000300800 */
[----:B------:R-:W2:Y:S04]  /*23d40*/  LDL.LU R21, [R1+0x1a4] ;  /* 0x0001a40001157983 */ /* 0x000ea80000300800 */
[----:B------:R-:W4:Y:S04]  /*23d50*/  LDL.LU R22, [R1+0x1a8] ;  /* 0x0001a80001167983 */ /* 0x000f280000300800 */
[----:B------:R-:W4:Y:S04]  /*23d60*/  LDL.LU R23, [R1+0x1ac] ;  /* 0x0001ac0001177983 */ /* 0x000f280000300800 */
[----:B----4-:R-:W-:Y:S04]  /*23d70*/  STL.64 [R1+0x1bb8], R22 ;  /* 0x001bb81601007387 */ /* 0x010fe80000100a00 */
[----:B--2---:R0:W-:Y:S04]  /*23d80*/  STL.64 [R1+0x1bb0], R20 ;  /* 0x001bb01401007387 */ /* 0x0041e80000100a00 */
[----:B0-----:R-:W2:Y:S04]  /*23d90*/  LDL.LU R20, [R1+0x1b0] ;  /* 0x0001b00001147983 */ /* 0x001ea80000300800 */
[----:B------:R-:W2:Y:S04]  /*23da0*/  LDL.LU R21, [R1+0x1b4] ;  /* 0x0001b40001157983 */ /* 0x000ea80000300800 */
[----:B------:R-:W4:Y:S04]  /*23db0*/  LDL.LU R22, [R1+0x1b8] ;  /* 0x0001b80001167983 */ /* 0x000f280000300800 */
[----:B------:R-:W4:Y:S01]  /*23dc0*/  LDL.LU R23, [R1+0x1bc] ;  /* 0x0001bc0001177983 */ /* 0x000f220000300800 */
[----:B---3--:R-:W-:Y:S03]  /*23dd0*/  HMMA.16816.F32 R8, R8, R6, R16 ;  /* 0x000000060808723c */ /* 0x008fe60000001810 */
[----:B----4-:R-:W-:Y:S04]  /*23de0*/  STL.64 [R1+0x1bd0], R22 ;  /* 0x001bd01601007387 */ /* 0x010fe80000100a00 */
[----:B--2---:R0:W-:Y:S04]  /*23df0*/  STL.64 [R1+0x1bc8], R20 ;  /* 0x001bc81401007387 */ /* 0x0041e80000100a00 */
[----:B0-----:R-:W2:Y:S04]  /*23e00*/  LDL.LU R20, [R1+0x1c0] ;  /* 0x0001c00001147983 */ /* 0x001ea80000300800 */
[----:B------:R-:W2:Y:S04]  /*23e10*/  LDL.LU R21, [R1+0x1c4] ;  /* 0x0001c40001157983 */ /* 0x000ea80000300800 */
[----:B------:R-:W2:Y:S04]  /*23e20*/  LDL.LU R22, [R1+0x1c8] ;  /* 0x0001c80001167983 */ /* 0x000ea80000300800 */
[----:B------:R-:W2:Y:S04]  /*23e30*/  LDL.LU R23, [R1+0x1cc] ;  /* 0x0001cc0001177983 */ /* 0x000ea80000300800 */
[----:B------:R-:W3:Y:S04]  /*23e40*/  LDL R25, [R1+0x424] ;  /* 0x0004240001197983 */ /* 0x000ee80000100800 */
[----:B------:R-:W-:Y:S04]  /*23e50*/  STL.64 [R1+0x1af0], R26 ;  /* 0x001af01a01007387 */ /* 0x000fe80000100a00 */
[----:B---3--:R0:W-:Y:S04]  /*23e60*/  STL [R1+0x1ae8], R25 ;  /* 0x001ae81901007387 */ /* 0x0081e80000100800 */
[----:B------:R-:W3:Y:S04]  /*23e70*/  LDL.LU R24, [R1+0x10] ;  /* 0x0000100001187983 */ /* 0x000ee80000300800 */
[----:B0-----:R-:W3:Y:S04]  /*23e80*/  LDL.LU R25, [R1+0x14] ;  /* 0x0000140001197983 */ /* 0x001ee80000300800 */
[----:B------:R-:W3:Y:S04]  /*23e90*/  LDL.LU R26, [R1+0x18] ;  /* 0x00001800011a7983 */ /* 0x000ee80000300800 */
[----:B------:R-:W3:Y:S04]  /*23ea0*/  LDL.LU R27, [R1+0x1c] ;  /* 0x00001c00011b7983 */ /* 0x000ee80000300800 */
[----:B------:R-:W4:Y:S04]  /*23eb0*/  LDL.LU R3, [R1+0x420] ;  /* 0x0004200001037983 */ /* 0x000f280000300800 */
[----:B------:R0:W-:Y:S04]  /*23ec0*/  STL.64 [R1+0x1ab0], R12 ;  /* 0x001ab00c01007387 */ /* 0x0001e80000100a00 */
[----:B------:R-:W2:Y:S04]  /*23ed0*/  LDL.LU.64 R18, [R1+0x1be8] ;  /* 0x001be80001127983 */ /* 0x000ea80000300a00 */
[----:B------:R-:W-:Y:S04]  /*23ee0*/  STL.64 [R1+0x340], R8 ;  /* 0x0003400801007387 */ /* 0x000fe80000100a00 */
[----:B------:R1:W-:Y:S01]  /*23ef0*/  STL.64 [R1+0x348], R10 ;  /* 0x0003480a01007387 */ /* 0x0003e20000100a00 */
[----:B0-----:R-:W-:-:S02]  /*23f00*/  MOV R13, R6 ;  /* 0x00000006000d7202 */ /* 0x001fc40000000f00 */
[----:B------:R-:W-:Y:S02]  /*23f10*/  MOV R12, R7 ;  /* 0x00000007000c7202 */ /* 0x000fe40000000f00 */
[----:B------:R-:W2:Y:S04]  /*23f20*/  LDL.LU.64 R6, [R1+0x1be0] ;  /* 0x001be00001067983 */ /* 0x000ea80000300a00 */
[----:B------:R-:W2:Y:S01]  /*23f30*/  LDL.LU.64 R4, [R1+0x1bd8] ;  /* 0x001bd80001047983 */ /* 0x000ea20000300a00 */
[----:B-1----:R-:W-:Y:S01]  /*23f40*/  IMAD.MOV.U32 R10, RZ, RZ, R15 ;  /* 0x000000ffff0a7224 */ /* 0x002fe200078e000f */
[----:B------:R-:W-:Y:S02]  /*23f50*/  MOV R11, R14 ;  /* 0x0000000e000b7202 */ /* 0x000fe40000000f00 */
[----:B------:R-:W-:Y:S01]  /*23f60*/  MOV R14, R2 ;  /* 0x00000002000e7202 */ /* 0x000fe20000000f00 */
[----:B------:R-:W-:Y:S01]  /*23f70*/  IMAD.MOV.U32 R15, RZ, RZ, R0 ;  /* 0x000000ffff0f7224 */ /* 0x000fe200078e0000 */
[----:B--2---:R-:W-:Y:S01]  /*23f80*/  HMMA.16816.F32 R16, R4, R18, R20 ;  /* 0x000000120410723c */ /* 0x004fe20000001814 */
[----:B------:R-:W2:Y:S04]  /*23f90*/  LDL.LU.64 R22, [R1+0x1bd0] ;  /* 0x001bd00001167983 */ /* 0x000ea80000300a00 */
[----:B------:R-:W2:-:S14]  /*23fa0*/  LDL.LU.64 R20, [R1+0x1bc8] ;  /* 0x001bc80001147983 */ /* 0x000e9c0000300a00 */
[----:B------:R-:W-:Y:S01]  /*23fb0*/  IMAD.MOV.U32 R2, RZ, RZ, R18 ;  /* 0x000000ffff027224 */ /* 0x000fe200078e0012 */
[----:B------:R-:W-:Y:S02]  /*23fc0*/  MOV R0, R19 ;  /* 0x0000001300007202 */ /* 0x000fe40000000f00 */
[----:B------:R-:W2:Y:S01]  /*23fd0*/  LDL.LU.64 R18, [R1+0x1bc0] ;  /* 0x001bc00001127983 */ /* 0x000ea20000300a00 */
[----:B------:R-:W-:Y:S02]  /*23fe0*/  MOV R29, R16 ;  /* 0x00000010001d7202 */ /* 0x000fe40000000f00 */
[----:B------:R-:W-:Y:S01]  /*23ff0*/  MOV R28, R17 ;  /* 0x00000011001c7202 */ /* 0x000fe20000000f00 */
[----:B------:R-:W-:Y:S04]  /*24000*/  STL [R1+0x1a44], R0 ;  /* 0x001a440001007387 */ /* 0x000fe80000100800 */
[----:B------:R-:W-:Y:S04]  /*24010*/  STL [R1+0x1a40], R2 ;  /* 0x001a400201007387 */ /* 0x000fe80000100800 */
[----:B------:R-:W-:Y:S04]  /*24020*/  STL [R1+0x1a3c], R28 ;  /* 0x001a3c1c01007387 */ /* 0x000fe80000100800 */
[----:B------:R-:W-:Y:S01]  /*24030*/  STL [R1+0x1a38], R29 ;  /* 0x001a381d01007387 */ /* 0x000fe20000100800 */
[----:B--2---:R-:W-:Y:S03]  /*24040*/  HMMA.16816.F32 R16, R4, R18, R20 ;  /* 0x000000120410723c */ /* 0x004fe60000001814 */
[----:B------:R-:W2:Y:S04]  /*24050*/  LDL.LU.64 R22, [R1+0x1bb8] ;  /* 0x001bb80001167983 */ /* 0x000ea80000300a00 */
[----:B------:R-:W2:-:S12]  /*24060*/  LDL.LU.64 R20, [R1+0x1bb0] ;  /* 0x001bb00001147983 */ /* 0x000e980000300a00 */
[----:B------:R-:W-:Y:S04]  /*24070*/  STL.64 [R1+0x300], R16 ;  /* 0x0003001001007387 */ /* 0x000fe80000100a00 */
[----:B------:R0:W-:Y:S04]  /*24080*/  STL.64 [R1+0x308], R18 ;  /* 0x0003081201007387 */ /* 0x0001e80000100a00 */
[----:B0-----:R-:W2:Y:S02]  /*24090*/  LDL.LU.64 R18, [R1+0x1ba8] ;  /* 0x001ba80001127983 */ /* 0x001ea40000300a00 */
[----:B--2---:R-:W-:Y:S02]  /*240a0*/  HMMA.16816.F32 R16, R4, R18, R20 ;  /* 0x000000120410723c */ /* 0x004fe40000001814 */
[----:B------:R-:W2:Y:S04]  /*240b0*/  LDL.LU.64 R22, [R1+0x1ba0] ;  /* 0x001ba00001167983 */ /* 0x000ea80000300a00 */
[----:B------:R-:W2:-:S13]  /*240c0*/  LDL.LU.64 R20, [R1+0x1b98] ;  /* 0x001b980001147983 */ /* 0x000e9a0000300a00 */
        /* <DEDUP_REMOVED lines=40> */
[----:B------:R-:W3:-:S15]  /*24350*/  LDL.LU.64 R22, [R1+0x1af8] ;  /* 0x001af80001167983 */ /* 0x000ede0000300a00 */
[----:B------:R-:W-:Y:S02]  /*24360*/  NOP ;  /* 0x0000000000007918 */ /* 0x000fe40000000000 */
[----:B------:R0:W-:Y:S04]  /*24370*/  STL.64 [R1+0x120], R16 ;  /* 0x0001201001007387 */ /* 0x0001e80000100a00 */
[----:B------:R1:W-:Y:S04]  /*24380*/  STL.64 [R1+0x128], R18 ;  /* 0x0001281201007387 */ /* 0x0003e80000100a00 */
[----:B0-----:R-:W2:Y:S04]  /*24390*/  LDL.LU R16, [R1+0xd0] ;  /* 0x0000d00001107983 */ /* 0x001ea80000300800 */
[----:B------:R-:W2:Y:S04]  /*243a0*/  LDL.LU R17, [R1+0xd4] ;  /* 0x0000d40001117983 */ /* 0x000ea80000300800 */
[----:B-1----:R-:W2:Y:S04]  /*243b0*/  LDL.LU R18, [R1+0xd8] ;  /* 0x0000d80001127983 */ /* 0x002ea80000300800 */
[----:B------:R-:W2:Y:S01]  /*243c0*/  LDL.LU R19, [R1+0xdc] ;  /* 0x0000dc0001137983 */ /* 0x000ea20000300800 */
[----:B---3--:R-:W-:Y:S03]  /*243d0*/  HMMA.16816.F32 R20, R4, R22, R24 ;  /* 0x000000160414723c */ /* 0x008fe60000001818 */
[----:B------:R-:W3:Y:S04]  /*243e0*/  LDL.LU.64 R26, [R1+0x1af0] ;  /* 0x001af000011a7983 */ /* 0x000ee80000300a00 */
[----:B------:R-:W2:-:S12]  /*243f0*/  LDL.LU R25, [R1+0x1ae8] ;  /* 0x001ae80001197983 */ /* 0x000e980000300800 */
[----:B------:R-:W-:Y:S04]  /*24400*/  STL.64 [R1+0x2e0], R20 ;  /* 0x0002e01401007387 */ /* 0x000fe80000100a00 */
[----:B------:R0:W-:Y:S04]  /*24410*/  STL.64 [R1+0x2e8], R22 ;  /* 0x0002e81601007387 */ /* 0x0001e80000100a00 */
[----:B0-----:R-:W2:Y:S04]  /*24420*/  LDL.LU.64 R22, [R1+0x1ae0] ;  /* 0x001ae00001167983 */ /* 0x001ea80000300a00 */
[----:B------:R-:W2:Y:S02]  /*24430*/  LDL.LU.64 R20, [R1+0x1ad8] ;  /* 0x001ad80001147983 */ /* 0x000ea40000300a00 */
[----:B--2---:R-:W-:Y:S02]  /*24440*/  HMMA.16816.F32 R8, R4, R10, R20 ;  /* 0x0000000a0408723c */ /* 0x004fe40000001814 */
[----:B------:R-:W3:Y:S04]  /*24450*/  LDL.LU.64 R22, [R1+0x1ad0] ;  /* 0x001ad00001167983 */ /* 0x000ee80000300a00 */
[----:B------:R-:W3:-:S13]  /*24460*/  LDL.LU.64 R20, [R1+0x1ac8] ;  /* 0x001ac80001147983 */ /* 0x000eda0000300a00 */
[----:B------:R0:W-:Y:S02]  /*24470*/  STL.64 [R1+0x2d0], R8 ;  /* 0x0002d00801007387 */ /* 0x0001e40000100a00 */
[----:B0-----:R-:W-:Y:S02]  /*24480*/  LOP3.LUT R8, R25, 0x40, RZ, 0x3c, !PT ;  /* 0x0000004019087812 */ /* 0x001fe400078e3cff */
[----:B----4-:R-:W-:Y:S01]  /*24490*/  LOP3.LUT R3, R3, 0x40, RZ, 0x3c, !PT ;  /* 0x0000004003037812 */ /* 0x010fe200078e3cff */
[----:B------:R0:W-:Y:S04]  /*244a0*/  STL.64 [R1+0x2d8], R10 ;  /* 0x0002d80a01007387 */ /* 0x0001e80000100a00 */
[----:B------:R-:W-:Y:S01]  /*244b0*/  STL [R1+0x1a78], R8 ;  /* 0x001a780801007387 */ /* 0x000fe20000100800 */
[----:B0-----:R-:W-:Y:S01]  /*244c0*/  MOV R10, R13 ;  /* 0x0000000d000a7202 */ /* 0x001fe20000000f00 */
[----:B------:R-:W-:Y:S01]  /*244d0*/  IMAD.MOV.U32 R11, RZ, RZ, R12 ;  /* 0x000000ffff0b7224 */ /* 0x000fe200078e000c */
[----:B---3--:R-:W-:Y:S01]  /*244e0*/  HMMA.16816.F32 R24, R4, R26, R20 ;  /* 0x0000001a0418723c */ /* 0x008fe20000001814 */
[----:B------:R-:W-:-:S15]  /*244f0*/  LDSM.16.M88.4 R20, [R8+UR6+0x18000] ;  /* 0x018000060814783b */ /* 0x000fde0008000200 */
[----:B------:R-:W-:-:S03]  /*24500*/  NOP ;  /* 0x0000000000007918 */ /* 0x000fc60000000000 */
[----:B------:R-:W-:Y:S04]  /*24510*/  STL.64 [R1+0xf0], R24 ;  /* 0x0000f01801007387 */ /* 0x000fe80000100a00 */
[----:B------:R-:W-:Y:S04]  /*24520*/  STL.64 [R1+0xf8], R26 ;  /* 0x0000f81a01007387 */ /* 0x000fe80000100a00 */
[----:B------:R-:W0:Y:S04]  /*24530*/  LDSM.16.M88.4 R24, [R3+UR6] ;  /* 0x000000060318783b */ /* 0x000e280008000200 */
[----:B0-----:R-:W-:Y:S04]  /*24540*/  STL.64 [R1+0xc0], R24 ;  /* 0x0000c01801007387 */ /* 0x001fe80000100a00 */
[----:B------:R-:W-:Y:S04]  /*24550*/  STL.64 [R1+0xc8], R26 ;  /* 0x0000c81a01007387 */ /* 0x000fe80000100a00 */
[----:B------:R-:W0:Y:S04]  /*24560*/  LDSM.16.M88.4 R24, [R3+UR6+0x1000] ;  /* 0x001000060318783b */ /* 0x000e280008000200 */
[----:B0-----:R-:W-:Y:S04]  /*24570*/  STL.64 [R1+0xb0], R24 ;  /* 0x0000b01801007387 */ /* 0x001fe80000100a00 */
[----:B------:R0:W-:Y:S04]  /*24580*/  STL.64 [R1+0xb8], R26 ;  /* 0x0000b81a01007387 */ /* 0x0001e80000100a00 */
[----:B0-----:R-:W2:Y:S04]  /*24590*/  LDL.LU.64 R26, [R1+0x1ac0] ;  /* 0x001ac000011a7983 */ /* 0x001ea80000300a00 */
[----:B------:R-:W2:Y:S04]  /*245a0*/  LDL.LU.64 R24, [R1+0x1ab8] ;  /* 0x001ab80001187983 */ /* 0x000ea80000300a00 */
[----:B------:R-:W3:Y:S01]  /*245b0*/  LDL.LU.64 R12, [R1+0x1ab0] ;  /* 0x001ab000010c7983 */ /* 0x000ee20000300a00 */
[----:B--2---:R-:W-:-:S15]  /*245c0*/  HMMA.16816.F32 R24, R4, R14, R24 ;  /* 0x0000000e0418723c */ /* 0x004fde0000001818 */
[----:B------:R-:W-:-:S04]  /*245d0*/  NOP ;  /* 0x0000000000007918 */ /* 0x000fc80000000000 */
[----:B------:R-:W-:Y:S04]  /*245e0*/  STL.64 [R1+0xe0], R24 ;  /* 0x0000e01801007387 */ /* 0x000fe80000100a00 */
[----:B------:R3:W-:Y:S02]  /*245f0*/  STL.64 [R1+0xe8], R26 ;  /* 0x0000e81a01007387 */ /* 0x0007e40000100a00 */
[----:B---3--:R-:W-:Y:S02]  /*24600*/  MOV R26, R13 ;  /* 0x0000000d001a7202 */ /* 0x008fe40000000f00 */
[----:B------:R-:W-:Y:S02]  /*24610*/  MOV R27, R12 ;  /* 0x0000000c001b7202 */ /* 0x000fe40000000f00 */
[----:B------:R-:W0:Y:S04]  /*24620*/  LDSM.16.M88.4 R12, [R3+UR6+0x2000] ;  /* 0x00200006030c783b */ /* 0x000e280008000200 */
[----:B0-----:R-:W-:Y:S01]  /*24630*/  STL.64 [R1+0xa0], R12 ;  /* 0x0000a00c01007387 */ /* 0x001fe20000100a00 */
[----:B------:R-:W-:-:S03]  /*24640*/  IMAD.MOV.U32 R28, RZ, RZ, R12 ;  /* 0x000000ffff1c7224 */ /* 0x000fc600078e000c */
[----:B------:R-:W-:Y:S01]  /*24650*/  STL.64 [R1+0xa8], R14 ;  /* 0x0000a80e01007387 */ /* 0x000fe20000100a00 */
[----:B------:R-:W-:-:S03]  /*24660*/  MOV R29, R13 ;  /* 0x0000000d001d7202 */ /* 0x000fc60000000f00 */
[----:B------:R-:W0:Y:S04]  /*24670*/  LDSM.16.M88.4 R12, [R3+UR6+0x3000] ;  /* 0x00300006030c783b */ /* 0x000e280008000200 */
[----:B------:R-:W-:Y:S04]  /*24680*/  STL [R1+0x1a4c], R29 ;  /* 0x001a4c1d01007387 */ /* 0x000fe80000100800 */
[----:B------:R-:W-:Y:S04]  /*24690*/  STL [R1+0x1a48], R28 ;  /* 0x001a481c01007387 */ /* 0x000fe80000100800 */
[----:B0-----:R-:W-:Y:S01]  /*246a0*/  STL.64 [R1+0x90], R12 ;  /* 0x0000900c01007387 */ /* 0x001fe20000100a00 */
[----:B------:R-:W-:-:S03]  /*246b0*/  MOV R0, R12 ;  /* 0x0000000c00007202 */ /* 0x000fc60000000f00 */
[----:B------:R-:W-:Y:S01]  /*246c0*/  STL.64 [R1+0x98], R14 ;  /* 0x0000980e01007387 */ /* 0x000fe20000100a00 */
[----:B------:R-:W-:-:S03]  /*246d0*/  IMAD.MOV.U32 R2, RZ, RZ, R13 ;  /* 0x000000ffff027224 */ /* 0x000fc600078e000d */
[----:B------:R-:W0:Y:S04]  /*246e0*/  LDSM.16.M88.4 R12, [R3+UR6+0x4000] ;  /* 0x00400006030c783b */ /* 0x000e280008000200 */
[----:B------:R-:W-:Y:S04]  /*246f0*/  STL [R1+0x1a54], R2 ;  /* 0x001a540201007387 */ /* 0x000fe80000100800 */
[----:B------:R-:W-:Y:S04]  /*24700*/  STL [R1+0x1a50], R0 ;  /* 0x001a500001007387 */ /* 0x000fe80000100800 */
[----:B0-----:R-:W-:Y:S04]  /*24710*/  STL.64 [R1+0x80], R12 ;  /* 0x0000800c01007387 */ /* 0x001fe80000100a00 */
[----:B------:R-:W-:Y:S04]  /*24720*/  STL.64 [R1+0x88], R14 ;  /* 0x0000880e01007387 */ /* 0x000fe80000100a00 */
[----:B------:R-:W0:Y:S01]  /*24730*/  LDSM.16.M88.4 R12, [R3+UR6+0x5000] ;  /* 0x00500006030c783b */ /* 0x000e220008000200 */
[----:B------:R-:W-:Y:S01]  /*24740*/  HMMA.16816.F32 R24, R4, R26, R16 ;  /* 0x0000001a0418723c */ /* 0x000fe20000001810 */
[----:B0-----:R-:W-:-:S02]  /*24750*/  MOV R28, R13 ;  /* 0x0000000d001c7202 */ /* 0x001fc40000000f00 */
[----:B------:R-:W-:Y:S01]  /*24760*/  MOV R29, R12 ;  /* 0x0000000c001d7202 */ /* 0x000fe20000000f00 */
[----:B------:R-:W-:Y:S04]  /*24770*/  STL.64 [R1+0x70], R12 ;  /* 0x0000700c01007387 */ /* 0x000fe80000100a00 */
[----:B------:R0:W-:Y:S04]  /*24780*/  STL.64 [R1+0x78], R14 ;  /* 0x0000780e01007387 */ /* 0x0001e80000100a00 */
[----:B0-----:R-:W2:Y:S04]  /*24790*/  LDL.LU.64 R14, [R1+0x1aa8] ;  /* 0x001aa800010e7983 */ /* 0x001ea80000300a00 */
[----:B------:R-:W3:Y:S04]  /*247a0*/  LDL.LU.64 R12, [R1+0x1aa0] ;  /* 0x001aa000010c7983 */ /* 0x000ee80000300a00 */
[----:B------:R-:W-:Y:S04]  /*247b0*/  STL [R1+0x1a5c], R28 ;  /* 0x001a5c1c01007387 */ /* 0x000fe80000100800 */
[----:B------:R-:W-:Y:S04]  /*247c0*/  STL [R1+0x1a58], R29 ;  /* 0x001a581d01007387 */ /* 0x000fe80000100800 */
[----:B------:R-:W4:Y:S04]  /*247d0*/  LDL.LU.64 R18, [R1+0x1a98] ;  /* 0x001a980001127983 */ /* 0x000f280000300a00 */
[----:B------:R-:W4:Y:S04]  /*247e0*/  LDL.LU.64 R16, [R1+0x1a90] ;  /* 0x001a900001107983 */ /* 0x000f280000300a00 */
[----:B------:R-:W-:Y:S04]  /*247f0*/  STL.64 [R1+0xd0], R24 ;  /* 0x0000d01801007387 */ /* 0x000fe80000100a00 */
[----:B------:R-:W-:Y:S04]  /*24800*/  STL.64 [R1+0xd8], R26 ;  /* 0x0000d81a01007387 */ /* 0x000fe80000100a00 */
[----:B------:R-:W0:Y:S02]  /*24810*/  LDSM.16.M88.4 R24, [R3+UR6+0x6000] ;  /* 0x006000060318783b */ /* 0x000e240008000200 */
[----:B0-----:R-:W-:Y:S01]  /*24820*/  MOV R0, R25 ;  /* 0x0000001900007202 */ /* 0x001fe20000000f00 */
[----:B------:R-:W-:Y:S01]  /*24830*/  IMAD.MOV.U32 R2, RZ, RZ, R24 ;  /* 0x000000ffff027224 */ /* 0x000fe200078e0018 */
[----:B------:R-:W-:Y:S04]  /*24840*/  STL.64 [R1+0x60], R24 ;  /* 0x0000601801007387 */ /* 0x000fe80000100a00 */
[----:B------:R-:W-:Y:S04]  /*24850*/  STL.64 [R1+0x68], R26 ;  /* 0x0000681a01007387 */ /* 0x000fe80000100a00 */
[----:B------:R-:W-:Y:S04]  /*24860*/  STL [R1+0x1a64], R0 ;  /* 0x001a640001007387 */ /* 0x000fe80000100800 */
[----:B------:R-:W-:Y:S04]  /*24870*/  LDSM.16.M88.4 R24, [R3+UR6+0xd000] ;  /* 0x00d000060318783b */ /* 0x000fe80008000200 */
[----:B------:R-:W-:Y:S01]  /*24880*/  STL [R1+0x1a60], R2 ;  /* 0x001a600201007387 */ /* 0x000fe20000100800 */
[----:B----4-:R-:W-:Y:S03]  /*24890*/  HMMA.16816.F32 R16, R4, R10, R16 ;  /* 0x0000000a0410723c */ /* 0x010fe60000001810 */
[----:B------:R-:W0:-:S15]  /*248a0*/  LDSM.16.M88.4 R8, [R3+UR6+0x7000] ;  /* 0x007000060308783b */ /* 0x000e1e0008000200 */
[----:B------:R-:W-:Y:S01]  /*248b0*/  NOP ;  /* 0x0000000000007918 */ /* 0x000fe20000000000 */
[----:B------:R-:W-:Y:S04]  /*248c0*/  STL.64 [R1+0x2c0], R16 ;  /* 0x0002c01001007387 */ /* 0x000fe80000100a00 */
[----:B------:R-:W-:Y:S04]  /*248d0*/  STL.64 [R1+0x2c8], R18 ;  /* 0x0002c81201007387 */ /* 0x000fe80000100a00 */
[----:B------:R-:W1:Y:S04]  /*248e0*/  LDSM.16.M88.4 R16, [R3+UR6+0x8000] ;  /* 0x008000060310783b */ /* 0x000e680008000200 */
[----:B0-----:R0:W-:Y:S01]  /*248f0*/  STL.64 [R1+0x50], R8 ;  /* 0x0000500801007387 */ /* 0x0011e20000100a00 */
[----:B------:R-:W-:-:S03]  /*24900*/  MOV R5, R8 ;  /* 0x0000000800057202 */ /* 0x000fc60000000f00 */
[----:B------:R4:W-:Y:S01]  /*24910*/  STL.64 [R1+0x58], R10 ;  /* 0x0000580a01007387 */ /* 0x0009e20000100a00 */
[----:B------:R-:W-:-:S03]  /*24920*/  IMAD.MOV.U32 R4, RZ, RZ, R9 ;  /* 0x000000ffff047224 */ /* 0x000fc600078e0009 */
[----:B0-----:R-:W2:Y:S04]  /*24930*/  LDL.LU R8, [R1+0x310] ;  /* 0x0003100001087983 */ /* 0x001ea80000300800 */
[----:B------:R-:W2:Y:S04]  /*24940*/  LDL.LU R9, [R1+0x314] ;  /* 0x0003140001097983 */ /* 0x000ea80000300800 */
[----:B----4-:R-:W4:Y:S04]  /*24950*/  LDL.LU R10, [R1+0x318] ;  /* 0x00031800010a7983 */ /* 0x010f280000300800 */
[----:B------:R-:W4:Y:S01]  /*24960*/  LDL.LU R11, [R1+0x31c] ;  /* 0x00031c00010b7983 */ /* 0x000f220000300800 */
[----:B-1----:R-:W-:-:S02]  /*24970*/  MOV R7, R16 ;  /* 0x0000001000077202 */ /* 0x002fc40000000f00 */
[----:B------:R-:W-:Y:S01]  /*24980*/  MOV R6, R17 ;  /* 0x0000001100067202 */ /* 0x000fe20000000f00 */
[----:B----4-:R-:W-:Y:S04]  /*24990*/  STL.64 [R1+0x1a88], R10 ;  /* 0x001a880a01007387 */ /* 0x010fe80000100a00 */
[----:B--2---:R0:W-:Y:S04]  /*249a0*/  STL.64 [R1+0x1a80], R8 ;  /* 0x001a800801007387 */ /* 0x0041e80000100a00 */
[----:B0-----:R-:W2:Y:S04]  /*249b0*/  LDL.LU.64 R8, [R1+0xc0] ;  /* 0x0000c00001087983 */ /* 0x001ea80000300a00 */
[----:B------:R-:W-:Y:S04]  /*249c0*/  STL [R1+0x1a6c], R4 ;  /* 0x001a6c0401007387 */ /* 0x000fe80000100800 */
[----:B------:R-:W-:Y:S04]  /*249d0*/  STL [R1+0x1a68], R5 ;  /* 0x001a680501007387 */ /* 0x000fe80000100800 */
[----:B------:R-:W-:Y:S04]  /*249e0*/  STL.64 [R1+0x40], R16 ;  /* 0x0000401001007387 */ /* 0x000fe80000100a00 */
[----:B------:R-:W-:Y:S04]  /*249f0*/  STL.64 [R1+0x48], R18 ;  /* 0x0000481201007387 */ /* 0x000fe80000100a00 */
[----:B------:R-:W0:Y:S04]  /*24a00*/  LDSM.16.M88.4 R16, [R3+UR6+0x9000] ;  /* 0x009000060310783b */ /* 0x000e280008000200 */
[----:B------:R-:W-:Y:S04]  /*24a10*/  STL [R1+0x1a74], R6 ;  /* 0x001a740601007387 */ /* 0x000fe80000100800 */
[----:B------:R-:W-:Y:S04]  /*24a20*/  STL [R1+0x1a70], R7 ;  /* 0x001a700701007387 */ /* 0x000fe80000100800 */
[----:B------:R-:W1:Y:S04]  /*24a30*/  LDSM.16.M88.4 R4, [R3+UR6+0xa000] ;  /* 0x00a000060304783b */ /* 0x000e680008000200 */
[----:B0-----:R-:W-:Y:S01]  /*24a40*/  STL.64 [R1+0x30], R16 ;  /* 0x0000301001007387 */ /* 0x001fe20000100a00 */
[----:B------:R-:W-:-:S03]  /*24a50*/  IMAD.MOV.U32 R28, RZ, RZ, R16 ;  /* 0x000000ffff1c7224 */ /* 0x000fc600078e0010 */
[----:B------:R-:W-:Y:S01]  /*24a60*/  STL.64 [R1+0x38], R18 ;  /* 0x0000381201007387 */ /* 0x000fe20000100a00 */
[----:B------:R-:W-:-:S03]  /*24a70*/  MOV R29, R17 ;  /* 0x00000011001d7202 */ /* 0x000fc60000000f00 */
[----:B------:R-:W0:Y:S04]  /*24a80*/  LDSM.16.M88.4 R16, [R3+UR6+0xb000] ;  /* 0x00b000060310783b */ /* 0x000e280008000200 */
[----:B-1----:R1:W-:Y:S04]  /*24a90*/  STL.64 [R1+0x20], R4 ;  /* 0x0000200401007387 */ /* 0x0023e80000100a00 */
[----:B------:R-:W-:Y:S01]  /*24aa0*/  STL.64 [R1+0x28], R6 ;  /* 0x0000280601007387 */ /* 0x000fe20000100a00 */
[----:B------:R-:W-:Y:S01]  /*24ab0*/  MOV R0, R4 ;  /* 0x0000000400007202 */ /* 0x000fe20000000f00 */
[----:B------:R-:W-:-:S02]  /*24ac0*/  IMAD.MOV.U32 R2, RZ, RZ, R5 ;  /* 0x000000ffff027224 */ /* 0x000fc400078e0005 */
[----:B0-----:R-:W-:Y:S01]  /*24ad0*/  STL.64 [R1+0x10], R16 ;  /* 0x0000101001007387 */ /* 0x001fe20000100a00 */
[----:B-1----:R-:W-:-:S03]  /*24ae0*/  MOV R4, R16 ;  /* 0x0000001000047202 */ /* 0x002fc60000000f00 */
[----:B------:R-:W-:Y:S01]  /*24af0*/  STL.64 [R1+0x18], R18 ;  /* 0x0000181201007387 */ /* 0x000fe20000100a00 */
[----:B------:R-:W-:-:S03]  /*24b00*/  MOV R5, R17 ;  /* 0x0000001100057202 */ /* 0x000fc60000000f00 */
[----:B------:R-:W0:Y:S04]  /*24b10*/  LDSM.16.M88.4 R16, [R3+UR6+0xc000] ;  /* 0x00c000060310783b */ /* 0x000e280008000200 */
[----:B0-----:R-:W-:Y:S04]  /*24b20*/  STL.64 [R1], R16 ;  /* 0x0000001001007387 */ /* 0x001fe80000100a00 */
[----:B------:R-:W-:Y:S01]  /*24b30*/  STL.64 [R1+0x8], R18 ;  /* 0x0000081201007387 */ /* 0x000fe20000100a00 */
[----:B------:R-:W-:Y:S01]  /*24b40*/  IMAD.MOV.U32 R6, RZ, RZ, R16 ;  /* 0x000000ffff067224 */ /* 0x000fe200078e0010 */
[----:B------:R-:W-:-:S02]  /*24b50*/  MOV R7, R17 ;  /* 0x0000001100077202 */ /* 0x000fc40000000f00 */
[----:B------:R3:W-:Y:S04]  /*24b60*/  STL.64 [R1+0x1940], R26 ;  /* 0x0019401a01007387 */ /* 0x0007e80000100a00 */
[----:B------:R0:W-:Y:S04]  /*24b70*/  STL.64 [R1+0x1938], R24 ;  /* 0x0019381801007387 */ /* 0x0001e80000100a00 */
[----:B------:R-:W1:Y:S01]  /*24b80*/  LDSM.16.M88.4 R16, [R3+UR6+0xe000] ;  /* 0x00e000060310783b */ /* 0x000e620008000200 */
[----:B---3--:R-:W-:Y:S02]  /*24b90*/  MOV R26, R13 ;  /* 0x0000000d001a7202 */ /* 0x008fe40000000f00 */
[----:B0-----:R-:W-:Y:S01]  /*24ba0*/  MOV R24, R15 ;  /* 0x0000000f00187202 */ /* 0x001fe20000000f00 */
[----:B------:R-:W-:Y:S01]  /*24bb0*/  IMAD.MOV.U32 R25, RZ, RZ, R14 ;  /* 0x000000ffff197224 */ /* 0x000fe200078e000e */
[----:B------:R-:W-:-:S02]  /*24bc0*/  MOV R27, R12 ;  /* 0x0000000c001b7202 */ /* 0x000fc40000000f00 */
[----:B------:R-:W0:Y:S04]  /*24bd0*/  LDSM.16.M88.4 R12, [R3+UR6+0xf000] ;  /* 0x00f00006030c783b */ /* 0x000e280008000200 */
[----:B-1----:R-:W-:Y:S04]  /*24be0*/  STL [R1+0x16ac], R18 ;  /* 0x0016ac1201007387 */ /* 0x002fe80000100800 */
[----:B------:R-:W-:Y:S04]  /*24bf0*/  STL [R1+0x16a8], R19 ;  /* 0x0016a81301007387 */ /* 0x000fe80000100800 */
[----:B0-----:R-:W-:Y:S04]  /*24c00*/  STL [R1+0x181c], R14 ;  /* 0x00181c0e01007387 */ /* 0x001fe80000100800 */
[----:B------:R-:W-:Y:S04]  /*24c10*/  STL [R1+0x1818], R15 ;  /* 0x0018180f01007387 */ /* 0x000fe80000100800 */
[----:B------:R0:W-:Y:S04]  /*24c20*/  STL.64 [R1+0x1a08], R12 ;  /* 0x001a080c01007387 */ /* 0x0001e80000100a00 */
[----:B0-----:R-:W3:Y:S01]  /*24c30*/  LDL.LU.64 R12, [R1+0xb0] ;  /* 0x0000b000010c7983 */ /* 0x001ee20000300a00 */
[----:B--2---:R-:W-:-:S15]  /*24c40*/  HMMA.16816.F32 R24, R20, R8, R24 ;  /* 0x000000081418723c */ /* 0x004fde0000001818 */
[----:B------:R-:W-:-:S04]  /*24c50*/  NOP ;  /* 0x0000000000007918 */ /* 0x000fc80000000000 */
[----:B------:R-:W-:Y:S04]  /*24c60*/  STL.64 [R1+0x2b0], R24 ;  /* 0x0002b01801007387 */ /* 0x000fe80000100a00 */
[----:B------:R0:W-:Y:S04]  /*24c70*/  STL.64 [R1+0x2b8], R26 ;  /* 0x0002b81a01007387 */ /* 0x0001e80000100a00 */
[----:B------:R-:W3:Y:S01]  /*24c80*/  LDL.LU.64 R10, [R1+0x1a88] ;  /* 0x001a8800010a7983 */ /* 0x000ee20000300a00 */
[----:B0-----:R-:W-:Y:S01]  /*24c90*/  IMAD.MOV.U32 R27, RZ, RZ, R8 ;  /* 0x000000ffff1b7224 */ /* 0x001fe200078e0008 */
[----:B------:R-:W-:-:S02]  /*24ca0*/  MOV R26, R9 ;  /* 0x00000009001a7202 */ /* 0x000fc40000000f00 */
[----:B------:R-:W3:Y:S02]  /*24cb0*/  LDL.LU.64 R8, [R1+0x1a80] ;  /* 0x001a800001087983 */ /* 0x000ee40000300a00 */
[----:B---3--:R-:W-:-:S15]  /*24cc0*/  HMMA.16816.F32 R8, R20, R12, R8 ;  /* 0x0000000c1408723c */ /* 0x008fde0000001808 */
[----:B------:R-:W-:-:S04]  /*24cd0*/  NOP ;  /* 0x0000000000007918 */ /* 0x000fc80000000000 */
[----:B------:R0:W-:Y:S04]  /*24ce0*/  STL.64 [R1+0x2a0], R8 ;  /* 0x0002a00801007387 */ /* 0x0001e80000100a00 */
[----:B------:R-:W-:Y:S04]  /*24cf0*/  STL.64 [R1+0x2a8], R10 ;  /* 0x0002a80a01007387 */ /* 0x000fe80000100a00 */
[----:B0-----:R-:W2:Y:S01]  /*24d00*/  LDL.LU R8, [R1+0x1a78] ;  /* 0x001a780001087983 */ /* 0x001ea20000300800 */
[----:B------:R-:W-:Y:S01]  /*24d10*/  IMAD.MOV.U32 R18, RZ, RZ, R13 ;  /* 0x000000ffff127224 */ /* 0x000fe200078e000d */
[----:B------:R-:W-:-:S04]  /*24d20*/  MOV R19, R12 ;  /* 0x0000000c00137202 */ /* 0x000fc80000000f00 */
[----:B------:R-:W-:Y:S04]  /*24d30*/  STL [R1+0x1904], R18 ;  /* 0x0019041201007387 */ /* 0x000fe80000100800 */
[----:B------:R-:W-:Y:S04]  /*24d40*/  STL [R1+0x1900], R19 ;  /* 0x0019001301007387 */ /* 0x000fe80000100800 */
[----:B------:R-:W-:Y:S04]  /*24d50*/  STL.64 [R1+0x1a10], R16 ;  /* 0x001a101001007387 */ /* 0x000fe80000100a00 */
[----:B--2---:R-:W0:Y:S04]  /*24d60*/  LDSM.16.M88.4 R8, [R8+UR6+0x18800] ;  /* 0x018800060808783b */ /* 0x004e280008000200 */
[----:B0-----:R-:W-:Y:S04]  /*24d70*/  STL.64 [R1+0x1910], R10 ;  /* 0x0019100a01007387 */ /* 0x001fe80000100a00 */
[----:B------:R0:W-:Y:S04]  /*24d80*/  STL.64 [R1+0x1908], R8 ;  /* 0x0019080801007387 */ /* 0x0001e80000100a00 */
[----:B0-----:R-:W2:Y:S04]  /*24d90*/  LDL.LU R8, [R1+0x340] ;  /* 0x0003400001087983 */ /* 0x001ea80000300800 */
[----:B------:R-:W2:Y:S04]  /*24da0*/  LDL.LU R9, [R1+0x344] ;  /* 0x0003440001097983 */ /* 0x000ea80000300800 */
[----:B------:R-:W3:Y:S04]  /*24db0*/  LDL.LU R10, [R1+0x348] ;  /* 0x00034800010a7983 */ /* 0x000ee80000300800 */
[----:B------:R-:W3:Y:S01]  /*24dc0*/  LDL.LU R11, [R1+0x34c] ;  /* 0x00034c00010b7983 */ /* 0x000ee20000300800 */
[----:B------:R-:W-:-:S02]  /*24dd0*/  MOV R24, R6 ;  /* 0x0000000600187202 */ /* 0x000fc40000000f00 */
[----:B------:R-:W-:Y:S01]  /*24de0*/  MOV R25, R7 ;  /* 0x0000000700197202 */ /* 0x000fe20000000f00 */
[----:B------:R-:W4:Y:S04]  /*24df0*/  LDL.LU R6, [R1+0x1a74] ;  /* 0x001a740001067983 */ /* 0x000f280000300800 */
[----:B------:R-:W4:Y:S04]  /*24e00*/  LDL.LU R7, [R1+0x1a70] ;  /* 0x001a700001077983 */ /* 0x000f280000300800 */
[----:B------:R-:W-:Y:S04]  /*24e10*/  STL.64 [R1+0x1958], R24 ;  /* 0x0019581801007387 */ /* 0x000fe80000100a00 */
[----:B---3--:R-:W-:Y:S04]  /*24e20*/  STL.64 [R1+0x1920], R10 ;  /* 0x0019200a01007387 */ /* 0x008fe80000100a00 */
[----:B--2---:R0:W-:Y:S04]  /*24e30*/  STL.64 [R1+0x1918], R8 ;  /* 0x0019180801007387 */ /* 0x0041e80000100a00 */
[----:B0-----:R-:W2:Y:S04]  /*24e40*/  LDL.LU R8, [R1+0x3a0] ;  /* 0x0003a00001087983 */ /* 0x001ea80000300800 */
[----:B------:R-:W2:Y:S04]  /*24e50*/  LDL.LU R9, [R1+0x3a4] ;  /* 0x0003a40001097983 */ /* 0x000ea80000300800 */
[----:B------:R-:W3:Y:S04]  /*24e60*/  LDL.LU R10, [R1+0x3a8] ;  /* 0x0003a800010a7983 */ /* 0x000ee80000300800 */
[----:B------:R-:W3:Y:S01]  /*24e70*/  LDL.LU R11, [R1+0x3ac] ;  /* 0x0003ac00010b7983 */ /* 0x000ee20000300800 */
[----:B------:R-:W-:Y:S01]  /*24e80*/  IMAD.MOV.U32 R24, RZ, RZ, R4 ;  /* 0x000000ffff187224 */ /* 0x000fe200078e0004 */
[----:B------:R-:W-:-:S02]  /*24e90*/  MOV R25, R5 ;  /* 0x0000000500197202 */ /* 0x000fc40000000f00 */
[----:B------:R-:W2:Y:S04]  /*24ea0*/  LDL.LU R4, [R1+0x1a6c] ;  /* 0x001a6c0001047983 */ /* 0x000ea80000300800 */
        /* <DEDUP_REMOVED lines=8> */
[----:B------:R-:W-:Y:S01]  /*24f30*/  MOV R24, R0 ;  /* 0x0000000000187202 */ /* 0x000fe20000000f00 */
[----:B------:R-:W-:-:S02]  /*24f40*/  IMAD.MOV.U32 R25, RZ, RZ, R2 ;  /* 0x000000ffff197224 */ /* 0x000fc400078e0002 */
[----:B------:R-:W2:Y:S04]  /*24f50*/  LDL.LU R0, [R1+0x1a64] ;  /* 0x001a640001007983 */ /* 0x000ea80000300800 */
[----:B------:R-:W4:Y:S04]  /*24f60*/  LDL.LU R2, [R1+0x1a60] ;  /* 0x001a600001027983 */ /* 0x000f280000300800 */
[----:B------:R0:W-:Y:S02]  /*24f70*/  STL.64 [R1+0x1988], R24 ;  /* 0x0019881801007387 */ /* 0x0001e40000100a00 */
[----:B0-----:R-:W-:-:S02]  /*24f80*/  MOV R24, R28 ;  /* 0x0000001c00187202 */ /* 0x001fc40000000f00 */
        /* <DEDUP_REMOVED lines=10> */
[----:B----4-:R-:W-:Y:S01]  /*25030*/  IMAD.MOV.U32 R24, RZ, RZ, R7 ;  /* 0x000000ffff187224 */ /* 0x010fe200078e0007 */
[----:B------:R-:W-:-:S05]  /*25040*/  MOV R25, R6 ;  /* 0x0000000600197202 */ /* 0x000fca0000000f00 */
[----:B------:R0:W-:Y:S02]  /*25050*/  STL.64 [R1+0x19b8], R24 ;  /* 0x0019b81801007387 */ /* 0x0001e40000100a00 */
[----:B0-----:R-:W-:Y:S01]  /*25060*/  MOV R24, R5 ;  /* 0x0000000500187202 */ /* 0x001fe20000000f00 */
[----:B------:R-:W-:Y:S01]  /*25070*/  IMAD.MOV.U32 R25, RZ, RZ, R4 ;  /* 0x000000ffff197224 */ /* 0x000fe200078e0004 */
[----:B------:R-:W-:Y:S02]  /*25080*/  MOV R4, R2 ;  /* 0x0000000200047202 */ /* 0x000fe40000000f00 */
[----:B------:R-:W-:Y:S01]  /*25090*/  MOV R5, R0 ;  /* 0x0000000000057202 */ /* 0x000fe20000000f00 */
[----:B---3--:R-:W-:Y:S04]  /*250a0*/  STL.64 [R1+0x1968], R10 ;  /* 0x0019680a01007387 */ /* 0x008fe80000100a00 */
[----:B--2---:R0:W-:Y:S04]  /*250b0*/  STL.64 [R1+0x1960], R8 ;  /* 0x0019600801007387 */ /* 0x0041e80000100a00 */
[----:B0-----:R-:W2:Y:S04]  /*250c0*/  LDL.LU R8, [R1+0x3d0] ;  /* 0x0003d00001087983 */ /* 0x001ea80000300800 */
[----:B------:R-:W2:Y:S04]  /*250d0*/  LDL.LU R9, [R1+0x3d4] ;  /* 0x0003d40001097983 */ /* 0x000ea80000300800 */
[----:B------:R-:W3:Y:S04]  /*250e0*/  LDL.LU R10, [R1+0x3d8] ;  /* 0x0003d800010a7983 */ /* 0x000ee80000300800 */
[----:B------:R-:W3:Y:S04]  /*250f0*/  LDL.LU R11, [R1+0x3dc] ;  /* 0x0003dc00010b7983 */ /* 0x000ee80000300800 */
[----:B------:R-:W-:Y:S04]  /*25100*/  STL.64 [R1+0x19d8], R26 ;  /* 0x0019d81a01007387 */ /* 0x000fe80000100a00 */
[----:B------:R0:W-:Y:S04]  /*25110*/  STL.64 [R1+0x19d0], R24 ;  /* 0x0019d01801007387 */ /* 0x0001e80000100a00 */
[----:B------:R-:W4:Y:S04]  /*25120*/  LDL.LU R2, [R1+0x1a54] ;  /* 0x001a540001027983 */ /* 0x000f280000300800 */
[----:B------:R-:W2:Y:S04]  /*25130*/  LDL.LU R0, [R1+0x1a50] ;  /* 0x001a500001007983 */ /* 0x000ea80000300800 */
[----:B0-----:R-:W2:Y:S04]  /*25140*/  LDL.LU R24, [R1+0x350] ;  /* 0x0003500001187983 */ /* 0x001ea80000300800 */
[----:B------:R-:W2:Y:S04]  /*25150*/  LDL.LU R25, [R1+0x354] ;  /* 0x0003540001197983 */ /* 0x000ea80000300800 */
[----:B------:R-:W2:Y:S04]  /*25160*/  LDL.LU R26, [R1+0x358] ;  /* 0x00035800011a7983 */ /* 0x000ea80000300800 */
[----:B------:R-:W2:Y:S04]  /*25170*/  LDL.LU R27, [R1+0x35c] ;  /* 0x00035c00011b7983 */ /* 0x000ea80000300800 */
[----:B--2---:R-:W-:Y:S04]  /*25180*/  STL.64 [R1+0x19e8], R26 ;  /* 0x0019e81a01007387 */ /* 0x004fe80000100a00 */
[----:B------:R0:W-:Y:S02]  /*25190*/  STL.64 [R1+0x19e0], R24 ;  /* 0x0019e01801007387 */ /* 0x0001e40000100a00 */
[----:B0-----:R-:W-:Y:S01]  /*251a0*/  IMAD.MOV.U32 R24, RZ, RZ, R29 ;  /* 0x000000ffff187224 */ /* 0x001fe200078e001d */
[----:B------:R-:W-:Y:S01]  /*251b0*/  MOV R25, R28 ;  /* 0x0000001c00197202 */ /* 0x000fe20000000f00 */
[----:B------:R-:W2:Y:S04]  /*251c0*/  LDL.LU R29, [R1+0x1a4c] ;  /* 0x001a4c00011d7983 */ /* 0x000ea80000300800 */
[----:B------:R-:W2:Y:S04]  /*251d0*/  LDL.LU R28, [R1+0x1a48] ;  /* 0x001a4800011c7983 */ /* 0x000ea80000300800 */
[----:B------:R-:W2:Y:S04]  /*251e0*/  LDL.LU.64 R12, [R1+0x80] ;  /* 0x00008000010c7983 */ /* 0x000ea80000300a00 */
[----:B--2---:R-:W-:Y:S04]  /*251f0*/  STL.64 [R1+0x1a18], R12 ;  /* 0x001a180c01007387 */ /* 0x004fe80000100a00 */
[----:B------:R0:W-:Y:S04]  /*25200*/  STL.64 [R1+0x1a00], R24 ;  /* 0x001a001801007387 */ /* 0x0001e80000100a00 */
[----:B0-----:R-:W2:Y:S04]  /*25210*/  LDL.LU R24, [R1+0x370] ;  /* 0x0003700001187983 */ /* 0x001ea80000300800 */
[----:B------:R-:W2:Y:S04]  /*25220*/  LDL.LU R25, [R1+0x374] ;  /* 0x0003740001197983 */ /* 0x000ea80000300800 */
[----:B------:R-:W2:Y:S04]  /*25230*/  LDL.LU R26, [R1+0x378] ;  /* 0x00037800011a7983 */ /* 0x000ea80000300800 */
[----:B------:R-:W2:Y:S01]  /*25240*/  LDL.LU R27, [R1+0x37c] ;  /* 0x00037c00011b7983 */ /* 0x000ea20000300800 */
[----:B------:R-:W-:Y:S01]  /*25250*/  MOV R16, R0 ;  /* 0x0000000000107202 */ /* 0x000fe20000000f00 */
[----:B----4-:R-:W-:-:S02]  /*25260*/  IMAD.MOV.U32 R17, RZ, RZ, R2 ;  /* 0x000000ffff117224 */ /* 0x010fc400078e0002 */
[----:B--2---:R-:W-:Y:S04]  /*25270*/  STL.64 [R1+0x1a28], R26 ;  /* 0x001a281a01007387 */ /* 0x004fe80000100a00 */
[----:B------:R0:W-:Y:S04]  /*25280*/  STL.64 [R1+0x1a20], R24 ;  /* 0x001a201801007387 */ /* 0x0001e80000100a00 */
[----:B------:R-:W2:Y:S04]  /*25290*/  LDL.LU R0, [R1+0x1a44] ;  /* 0x001a440001007983 */ /* 0x000ea80000300800 */
[----:B------:R-:W4:Y:S04]  /*252a0*/  LDL.LU R2, [R1+0x1a40] ;  /* 0x001a400001027983 */ /* 0x000f280000300800 */
[----:B------:R1:W-:Y:S04]  /*252b0*/  STL.64 [R1+0x1a30], R16 ;  /* 0x001a301001007387 */ /* 0x0003e80000100a00 */
[----:B------:R-:W2:Y:S04]  /*252c0*/  LDL.LU R12, [R1+0x380] ;  /* 0x00038000010c7983 */ /* 0x000ea80000300800 */
[----:B------:R-:W2:Y:S04]  /*252d0*/  LDL.LU R13, [R1+0x384] ;  /* 0x00038400010d7983 */ /* 0x000ea80000300800 */
[----:B------:R-:W2:Y:S04]  /*252e0*/  LDL.LU R14, [R1+0x388] ;  /* 0x00038800010e7983 */ /* 0x000ea80000300800 */
[----:B------:R-:W2:Y:S01]  /*252f0*/  LDL.LU R15, [R1+0x38c] ;  /* 0x00038c00010f7983 */ /* 0x000ea20000300800 */
[----:B0-----:R-:W-:-:S02]  /*25300*/  MOV R24, R28 ;  /* 0x0000001c00187202 */ /* 0x001fc40000000f00 */
[----:B------:R-:W-:Y:S01]  /*25310*/  MOV R25, R29 ;  /* 0x0000001d00197202 */ /* 0x000fe20000000f00 */
[----:B------:R-:W2:Y:S04]  /*25320*/  LDL.LU R28, [R1+0x1a3c] ;  /* 0x001a3c00011c7983 */ /* 0x000ea80000300800 */
[----:B------:R-:W2:Y:S04]  /*25330*/  LDL.LU R29, [R1+0x1a38] ;  /* 0x001a3800011d7983 */ /* 0x000ea80000300800 */
[----:B-1----:R-:W2:Y:S04]  /*25340*/  LDL.LU R16, [R1+0x390] ;  /* 0x0003900001107983 */ /* 0x002ea80000300800 */
[----:B------:R-:W2:Y:S04]  /*25350*/  LDL.LU R17, [R1+0x394] ;  /* 0x0003940001117983 */ /* 0x000ea80000300800 */
[----:B------:R-:W2:Y:S04]  /*25360*/  LDL.LU R18, [R1+0x398] ;  /* 0x0003980001127983 */ /* 0x000ea80000300800 */
[----:B------:R-:W2:Y:S04]  /*25370*/  LDL.LU R19, [R1+0x39c] ;  /* 0x00039c0001137983 */ /* 0x000ea80000300800 */
[----:B------:R-:W2:Y:S04]  /*25380*/  LDL.LU R7, [R1+0x424] ;  /* 0x0004240001077983 */ /* 0x000ea80000300800 */
[----:B--2---:R-:W-:Y:S04]  /*25390*/  STL [R1+0x19f8], R7 ;  /* 0x0019f80701007387 */ /* 0x004fe80000100800 */
[----:B------:R0:W-:Y:S04]  /*253a0*/  STL.64 [R1+0x19f0], R4 ;  /* 0x0019f00401007387 */ /* 0x0001e80000100a00 */
[----:B0-----:R-:W2:Y:S04]  /*253b0*/  LDL.LU R4, [R1+0x360] ;  /* 0x0003600001047983 */ /* 0x001ea80000300800 */
[----:B------:R-:W2:Y:S04]  /*253c0*/  LDL.LU R5, [R1+0x364] ;  /* 0x0003640001057983 */ /* 0x000ea80000300800 */
[----:B------:R-:W2:Y:S04]  /*253d0*/  LDL.LU R6, [R1+0x368] ;  /* 0x0003680001067983 */ /* 0x000ea80000300800 */
[----:B------:R-:W2:Y:S04]  /*253e0*/  LDL.LU R7, [R1+0x36c] ;  /* 0x00036c0001077983 */ /* 0x000ea80000300800 */
[----:B---3--:R-:W-:Y:S04]  /*253f0*/  STL.64 [R1+0x1980], R10 ;  /* 0x0019800a01007387 */ /* 0x008fe80000100a00 */
[----:B------:R0:W-:Y:S04]  /*25400*/  STL.64 [R1+0x1978], R8 ;  /* 0x0019780801007387 */ /* 0x0001e80000100a00 */
[----:B0-----:R-:W3:Y:S04]  /*25410*/  LDL.LU R8, [R1+0x3e0] ;  /* 0x0003e00001087983 */ /* 0x001ee80000300800 */
[----:B------:R-:W3:Y:S04]  /*25420*/  LDL.LU R9, [R1+0x3e4] ;  /* 0x0003e40001097983 */ /* 0x000ee80000300800 */
[----:B------:R-:W2:Y:S04]  /*25430*/  LDL.LU R10, [R1+0x3e8] ;  /* 0x0003e800010a7983 */ /* 0x000ea80000300800 */
[----:B------:R-:W2:Y:S04]  /*25440*/  LDL.LU R11, [R1+0x3ec] ;  /* 0x0003ec00010b7983 */ /* 0x000ea80000300800 */
[----:B--2---:R-:W-:Y:S04]  /*25450*/  STL.64 [R1+0x1998], R10 ;  /* 0x0019980a01007387 */ /* 0x004fe80000100a00 */
[----:B---3--:R0:W-:Y:S04]  /*25460*/  STL.64 [R1+0x1990], R8 ;  /* 0x0019900801007387 */ /* 0x0081e80000100a00 */
        /* <DEDUP_REMOVED lines=9> */
[----:B------:R-:W3:Y:S01]  /*25500*/  LDL.LU R11, [R1+0x40c] ;  /* 0x00040c00010b7983 */ /* 0x000ee20000300800 */
[C---:B------:R-:W-:Y:S03]  /*25510*/  HMMA.16816.F32 R24, R20.reuse, R24, R16 ;  /* 0x000000181418723c */ /* 0x040fe60000001810 */
[----:B---3--:R-:W-:Y:S04]  /*25520*/  STL.64 [R1+0x19c8], R10 ;  /* 0x0019c80a01007387 */ /* 0x008fe80000100a00 */
[----:B--2---:R0:W-:Y:S04]  /*25530*/  STL.64 [R1+0x19c0], R8 ;  /* 0x0019c00801007387 */ /* 0x0041e80000100a00 */
[----:B0-----:R-:W2:Y:S04]  /*25540*/  LDL.LU R8, [R1+0x410] ;  /* 0x0004100001087983 */ /* 0x001ea80000300800 */
[----:B------:R-:W2:Y:S04]  /*25550*/  LDL.LU R9, [R1+0x414] ;  /* 0x0004140001097983 */ /* 0x000ea80000300800 */
[----:B------:R-:W2:Y:S04]  /*25560*/  LDL.LU R10, [R1+0x418] ;  /* 0x00041800010a7983 */ /* 0x000ea80000300800 */
[----:B------:R-:W2:Y:S04]  /*25570*/  LDL.LU R11, [R1+0x41c] ;  /* 0x00041c00010b7983 */ /* 0x000ea80000300800 */
[----:B------:R-:W3:Y:S04]  /*25580*/  LDL.LU.64 R16, [R1+0x1a30] ;  /* 0x001a300001107983 */ /* 0x000ee80000300a00 */
[----:B------:R-:W-:Y:S04]  /*25590*/  STL.64 [R1+0x290], R24 ;  /* 0x0002901801007387 */ /* 0x000fe80000100a00 */
[----:B------:R0:W-:Y:S04]  /*255a0*/  STL.64 [R1+0x298], R26 ;  /* 0x0002981a01007387 */ /* 0x0001e80000100a00 */
[----:B0-----:R-:W2:Y:S04]  /*255b0*/  LDL.LU.64 R26, [R1+0x1a28] ;  /* 0x001a2800011a7983 */ /* 0x001ea80000300a00 */
[----:B------:R-:W2:Y:S01]  /*255c0*/  LDL.LU.64 R24, [R1+0x1a20] ;  /* 0x001a200001187983 */ /* 0x000ea20000300a00 */
[----:B---3--:R-:W-:Y:S03]  /*255d0*/  HMMA.16816.F32 R16, R20, R16, R12 ;  /* 0x000000101410723c */ /* 0x008fe6000000180c */
[----:B------:R-:W2:-:S15]  /*255e0*/  LDL.LU.64 R12, [R1+0x1a18] ;  /* 0x001a1800010c7983 */ /* 0x000e9e0000300a00 */
[----:B------:R-:W-:Y:S01]  /*255f0*/  NOP ;  /* 0x0000000000007918 */ /* 0x000fe20000000000 */
[----:B------:R0:W-:Y:S04]  /*25600*/  STL.64 [R1+0x280], R16 ;  /* 0x0002801001007387 */ /* 0x0001e80000100a00 */
[----:B------:R1:W-:Y:S04]  /*25610*/  STL.64 [R1+0x288], R18 ;  /* 0x0002881201007387 */ /* 0x0003e80000100a00 */
[----:B0-----:R-:W3:Y:S01]  /*25620*/  LDL.LU.64 R16, [R1+0x1a10] ;  /* 0x001a100001107983 */ /* 0x001ee20000300a00 */
[----:B--2---:R-:W-:Y:S01]  /*25630*/  HMMA.16816.F32 R24, R20, R12, R24 ;  /* 0x0000000c1418723c */ /* 0x004fe20000001818 */
[----:B-1----:R-:W-:Y:S01]  /*25640*/  IMAD.MOV.U32 R18, RZ, RZ, R12 ;  /* 0x000000ffff127224 */ /* 0x002fe200078e000c */
[----:B------:R-:W-:-:S02]  /*25650*/  MOV R19, R13 ;  /* 0x0000000d00137202 */ /* 0x000fc40000000f00 */
[----:B------:R-:W2:-:S15]  /*25660*/  LDL.LU.64 R12, [R1+0x1a08] ;  /* 0x001a0800010c7983 */ /* 0x000e9e0000300a00 */
[----:B------:R0:W-:Y:S04]  /*25670*/  STL.64 [R1+0x270], R24 ;  /* 0x0002701801007387 */ /* 0x0001e80000100a00 */
[----:B0-----:R-:W2:Y:S01]  /*25680*/  LDL.LU.64 R24, [R1+0x1a00] ;  /* 0x001a000001187983 */ /* 0x001ea20000300a00 */
[----:B------:R-:W-:Y:S01]  /*25690*/  MOV R14, R26 ;  /* 0x0000001a000e7202 */ /* 0x000fe20000000f00 */
[----:B------:R-:W-:Y:S02]  /*256a0*/  IMAD.MOV.U32 R15, RZ, RZ, R27 ;  /* 0x000000ffff0f7224 */ /* 0x000fe400078e001b */
[----:B--2---:R-:W-:Y:S01]  /*256b0*/  HMMA.16816.F32 R24, R20, R24, R4 ;  /* 0x000000181418723c */ /* 0x004fe20000001804 */
[----:B------:R-:W2:Y:S04]  /*256c0*/  LDL.LU R7, [R1+0x19f8] ;  /* 0x0019f80001077983 */ /* 0x000ea80000300800 */
[----:B------:R-:W3:-:S14]  /*256d0*/  LDL.LU.64 R4, [R1+0x19f0] ;  /* 0x0019f00001047983 */ /* 0x000edc0000300a00 */
[----:B------:R-:W-:Y:S04]  /*256e0*/  STL.64 [R1+0x260], R24 ;  /* 0x0002601801007387 */ /* 0x000fe80000100a00 */
[----:B------:R0:W-:Y:S04]  /*256f0*/  STL.64 [R1+0x268], R26 ;  /* 0x0002681a01007387 */ /* 0x0001e80000100a00 */
[----:B0-----:R-:W3:Y:S04]  /*25700*/  LDL.LU.64 R26, [R1+0x19e8] ;  /* 0x0019e800011a7983 */ /* 0x001ee80000300a00 */
[----:B------:R-:W3:Y:S01]  /*25710*/  LDL.LU.64 R24, [R1+0x19e0] ;  /* 0x0019e00001187983 */ /* 0x000ee20000300a00 */
[----:B--2---:R-:W-:-:S02]  /*25720*/  LOP3.LUT R3, R7, 0x60, RZ, 0x3c, !PT ;  /* 0x0000006007037812 */ /* 0x004fc400078e3cff */
[----:B---3--:R-:W-:Y:S01]  /*25730*/  HMMA.16816.F32 R4, R20, R4, R24 ;  /* 0x000000041404723c */ /* 0x008fe20000001818 */
[----:B------:R-:W2:Y:S04]  /*25740*/  LDL.LU.64 R26, [R1+0x19d8] ;  /* 0x0019d800011a7983 */ /* 0x000ea80000300a00 */
[----:B------:R-:W3:-:S14]  /*25750*/  LDL.LU.64 R24, [R1+0x19d0] ;  /* 0x0019d00001187983 */ /* 0x000edc0000300a00 */
[----:B------:R-:W-:Y:S04]  /*25760*/  STL.64 [R1+0x250], R4 ;  /* 0x0002500401007387 */ /* 0x000fe80000100a00 */
[----:B------:R-:W-:Y:S04]  /*25770*/  STL.64 [R1+0x258], R6 ;  /* 0x0002580601007387 */ /* 0x000fe80000100a00 */
[----:B------:R-:W0:Y:S04]  /*25780*/  LDSM.16.M88.4 R4, [R3+UR6+0x18000] ;  /* 0x018000060304783b */ /* 0x000e280008000200 */
[----:B0-----:R-:W-:Y:S04]  /*25790*/  STL.64 [R1+0x1828], R6 ;  /* 0x0018280601007387 */ /* 0x001fe80000100a00 */
[----:B------:R2:W-:Y:S02]  /*257a0*/  STL.64 [R1+0x1820], R4 ;  /* 0x0018200401007387 */ /* 0x0005e40000100a00 */
[----:B--2---:R-:W-:-:S02]  /*257b0*/  MOV R4, R27 ;  /* 0x0000001b00047202 */ /* 0x004fc40000000f00 */
[----:B------:R-:W-:Y:S02]  /*257c0*/  MOV R5, R26 ;  /* 0x0000001a00057202 */ /* 0x000fe40000000f00 */
[----:B---3--:R-:W-:Y:S01]  /*257d0*/  HMMA.16816.F32 R24, R20, R24, R8 ;  /* 0x000000181418723c */ /* 0x008fe20000001808 */
[----:B------:R-:W2:Y:S04]  /*257e0*/  LDL.LU.64 R10, [R1+0x19c8] ;  /* 0x0019c800010a7983 */ /* 0x000ea80000300a00 */
[----:B------:R-:W2:-:S14]  /*257f0*/  LDL.LU.64 R8, [R1+0x19c0] ;  /* 0x0019c00001087983 */ /* 0x000e9c0000300a00 */
[----:B------:R0:W-:Y:S04]  /*25800*/  STL.64 [R1+0x240], R24 ;  /* 0x0002401801007387 */ /* 0x0001e80000100a00 */
[----:B------:R2:W-:Y:S04]  /*25810*/  STL.64 [R1+0x248], R26 ;  /* 0x0002481a01007387 */ /* 0x0005e80000100a00 */
[----:B0-----:R-:W2:Y:S02]  /*25820*/  LDL.LU.64 R24, [R1+0x19b8] ;  /* 0x0019b80001187983 */ /* 0x001ea40000300a00 */
[----:B--2---:R-:W-:Y:S02]  /*25830*/  HMMA.16816.F32 R24, R20, R24, R8 ;  /* 0x000000181418723c */ /* 0x004fe40000001808 */
[----:B------:R-:W2:Y:S04]  /*25840*/  LDL.LU.64 R10, [R1+0x19b0] ;  /* 0x0019b000010a7983 */ /* 0x000ea80000300a00 */
[----:B------:R-:W2:-:S13]  /*25850*/  LDL.LU.64 R8, [R1+0x19a8] ;  /* 0x0019a80001087983 */ /* 0x000e9a0000300a00 */
        /* <DEDUP_REMOVED lines=24> */
[----:B------:R-:W-:Y:S04]  /*259e0*/  STL.64 [R1+0x1f0], R24 ;  /* 0x0001f01801007387 */ /* 0x000fe80000100a00 */
[----:B------:R0:W-:Y:S04]  /*259f0*/  STL.64 [R1+0x1f8], R26 ;  /* 0x0001f81a01007387 */ /* 0x0001e80000100a00 */
[----:B0-----:R-:W3:Y:S04]  /*25a00*/  LDL.LU.64 R26, [R1+0x1940] ;  /* 0x00194000011a7983 */ /* 0x001ee80000300a00 */
[----:B------:R-:W2:Y:S02]  /*25a10*/  LDL.LU.64 R24, [R1+0x1938] ;  /* 0x0019380001187983 */ /* 0x000ea40000300a00 */
[----:B--2---:R-:W-:-:S15]  /*25a20*/  HMMA.16816.F32 R8, R20, R24, R8 ;  /* 0x000000181408723c */ /* 0x004fde0000001808 */
[----:B------:R-:W-:-:S04]  /*25a30*/  NOP ;  /* 0x0000000000007918 */ /* 0x000fc80000000000 */
[----:B------:R-:W-:Y:S04]  /*25a40*/  STL.64 [R1+0x1e0], R8 ;  /* 0x0001e00801007387 */ /* 0x000fe80000100a00 */
[----:B------:R0:W-:Y:S04]  /*25a50*/  STL.64 [R1+0x1e8], R10 ;  /* 0x0001e80a01007387 */ /* 0x0001e80000100a00 */
[----:B0-----:R-:W2:Y:S04]  /*25a60*/  LDL.LU.64 R10, [R1+0x1930] ;  /* 0x00193000010a7983 */ /* 0x001ea80000300a00 */
[----:B------:R-:W2:Y:S04]  /*25a70*/  LDL.LU.64 R8, [R1+0x1928] ;  /* 0x0019280001087983 */ /* 0x000ea80000300a00 */
[----:B---3--:R-:W-:Y:S04]  /*25a80*/  STL.64 [R1+0x1838], R26 ;  /* 0x0018381a01007387 */ /* 0x008fe80000100a00 */
[----:B------:R-:W-:Y:S01]  /*25a90*/  STL.64 [R1+0x1830], R24 ;  /* 0x0018301801007387 */ /* 0x000fe20000100a00 */
[----:B--2---:R-:W-:-:S15]  /*25aa0*/  HMMA.16816.F32 R8, R20, R16, R8 ;  /* 0x000000101408723c */ /* 0x004fde0000001808 */
[----:B------:R-:W-:-:S04]  /*25ab0*/  NOP ;  /* 0x0000000000007918 */ /* 0x000fc80000000000 */
[----:B------:R-:W-:Y:S04]  /*25ac0*/  STL.64 [R1+0x1d0], R8 ;  /* 0x0001d00801007387 */ /* 0x000fe80000100a00 */
[----:B------:R0:W-:Y:S04]  /*25ad0*/  STL.64 [R1+0x1d8], R10 ;  /* 0x0001d80a01007387 */ /* 0x0001e80000100a00 */
[----:B0-----:R-:W2:Y:S04]  /*25ae0*/  LDL.LU.64 R10, [R1+0x1920] ;  /* 0x00192000010a7983 */ /* 0x001ea80000300a00 */
[----:B------:R-:W2:Y:S04]  /*25af0*/  LDL.LU.64 R8, [R1+0x1918] ;  /* 0x0019180001087983 */ /* 0x000ea80000300a00 */
[----:B------:R-:W-:Y:S01]  /*25b00*/  STL.64 [R1+0x18f8], R16 ;  /* 0x0018f81001007387 */ /* 0x000fe20000100a00 */
[----:B--2---:R-:W-:Y:S03]  /*25b10*/  HMMA.16816.F32 R20, R20, R12, R8 ;  /* 0x0000000c1414723c */ /* 0x004fe60000001808 */
[----:B------:R-:W2:Y:S04]  /*25b20*/  LDL.LU.64 R10, [R1+0x1910] ;  /* 0x00191000010a7983 */ /* 0x000ea80000300a00 */
[----:B------:R-:W2:Y:S04]  /*25b30*/  LDL.LU.64 R8, [R1+0x1908] ;  /* 0x0019080001087983 */ /* 0x000ea80000300a00 */
[----:B------:R-:W-:Y:S04]  /*25b40*/  STL.64 [R1+0x1848], R14 ;  /* 0x0018480e01007387 */ /* 0x000fe80000100a00 */
[----:B------:R-:W-:Y:S04]  /*25b50*/  STL.64 [R1+0x1840], R12 ;  /* 0x0018400c01007387 */ /* 0x000fe80000100a00 */
[----:B------:R-:W-:Y:S04]  /*25b60*/  STL.64 [R1+0x1c0], R20 ;  /* 0x0001c01401007387 */ /* 0x000fe80000100a00 */
[----:B------:R-:W-:Y:S04]  /*25b70*/  STL.64 [R1+0x1c8], R22 ;  /* 0x0001c81601007387 */ /* 0x000fe80000100a00 */
[----:B------:R-:W0:Y:S04]  /*25b80*/  LDSM.16.M88.4 R20, [R3+UR6+0x18800] ;  /* 0x018800060314783b */ /* 0x000e280008000200 */
[----:B0-----:R-:W-:Y:S04]  /*25b90*/  STL.64 [R1+0x1680], R22 ;  /* 0x0016801601007387 */ /* 0x001fe80000100a00 */
[----:B------:R-:W-:Y:S04]  /*25ba0*/  STL.64 [R1+0x1678], R20 ;  /* 0x0016781401007387 */ /* 0x000fe80000100a00 */
[----:B------:R-:W3:Y:S04]  /*25bb0*/  LDL.LU R12, [R1+0x70] ;  /* 0x00007000010c7983 */ /* 0x000ee80000300800 */
[----:B------:R-:W3:Y:S04]  /*25bc0*/  LDL.LU R13, [R1+0x74] ;  /* 0x00007400010d7983 */ /* 0x000ee80000300800 */
[----:B---3--:R0:W-:Y:S02]  /*25bd0*/  STL.64 [R1+0x18a8], R12 ;  /* 0x0018a80c01007387 */ /* 0x0081e40000100a00 */
[----:B0-----:R-:W-:Y:S01]  /*25be0*/  MOV R12, R18 ;  /* 0x00000012000c7202 */ /* 0x001fe20000000f00 */
[----:B------:R-:W-:Y:S01]  /*25bf0*/  IMAD.MOV.U32 R13, RZ, RZ, R19 ;  /* 0x000000ffff0d7224 */ /* 0x000fe200078e0013 */
[----:B------:R-:W3:Y:S04]  /*25c00*/  LDL.LU R18, [R1+0x1904] ;  /* 0x0019040001127983 */ /* 0x000ee80000300800 */
[----:B------:R-:W2:Y:S04]  /*25c10*/  LDL.LU R19, [R1+0x1900] ;  /* 0x0019000001137983 */ /* 0x000ea80000300800 */
[----:B------:R0:W-:Y:S04]  /*25c20*/  STL.64 [R1+0x18c0], R12 ;  /* 0x0018c00c01007387 */ /* 0x0001e80000100a00 */
[----:B0-----:R-:W2:Y:S04]  /*25c30*/  LDL.LU R12, [R1+0x90] ;  /* 0x00009000010c7983 */ /* 0x001ea80000300800 */
[----:B------:R-:W2:Y:S04]  /*25c40*/  LDL.LU R13, [R1+0x94] ;  /* 0x00009400010d7983 */ /* 0x000ea80000300800 */
[----:B--2---:R0:W-:Y:S04]  /*25c50*/  STL.64 [R1+0x18d8], R12 ;  /* 0x0018d80c01007387 */ /* 0x0041e80000100a00 */
[----:B0-----:R-:W2:Y:S04]  /*25c60*/  LDL.LU R12, [R1+0xa0] ;  /* 0x0000a000010c7983 */ /* 0x001ea80000300800 */
[----:B------:R-:W2:Y:S04]  /*25c70*/  LDL.LU R13, [R1+0xa4] ;  /* 0x0000a400010d7983 */ /* 0x000ea80000300800 */
[----:B--2---:R3:W-:Y:S04]  /*25c80*/  STL.64 [R1+0x18f0], R12 ;  /* 0x0018f00c01007387 */ /* 0x0047e80000100a00 */
[----:B------:R-:W2:Y:S04]  /*25c90*/  LDL.LU R16, [R1+0x300] ;  /* 0x0003000001107983 */ /* 0x000ea80000300800 */
[----:B------:R-:W2:Y:S01]  /*25ca0*/  LDL.LU R17, [R1+0x304] ;  /* 0x0003040001117983 */ /* 0x000ea20000300800 */
[----:B---3--:R-:W-:-:S02]  /*25cb0*/  MOV R13, R18 ;  /* 0x00000012000d7202 */ /* 0x008fc40000000f00 */
[----:B------:R-:W-:Y:S01]  /*25cc0*/  MOV R12, R19 ;  /* 0x00000013000c7202 */ /* 0x000fe20000000f00 */
[----:B------:R-:W2:Y:S04]  /*25cd0*/  LDL.LU R18, [R1+0x308] ;  /* 0x0003080001127983 */ /* 0x000ea80000300800 */
[----:B------:R-:W2:Y:S04]  /*25ce0*/  LDL.LU R19, [R1+0x30c] ;  /* 0x00030c0001137983 */ /* 0x000ea80000300800 */
[----:B------:R-:W3:Y:S04]  /*25cf0*/  LDL.LU R20, [R1+0x160] ;  /* 0x0001600001147983 */ /* 0x000ee80000300800 */
        /* <DEDUP_REMOVED lines=8> */
[----:B------:R-:W3:Y:S01]  /*25d80*/  LDL.LU R23, [R1+0x17c] ;  /* 0x00017c0001177983 */ /* 0x000ee20000300800 */
[----:B------:R-:W-:Y:S01]  /*25d90*/  IMAD.MOV.U32 R24, RZ, RZ, R29 ;  /* 0x000000ffff187224 */ /* 0x000fe200078e001d */
[----:B------:R-:W-:-:S02]  /*25da0*/  MOV R25, R28 ;  /* 0x0000001c00197202 */ /* 0x000fc40000000f00 */
[----:B----4-:R-:W-:Y:S01]  /*25db0*/  MOV R26, R2 ;  /* 0x00000002001a7202 */ /* 0x010fe20000000f00 */
[----:B------:R-:W-:Y:S01]  /*25dc0*/  IMAD.MOV.U32 R27, RZ, RZ, R0 ;  /* 0x000000ffff1b7224 */ /* 0x000fe200078e0000 */
[----:B---3--:R-:W-:Y:S04]  /*25dd0*/  STL.64 [R1+0x18d0], R22 ;  /* 0x0018d01601007387 */ /* 0x008fe80000100a00 */
[----:B--2---:R0:W-:Y:S04]  /*25de0*/  STL.64 [R1+0x18c8], R20 ;  /* 0x0018c81401007387 */ /* 0x0041e80000100a00 */
[----:B0-----:R-:W2:Y:S04]  /*25df0*/  LDL.LU R20, [R1+0x180] ;  /* 0x0001800001147983 */ /* 0x001ea80000300800 */
[----:B------:R-:W2:Y:S04]  /*25e00*/  LDL.LU R21, [R1+0x184] ;  /* 0x0001840001157983 */ /* 0x000ea80000300800 */
[----:B------:R-:W3:Y:S04]  /*25e10*/  LDL.LU R22, [R1+0x188] ;  /* 0x0001880001167983 */ /* 0x000ee80000300800 */
[----:B------:R-:W3:Y:S01]  /*25e20*/  LDL.LU R23, [R1+0x18c] ;  /* 0x00018c0001177983 */ /* 0x000ee20000300800 */
[C---:B------:R-:W-:Y:S08]  /*25e30*/  HMMA.16816.F32 R4, R8.reuse, R4, R24 ;  /* 0x000000040804723c */ /* 0x040ff00000001818 */
[----:B------:R-:W-:Y:S11]  /*25e40*/  HMMA.16816.F32 R12, R8, R12, R16 ;  /* 0x0000000c080c723c */ /* 0x000ff60000001810 */
[----:B------:R-:W-:-:S02]  /*25e50*/  MOV R29, R4 ;  /* 0x00000004001d7202 */ /* 0x000fc40000000f00 */
[----:B------:R-:W-:Y:S02]  /*25e60*/  MOV R28, R5 ;  /* 0x00000005001c7202 */ /* 0x000fe40000000f00 */
[----:B------:R-:W-:Y:S01]  /*25e70*/  MOV R0, R7 ;  /* 0x0000000700007202 */ /* 0x000fe20000000f00 */
[----:B------:R-:W-:Y:S01]  /*25e80*/  IMAD.MOV.U32 R2, RZ, RZ, R6 ;  /* 0x000000ffff027224 */ /* 0x000fe200078e0006 */
[----:B---3--:R-:W-:Y:S04]  /*25e90*/  STL.64 [R1+0x18e8], R22 ;  /* 0x0018e81601007387 */ /* 0x008fe80000100a00 */
[----:B--2---:R0:W-:Y:S04]  /*25ea0*/  STL.64 [R1+0x18e0], R20 ;  /* 0x0018e01401007387 */ /* 0x0041e80000100a00 */
[----:B0-----:R-:W2:Y:S04]  /*25eb0*/  LDL.LU R20, [R1+0x2f0] ;  /* 0x0002f00001147983 */ /* 0x001ea80000300800 */
[----:B------:R-:W2:Y:S04]  /*25ec0*/  LDL.LU R21, [R1+0x2f4] ;  /* 0x0002f40001157983 */ /* 0x000ea80000300800 */
[----:B------:R-:W2:Y:S04]  /*25ed0*/  LDL.LU R22, [R1+0x2f8] ;  /* 0x0002f80001167983 */ /* 0x000ea80000300800 */
[----:B------:R-:W2:Y:S04]  /*25ee0*/  LDL.LU R23, [R1+0x2fc] ;  /* 0x0002fc0001177983 */ /* 0x000ea80000300800 */
[----:B------:R-:W3:Y:S04]  /*25ef0*/  LDL.LU R4, [R1+0x60] ;  /* 0x0000600001047983 */ /* 0x000ee80000300800 */
[----:B------:R-:W3:Y:S04]  /*25f00*/  LDL.LU R5, [R1+0x64] ;  /* 0x0000640001057983 */ /* 0x000ee80000300800 */
[----:B------:R-:W3:Y:S04]  /*25f10*/  LDL.LU R24, [R1+0x150] ;  /* 0x0001500001187983 */ /* 0x000ee80000300800 */
[----:B------:R-:W3:Y:S04]  /*25f20*/  LDL.LU R25, [R1+0x154] ;  /* 0x0001540001197983 */ /* 0x000ee80000300800 */
[----:B------:R-:W3:Y:S04]  /*25f30*/  LDL.LU R26, [R1+0x158] ;  /* 0x00015800011a7983 */ /* 0x000ee80000300800 */
[----:B------:R-:W3:Y:S04]  /*25f40*/  LDL.LU R27, [R1+0x15c] ;  /* 0x00015c00011b7983 */ /* 0x000ee80000300800 */
[----:B------:R-:W-:Y:S04]  /*25f50*/  STL [R1+0x16bc], R0 ;  /* 0x0016bc0001007387 */ /* 0x000fe80000100800 */
[----:B------:R-:W-:Y:S04]  /*25f60*/  STL [R1+0x16b8], R2 ;  /* 0x0016b80201007387 */ /* 0x000fe80000100800 */
[----:B------:R-:W-:Y:S04]  /*25f70*/  STL [R1+0x16b4], R28 ;  /* 0x0016b41c01007387 */ /* 0x000fe80000100800 */
[----:B------:R-:W-:Y:S04]  /*25f80*/  STL [R1+0x16b0], R29 ;  /* 0x0016b01d01007387 */ /* 0x000fe80000100800 */
[----:B------:R-:W4:Y:S04]  /*25f90*/  LDL.LU.64 R16, [R1+0x18f8] ;  /* 0x0018f80001107983 */ /* 0x000f280000300a00 */
[----:B------:R0:W-:Y:S04]  /*25fa0*/  STL.64 [R1+0x1a0], R12 ;  /* 0x0001a00c01007387 */ /* 0x0001e80000100a00 */
[----:B0-----:R-:W2:Y:S01]  /*25fb0*/  LDL.LU.64 R12, [R1+0x18f0] ;  /* 0x0018f000010c7983 */ /* 0x001ea20000300a00 */
[----:B------:R-:W-:Y:S01]  /*25fc0*/  IMAD.MOV.U32 R18, RZ, RZ, R14 ;  /* 0x000000ffff127224 */ /* 0x000fe200078e000e */
[----:B------:R-:W-:-:S05]  /*25fd0*/  MOV R19, R15 ;  /* 0x0000000f00137202 */ /* 0x000fca0000000f00 */
[----:B------:R-:W-:Y:S04]  /*25fe0*/  STL [R1+0x16c4], R19 ;  /* 0x0016c41301007387 */ /* 0x000fe80000100800 */
[----:B------:R-:W-:Y:S01]  /*25ff0*/  STL [R1+0x16c0], R18 ;  /* 0x0016c01201007387 */ /* 0x000fe20000100800 */
[----:B--2---:R-:W-:Y:S03]  /*26000*/  HMMA.16816.F32 R12, R8, R12, R20 ;  /* 0x0000000c080c723c */ /* 0x004fe60000001814 */
[----:B------:R-:W2:Y:S04]  /*26010*/  LDL.LU.64 R22, [R1+0x18e8] ;  /* 0x0018e80001167983 */ /* 0x000ea80000300a00 */
[----:B------:R-:W2:-:S12]  /*26020*/  LDL.LU.64 R20, [R1+0x18e0] ;  /* 0x0018e00001147983 */ /* 0x000e980000300a00 */
[----:B------:R0:W-:Y:S04]  /*26030*/  STL.64 [R1+0x190], R12 ;  /* 0x0001900c01007387 */ /* 0x0001e80000100a00 */
[----:B------:R2:W-:Y:S04]  /*26040*/  STL.64 [R1+0x198], R14 ;  /* 0x0001980e01007387 */ /* 0x0005e80000100a00 */
[----:B0-----:R-:W2:Y:S02]  /*26050*/  LDL.LU.64 R12, [R1+0x18d8] ;  /* 0x0018d800010c7983 */ /* 0x001ea40000300a00 */
[----:B--2---:R-:W-:Y:S02]  /*26060*/  HMMA.16816.F32 R12, R8, R12, R20 ;  /* 0x0000000c080c723c */ /* 0x004fe40000001814 */
[----:B------:R-:W2:Y:S04]  /*26070*/  LDL.LU.64 R22, [R1+0x18d0] ;  /* 0x0018d00001167983 */ /* 0x000ea80000300a00 */
[----:B------:R-:W2:-:S13]  /*26080*/  LDL.LU.64 R20, [R1+0x18c8] ;  /* 0x0018c80001147983 */ /* 0x000e9a0000300a00 */
[----:B------:R-:W-:Y:S01]  /*26090*/  MOV R0, R12 ;  /* 0x0000000c00007202 */ /* 0x000fe20000000f00 */
[----:B------:R-:W-:Y:S02]  /*260a0*/  IMAD.MOV.U32 R2, RZ, RZ, R13 ;  /* 0x000000ffff027224 */ /* 0x000fe400078e000d */
[----:B------:R-:W2:Y:S01]  /*260b0*/  LDL.LU.64 R12, [R1+0x18c0] ;  /* 0x0018c000010c7983 */ /* 0x000ea20000300a00 */
[----:B------:R-:W-:Y:S02]  /*260c0*/  MOV R28, R14 ;  /* 0x0000000e001c7202 */ /* 0x000fe40000000f00 */
[----:B------:R-:W-:-:S05]  /*260d0*/  MOV R29, R15 ;  /* 0x0000000f001d7202 */ /* 0x000fca0000000f00 */
[----:B------:R-:W-:Y:S04]  /*260e0*/  STL [R1+0x16d4], R29 ;  /* 0x0016d41d01007387 */ /* 0x000fe80000100800 */
[----:B------:R-:W-:Y:S04]  /*260f0*/  STL [R1+0x16d0], R28 ;  /* 0x0016d01c01007387 */ /* 0x000fe80000100800 */
[----:B------:R-:W-:Y:S04]  /*26100*/  STL [R1+0x16cc], R2 ;  /* 0x0016cc0201007387 */ /* 0x000fe80000100800 */
[----:B------:R-:W-:Y:S01]  /*26110*/  STL [R1+0x16c8], R0 ;  /* 0x0016c80001007387 */ /* 0x000fe20000100800 */
[----:B--2---:R-:W-:Y:S03]  /*26120*/  HMMA.16816.F32 R12, R8, R12, R20 ;  /* 0x0000000c080c723c */ /* 0x004fe60000001814 */
[----:B------:R-:W2:Y:S04]  /*26130*/  LDL.LU.64 R22, [R1+0x18b8] ;  /* 0x0018b80001167983 */ /* 0x000ea80000300a00 */
[----:B------:R-:W2:-:S12]  /*26140*/  LDL.LU.64 R20, [R1+0x18b0] ;  /* 0x0018b00001147983 */ /* 0x000e980000300a00 */
[----:B------:R0:W-:Y:S04]  /*26150*/  STL.64 [R1+0x170], R12 ;  /* 0x0001700c01007387 */ /* 0x0001e80000100a00 */
[----:B0-----:R-:W2:Y:S01]  /*26160*/  LDL.LU.64 R12, [R1+0x18a8] ;  /* 0x0018a800010c7983 */ /* 0x001ea20000300a00 */
[----:B------:R-:W-:Y:S01]  /*26170*/  IMAD.MOV.U32 R19, RZ, RZ, R14 ;  /* 0x000000ffff137224 */ /* 0x000fe200078e000e */
[----:B------:R-:W-:Y:S01]  /*26180*/  MOV R18, R15 ;  /* 0x0000000f00127202 */ /* 0x000fe20000000f00 */
[C---:B---3--:R-:W-:Y:S04]  /*26190*/  HMMA.16816.F32 R4, R8.reuse, R4, R24 ;  /* 0x000000040804723c */ /* 0x048fe80000001818 */
[----:B------:R-:W-:Y:S04]  /*261a0*/  STL [R1+0x16dc], R18 ;  /* 0x0016dc1201007387 */ /* 0x000fe80000100800 */
[----:B------:R-:W-:Y:S04]  /*261b0*/  STL [R1+0x16d8], R19 ;  /* 0x0016d81301007387 */ /* 0x000fe80000100800 */
[----:B----4-:R-:W-:Y:S01]  /*261c0*/  STL.64 [R1+0x1850], R16 ;  /* 0x0018501001007387 */ /* 0x010fe20000100a00 */
[----:B--2---:R-:W-:Y:S06]  /*261d0*/  HMMA.16816.F32 R12, R8, R12, R20 ;  /* 0x0000000c080c723c */ /* 0x004fec0000001814 */
[----:B------:R-:W-:Y:S01]  /*261e0*/  IMAD.MOV.U32 R23, RZ, RZ, R4 ;  /* 0x000000ffff177224 */ /* 0x000fe200078e0004 */
[----:B------:R-:W-:-:S02]  /*261f0*/  MOV R22, R5 ;  /* 0x0000000500167202 */ /* 0x000fc40000000f00 */
[----:B------:R-:W-:Y:S01]  /*26200*/  MOV R21, R6 ;  /* 0x0000000600157202 */ /* 0x000fe20000000f00 */
[----:B------:R-:W-:-:S09]  /*26210*/  IMAD.MOV.U32 R20, RZ, RZ, R7 ;  /* 0x000000ffff147224 */ /* 0x000fd200078e0007 */
[----:B------:R-:W-:Y:S02]  /*26220*/  MOV R0, R15 ;  /* 0x0000000f00007202 */ /* 0x000fe40000000f00 */
[----:B------:R-:W-:Y:S01]  /*26230*/  MOV R2, R14 ;  /* 0x0000000e00027202 */ /* 0x000fe20000000f00 */
[----:B------:R-:W-:Y:S01]  /*26240*/  IMAD.MOV.U32 R28, RZ, RZ, R13 ;  /* 0x000000ffff1c7224 */ /* 0x000fe200078e000d */
[----:B------:R-:W-:Y:S01]  /*26250*/  MOV R29, R12 ;  /* 0x0000000c001d7202 */ /* 0x000fe20000000f00 */
[----:B------:R-:W-:Y:S04]  /*26260*/  STL [R1+0x16ec], R0 ;  /* 0x0016ec0001007387 */ /* 0x000fe80000100800 */
[----:B------:R-:W-:Y:S04]  /*26270*/  STL [R1+0x16e8], R2 ;  /* 0x0016e80201007387 */ /* 0x000fe80000100800 */
[----:B------:R-:W-:Y:S04]  /*26280*/  STL [R1+0x16e4], R28 ;  /* 0x0016e41c01007387 */ /* 0x000fe80000100800 */
[----:B------:R-:W-:Y:S04]  /*26290*/  STL [R1+0x16e0], R29 ;  /* 0x0016e01d01007387 */ /* 0x000fe80000100800 */
[----:B------:R-:W2:Y:S04]  /*262a0*/  LDL.LU R4, [R1+0xe0] ;  /* 0x0000e00001047983 */ /* 0x000ea80000300800 */
[----:B------:R-:W2:Y:S04]  /*262b0*/  LDL.LU R5, [R1+0xe4] ;  /* 0x0000e40001057983 */ /* 0x000ea80000300800 */
[----:B------:R-:W3:Y:S04]  /*262c0*/  LDL.LU R6, [R1+0xe8] ;  /* 0x0000e80001067983 */ /* 0x000ee80000300800 */
[----:B------:R-:W3:Y:S04]  /*262d0*/  LDL.LU R7, [R1+0xec] ;  /* 0x0000ec0001077983 */ /* 0x000ee80000300800 */
[----:B---3--:R-:W-:Y:S04]  /*262e0*/  STL.64 [R1+0x1860], R6 ;  /* 0x0018600601007387 */ /* 0x008fe80000100a00 */
[----:B--2---:R-:W-:Y:S04]  /*262f0*/  STL.64 [R1+0x1858], R4 ;  /* 0x0018580401007387 */ /* 0x004fe80000100a00 */
[----:B------:R-:W2:Y:S04]  /*26300*/  LDL.LU R24, [R1] ;  /* 0x0000000001187983 */ /* 0x000ea80000300800 */
[----:B------:R-:W2:Y:S04]  /*26310*/  LDL.LU R25, [R1+0x4] ;  /* 0x0000040001197983 */ /* 0x000ea80000300800 */
[----:B--2---:R0:W-:Y:S04]  /*26320*/  STL.64 [R1+0x1868], R24 ;  /* 0x0018681801007387 */ /* 0x0041e80000100a00 */
[----:B------:R-:W2:Y:S04]  /*26330*/  LDL.LU R12, [R1+0xf0] ;  /* 0x0000f000010c7983 */ /* 0x000ea80000300800 */
[----:B------:R-:W2:Y:S04]  /*26340*/  LDL.LU R13, [R1+0xf4] ;  /* 0x0000f400010d7983 */ /* 0x000ea80000300800 */
[----:B------:R-:W3:Y:S04]  /*26350*/  LDL.LU R14, [R1+0xf8] ;  /* 0x0000f800010e7983 */ /* 0x000ee80000300800 */
[----:B------:R-:W3:Y:S04]  /*26360*/  LDL.LU R15, [R1+0xfc] ;  /* 0x0000fc00010f7983 */ /* 0x000ee80000300800 */
[----:B---3--:R-:W-:Y:S04]  /*26370*/  STL.64 [R1+0x1878], R14 ;  /* 0x0018780e01007387 */ /* 0x008fe80000100a00 */
[----:B--2---:R1:W-:Y:S04]  /*26380*/  STL.64 [R1+0x1870], R12 ;  /* 0x0018700c01007387 */ /* 0x0043e80000100a00 */
[----:B0-----:R-:W2:Y:S04]  /*26390*/  LDL.LU R24, [R1+0x20] ;  /* 0x0000200001187983 */ /* 0x001ea80000300800 */
[----:B------:R-:W2:Y:S04]  /*263a0*/  LDL.LU R25, [R1+0x24] ;  /* 0x0000240001197983 */ /* 0x000ea80000300800 */
[----:B--2---:R-:W-:Y:S04]  /*263b0*/  STL.64 [R1+0x1880], R24 ;  /* 0x0018801801007387 */ /* 0x004fe80000100a00 */
[----:B-1----:R-:W2:Y:S04]  /*263c0*/  LDL.LU R12, [R1+0x30] ;  /* 0x00003000010c7983 */ /* 0x002ea80000300800 */
[----:B------:R-:W2:Y:S04]  /*263d0*/  LDL.LU R13, [R1+0x34] ;  /* 0x00003400010d7983 */ /* 0x000ea80000300800 */
[----:B--2---:R0:W-:Y:S04]  /*263e0*/  STL.64 [R1+0x1888], R12 ;  /* 0x0018880c01007387 */ /* 0x0041e80000100a00 */
[----:B0-----:R-:W2:Y:S04]  /*263f0*/  LDL.LU R12, [R1+0x40] ;  /* 0x00004000010c7983 */ /* 0x001ea80000300800 */
[----:B------:R-:W2:Y:S04]  /*26400*/  LDL.LU R13, [R1+0x44] ;  /* 0x00004400010d7983 */ /* 0x000ea80000300800 */
[----:B--2---:R0:W-:Y:S04]  /*26410*/  STL.64 [R1+0x1890], R12 ;  /* 0x0018900c01007387 */ /* 0x0041e80000100a00 */
[----:B0-----:R-:W2:Y:S04]  /*26420*/  LDL.LU R12, [R1+0x50] ;  /* 0x00005000010c7983 */ /* 0x001ea80000300800 */
[----:B------:R-:W2:Y:S04]  /*26430*/  LDL.LU R13, [R1+0x54] ;  /* 0x00005400010d7983 */ /* 0x000ea80000300800 */
[----:B------:R-:W3:Y:S04]  /*26440*/  LDL.LU R24, [R1+0x120] ;  /* 0x0001200001187983 */ /* 0x000ee80000300800 */
[----:B------:R-:W3:Y:S04]  /*26450*/  LDL.LU R25, [R1+0x124] ;  /* 0x0001240001197983 */ /* 0x000ee80000300800 */
[----:B------:R-:W4:Y:S04]  /*26460*/  LDL.LU R26, [R1+0x128] ;  /* 0x00012800011a7983 */ /* 0x000f280000300800 */
[----:B------:R-:W4:Y:S04]  /*26470*/  LDL.LU R27, [R1+0x12c] ;  /* 0x00012c00011b7983 */ /* 0x000f280000300800 */
[----:B----4-:R-:W-:Y:S04]  /*26480*/  STL.64 [R1+0x18a0], R26 ;  /* 0x0018a01a01007387 */ /* 0x010fe80000100a00 */
[----:B---3--:R0:W-:Y:S04]  /*26490*/  STL.64 [R1+0x1898], R24 ;  /* 0x0018981801007387 */ /* 0x0081e80000100a00 */
        /* <DEDUP_REMOVED lines=10> */
[----:B------:R0:W-:Y:S04]  /*26540*/  STL [R1+0x16fc], R20 ;  /* 0x0016fc1401007387 */ /* 0x0001e80000100800 */
[----:B------:R1:W-:Y:S04]  /*26550*/  STL [R1+0x16f8], R21 ;  /* 0x0016f81501007387 */ /* 0x0003e80000100800 */
[----:B------:R4:W-:Y:S04]  /*26560*/  STL [R1+0x16f4], R22 ;  /* 0x0016f41601007387 */ /* 0x0009e80000100800 */
[----:B------:R4:W-:Y:S04]  /*26570*/  STL [R1+0x16f0], R23 ;  /* 0x0016f01701007387 */ /* 0x0009e80000100800 */
[----:B0-----:R-:W3:Y:S04]  /*26580*/  LDL.LU R20, [R1+0x130] ;  /* 0x0001300001147983 */ /* 0x001ee80000300800 */
[----:B-1----:R-:W3:Y:S04]  /*26590*/  LDL.LU R21, [R1+0x134] ;  /* 0x0001340001157983 */ /* 0x002ee80000300800 */
[----:B----4-:R-:W3:Y:S04]  /*265a0*/  LDL.LU R22, [R1+0x138] ;  /* 0x0001380001167983 */ /* 0x010ee80000300800 */
[----:B------:R-:W3:Y:S01]  /*265b0*/  LDL.LU R23, [R1+0x13c] ;  /* 0x00013c0001177983 */ /* 0x000ee20000300800 */
[----:B--2---:R-:W-:Y:S03]  /*265c0*/  HMMA.16816.F32 R12, R8, R12, R24 ;  /* 0x0000000c080c723c */ /* 0x004fe60000001818 */
[----:B------:R-:W2:Y:S04]  /*265d0*/  LDL.LU.64 R26, [R1+0x18a0] ;  /* 0x0018a000011a7983 */ /* 0x000ea80000300a00 */
[----:B------:R-:W2:-:S12]  /*265e0*/  LDL.LU.64 R24, [R1+0x1898] ;  /* 0x0018980001187983 */ /* 0x000e980000300a00 */
[----:B------:R-:W-:Y:S01]  /*265f0*/  MOV R0, R13 ;  /* 0x0000000d00007202 */ /* 0x000fe20000000f00 */
[----:B------:R0:W-:Y:S04]  /*26600*/  STL [R1+0x140], R12 ;  /* 0x0001400c01007387 */ /* 0x0001e80000100800 */
[----:B0-----:R-:W3:Y:S01]  /*26610*/  LDL.LU.64 R12, [R1+0x1890] ;  /* 0x00189000010c7983 */ /* 0x001ee20000300a00 */
[----:B------:R-:W-:Y:S01]  /*26620*/  MOV R2, R14 ;  /* 0x0000000e00027202 */ /* 0x000fe20000000f00 */
[----:B------:R-:W-:-:S05]  /*26630*/  IMAD.MOV.U32 R28, RZ, RZ, R15 ;  /* 0x000000ffff1c7224 */ /* 0x000fca00078e000f */
[----:B------:R-:W-:Y:S04]  /*26640*/  STL [R1+0x1708], R28 ;  /* 0x0017081c01007387 */ /* 0x000fe80000100800 */
[----:B------:R-:W-:Y:S04]  /*26650*/  STL [R1+0x1704], R2 ;  /* 0x0017040201007387 */ /* 0x000fe80000100800 */
[----:B------:R-:W-:Y:S01]  /*26660*/  STL [R1+0x1700], R0 ;  /* 0x0017000001007387 */ /* 0x000fe20000100800 */
[----:B---3--:R-:W-:-:S15]  /*26670*/  HMMA.16816.F32 R12, R8, R12, R20 ;  /* 0x0000000c080c723c */ /* 0x008fde0000001814 */
[----:B------:R-:W-:-:S04]  /*26680*/  NOP ;  /* 0x0000000000007918 */ /* 0x000fc80000000000 */
[----:B------:R-:W-:Y:S02]  /*26690*/  MOV R20, R12 ;  /* 0x0000000c00147202 */ /* 0x000fe40000000f00 */
[----:B------:R-:W-:Y:S02]  /*266a0*/  MOV R21, R13 ;  /* 0x0000000d00157202 */ /* 0x000fe40000000f00 */
[----:B------:R-:W2:Y:S01]  /*266b0*/  LDL.LU.64 R12, [R1+0x1888] ;  /* 0x00188800010c7983 */ /* 0x000ea20000300a00 */
[----:B------:R-:W-:Y:S01]  /*266c0*/  MOV R23, R15 ;  /* 0x0000000f00177202 */ /* 0x000fe20000000f00 */
[----:B------:R-:W-:-:S04]  /*266d0*/  IMAD.MOV.U32 R22, RZ, RZ, R14 ;  /* 0x000000ffff167224 */ /* 0x000fc800078e000e */
[----:B------:R-:W-:Y:S04]  /*266e0*/  STL [R1+0x1718], R23 ;  /* 0x0017181701007387 */ /* 0x000fe80000100800 */
[----:B------:R-:W-:Y:S04]  /*266f0*/  STL [R1+0x1714], R22 ;  /* 0x0017141601007387 */ /* 0x000fe80000100800 */
[----:B------:R-:W-:Y:S04]  /*26700*/  STL [R1+0x1710], R21 ;  /* 0x0017101501007387 */ /* 0x000fe80000100800 */
[----:B------:R0:W-:Y:S04]  /*26710*/  STL [R1+0x170c], R20 ;  /* 0x00170c1401007387 */ /* 0x0001e80000100800 */
[----:B0-----:R-:W3:Y:S04]  /*26720*/  LDL.LU R20, [R1+0x2e0] ;  /* 0x0002e00001147983 */ /* 0x001ee80000300800 */
[----:B------:R-:W3:Y:S04]  /*26730*/  LDL.LU R21, [R1+0x2e4] ;  /* 0x0002e40001157983 */ /* 0x000ee80000300800 */
[----:B------:R-:W3:Y:S04]  /*26740*/  LDL.LU R22, [R1+0x2e8] ;  /* 0x0002e80001167983 */ /* 0x000ee80000300800 */
[----:B------:R-:W3:Y:S01]  /*26750*/  LDL.LU R23, [R1+0x2ec] ;  /* 0x0002ec0001177983 */ /* 0x000ee20000300800 */
[----:B--2---:R-:W-:Y:S03]  /*26760*/  HMMA.16816.F32 R12, R8, R12, R24 ;  /* 0x0000000c080c723c */ /* 0x004fe60000001818 */
[----:B------:R-:W3:-:S15]  /*26770*/  LDL.LU.64 R24, [R1+0x1880] ;  /* 0x0018800001187983 */ /* 0x000ede0000300a00 */
[----:B------:R-:W-:Y:S01]  /*26780*/  NOP ;  /* 0x0000000000007918 */ /* 0x000fe20000000000 */
[----:B------:R-:W-:Y:S01]  /*26790*/  IMAD.MOV.U32 R2, RZ, RZ, R15 ;  /* 0x000000ffff027224 */ /* 0x000fe200078e000f */
[----:B------:R-:W-:Y:S01]  /*267a0*/  MOV R28, R14 ;  /* 0x0000000e001c7202 */ /* 0x000fe20000000f00 */
[----:B------:R0:W-:Y:S04]  /*267b0*/  STL.64 [R1+0x120], R12 ;  /* 0x0001200c01007387 */ /* 0x0001e80000100a00 */
[----:B------:R-:W2:Y:S04]  /*267c0*/  LDL.LU.64 R14, [R1+0x1878] ;  /* 0x00187800010e7983 */ /* 0x000ea80000300a00 */
[----:B0-----:R-:W2:Y:S04]  /*267d0*/  LDL.LU.64 R12, [R1+0x1870] ;  /* 0x00187000010c7983 */ /* 0x001ea80000300a00 */
[----:B------:R-:W-:Y:S04]  /*267e0*/  STL [R1+0x1720], R2 ;  /* 0x0017200201007387 */ /* 0x000fe80000100800 */
[----:B------:R-:W-:Y:S01]  /*267f0*/  STL [R1+0x171c], R28 ;  /* 0x00171c1c01007387 */ /* 0x000fe20000100800 */
[----:B---3--:R-:W-:-:S15]  /*26800*/  HMMA.16816.F32 R24, R8, R24, R20 ;  /* 0x000000180818723c */ /* 0x008fde0000001814 */
[----:B------:R-:W-:-:S04]  /*26810*/  NOP ;  /* 0x0000000000007918 */ /* 0x000fc80000000000 */
[----:B------:R0:W-:Y:S04]  /*26820*/  STL.64 [R1+0x110], R24 ;  /* 0x0001101801007387 */ /* 0x0001e80000100a00 */
[----:B0-----:R-:W2:Y:S01]  /*26830*/  LDL.LU.64 R24, [R1+0x1868] ;  /* 0x0018680001187983 */ /* 0x001ea20000300a00 */
[----:B------:R-:W-:Y:S01]  /*26840*/  HMMA.16816.F32 R16, R8, R16, R4 ;  /* 0x000000100810723c */ /* 0x000fe20000001804 */
[----:B------:R-:W-:Y:S02]  /*26850*/  MOV R23, R26 ;  /* 0x0000001a00177202 */ /* 0x000fe40000000f00 */
[----:B------:R-:W-:-:S05]  /*26860*/  MOV R22, R27 ;  /* 0x0000001b00167202 */ /* 0x000fca0000000f00 */
[----:B------:R0:W-:Y:S04]  /*26870*/  STL [R1+0x1728], R22 ;  /* 0x0017281601007387 */ /* 0x0001e80000100800 */
[----:B------:R1:W-:Y:S04]  /*26880*/  STL [R1+0x1724], R23 ;  /* 0x0017241701007387 */ /* 0x0003e80000100800 */
[----:B------:R-:W3:Y:S04]  /*26890*/  LDL.LU R20, [R1+0xd0] ;  /* 0x0000d00001147983 */ /* 0x000ee80000300800 */
[----:B------:R-:W3:Y:S04]  /*268a0*/  LDL.LU R21, [R1+0xd4] ;  /* 0x0000d40001157983 */ /* 0x000ee80000300800 */
[----:B0-----:R-:W3:Y:S04]  /*268b0*/  LDL.LU R22, [R1+0xd8] ;  /* 0x0000d80001167983 */ /* 0x001ee80000300800 */
[----:B-1----:R-:W3:Y:S04]  /*268c0*/  LDL.LU R23, [R1+0xdc] ;  /* 0x0000dc0001177983 */ /* 0x002ee80000300800 */
[----:B------:R-:W4:Y:S04]  /*268d0*/  LDL.LU.64 R6, [R1+0x1860] ;  /* 0x0018600001067983 */ /* 0x000f280000300a00 */
[----:B------:R-:W4:Y:S04]  /*268e0*/  LDL.LU.64 R4, [R1+0x1858] ;  /* 0x0018580001047983 */ /* 0x000f280000300a00 */
[----:B------:R0:W-:Y:S04]  /*268f0*/  STL.64 [R1+0x100], R16 ;  /* 0x0001001001007387 */ /* 0x0001e80000100a00 */
[----:B------:R-:W-:Y:S04]  /*26900*/  STL.64 [R1+0x108], R18 ;  /* 0x0001081201007387 */ /* 0x000fe80000100a00 */
[----:B0-----:R-:W3:Y:S01]  /*26910*/  LDL.LU.64 R16, [R1+0x1850] ;  /* 0x0018500001107983 */ /* 0x001ee20000300a00 */
[----:B--2---:R-:W-:Y:S03]  /*26920*/  HMMA.16816.F32 R24, R8, R24, R12 ;  /* 0x000000180818723c */ /* 0x004fe6000000180c */
[----:B------:R-:W2:Y:S04]  /*26930*/  LDL.LU.64 R14, [R1+0x1848] ;  /* 0x00184800010e7983 */ /* 0x000ea80000300a00 */
[----:B------:R-:W2:-:S12]  /*26940*/  LDL.LU.64 R12, [R1+0x1840] ;  /* 0x00184000010c7983 */ /* 0x000e980000300a00 */
[----:B------:R-:W-:Y:S04]  /*26950*/  STL.64 [R1+0xf0], R24 ;  /* 0x0000f01801007387 */ /* 0x000fe80000100a00 */
[----:B------:R0:W-:Y:S04]  /*26960*/  STL.64 [R1+0xf8], R26 ;  /* 0x0000f81a01007387 */ /* 0x0001e80000100a00 */
[----:B0-----:R-:W2:Y:S04]  /*26970*/  LDL.LU.64 R26, [R1+0x1838] ;  /* 0x00183800011a7983 */ /* 0x001ea80000300a00 */
[----:B------:R-:W4:Y:S01]  /*26980*/  LDL.LU.64 R24, [R1+0x1830] ;  /* 0x0018300001187983 */ /* 0x000f220000300a00 */
[----:B---3--:R-:W-:-:S15]  /*26990*/  HMMA.16816.F32 R16, R8, R16, R20 ;  /* 0x000000100810723c */ /* 0x008fde0000001814 */
[----:B------:R-:W-:-:S04]  /*269a0*/  NOP ;  /* 0x0000000000007918 */ /* 0x000fc80000000000 */
[----:B------:R-:W-:Y:S01]  /*269b0*/  MOV R23, R18 ;  /* 0x0000001200177202 */ /* 0x000fe20000000f00 */
[----:B------:R-:W-:Y:S01]  /*269c0*/  IMAD.MOV.U32 R22, RZ, RZ, R19 ;  /* 0x000000ffff167224 */ /* 0x000fe200078e0013 */
[----:B----4-:R-:W-:-:S15]  /*269d0*/  HMMA.16816.F32 R4, R8, R24, R4 ;  /* 0x000000180804723c */ /* 0x010fde0000001804 */
[----:B------:R-:W-:-:S04]  /*269e0*/  NOP ;  /* 0x0000000000007918 */ /* 0x000fc80000000000 */
[----:B------:R-:W-:Y:S01]  /*269f0*/  IMAD.MOV.U32 R25, RZ, RZ, R6 ;  /* 0x000000ffff197224 */ /* 0x000fe200078e0006 */
[----:B------:R-:W-:Y:S01]  /*26a00*/  MOV R24, R7 ;  /* 0x0000000700187202 */ /* 0x000fe20000000f00 */
[----:B------:R0:W-:Y:S04]  /*26a10*/  STL.64 [R1+0xe0], R4 ;  /* 0x0000e00401007387 */ /* 0x0001e80000100a00 */
[----:B------:R-:W3:Y:S04]  /*26a20*/  LDL.LU.64 R6, [R1+0x1828] ;  /* 0x0018280001067983 */ /* 0x000ee80000300a00 */
[----:B0-----:R-:W3:Y:S04]  /*26a30*/  LDL.LU.64 R4, [R1+0x1820] ;  /* 0x0018200001047983 */ /* 0x001ee80000300a00 */
[----:B--2---:R-:W-:Y:S04]  /*26a40*/  STL.64 [R1+0x1788], R26 ;  /* 0x0017881a01007387 */ /* 0x004fe80000100a00 */
[----:B------:R-:W-:Y:S04]  /*26a50*/  STL.64 [R1+0x17f0], R24 ;  /* 0x0017f01801007387 */ /* 0x000fe80000100a00 */
[----:B------:R0:W-:Y:S04]  /*26a60*/  STL.64 [R1+0xd0], R16 ;  /* 0x0000d01001007387 */ /* 0x0001e80000100a00 */
[----:B0-----:R-:W3:Y:S04]  /*26a70*/  LDL.LU R16, [R1+0x2b0] ;  /* 0x0002b00001107983 */ /* 0x001ee80000300800 */
[----:B------:R-:W3:Y:S04]  /*26a80*/  LDL.LU R17, [R1+0x2b4] ;  /* 0x0002b40001117983 */ /* 0x000ee80000300800 */
[----:B------:R-:W3:Y:S04]  /*26a90*/  LDL.LU R18, [R1+0x2b8] ;  /* 0x0002b80001127983 */ /* 0x000ee80000300800 */
[----:B------:R-:W3:Y:S04]  /*26aa0*/  LDL.LU R19, [R1+0x2bc] ;  /* 0x0002bc0001137983 */ /* 0x000ee80000300800 */
[----:B------:R-:W2:Y:S04]  /*26ab0*/  LDL.LU.64 R26, [R1+0xa8] ;  /* 0x0000a800011a7983 */ /* 0x000ea80000300a00 */
[----:B--2---:R0:W-:Y:S04]  /*26ac0*/  STL.64 [R1+0x1800], R26 ;  /* 0x0018001a01007387 */ /* 0x0041e80000100a00 */
[----:B------:R-:W2:Y:S04]  /*26ad0*/  LDL.LU R24, [R1+0x2a0] ;  /* 0x0002a00001187983 */ /* 0x000ea80000300800 */
[----:B------:R-:W2:Y:S04]  /*26ae0*/  LDL.LU R25, [R1+0x2a4] ;  /* 0x0002a40001197983 */ /* 0x000ea80000300800 */
[----:B0-----:R-:W4:Y:S04]  /*26af0*/  LDL.LU R26, [R1+0x2a8] ;  /* 0x0002a800011a7983 */ /* 0x001f280000300800 */
[----:B------:R-:W4:Y:S04]  /*26b00*/  LDL.LU R27, [R1+0x2ac] ;  /* 0x0002ac00011b7983 */ /* 0x000f280000300800 */
[----:B----4-:R0:W-:Y:S04]  /*26b10*/  STL.64 [R1+0x1810], R26 ;  /* 0x0018101a01007387 */ /* 0x0101e80000100a00 */
[----:B--2---:R-:W-:Y:S04]  /*26b20*/  STL.64 [R1+0x1808], R24 ;  /* 0x0018081801007387 */ /* 0x004fe80000100a00 */
[----:B0-----:R-:W3:Y:S04]  /*26b30*/  LDL.LU.64 R26, [R1+0xc8] ;  /* 0x0000c800011a7983 */ /* 0x001ee80000300a00 */
[----:B------:R0:W-:Y:S04]  /*26b40*/  STL.64 [R1+0x17d0], R22 ;  /* 0x0017d01601007387 */ /* 0x0001e80000100a00 */
[----:B------:R-:W2:Y:S04]  /*26b50*/  LDL.LU R20, [R1+0x2c0] ;  /* 0x0002c00001147983 */ /* 0x000ea80000300800 */
[----:B------:R-:W2:Y:S04]  /*26b60*/  LDL.LU R21, [R1+0x2c4] ;  /* 0x0002c40001157983 */ /* 0x000ea80000300800 */
[----:B0-----:R-:W2:Y:S04]  /*26b70*/  LDL.LU R22, [R1+0x2c8] ;  /* 0x0002c80001167983 */ /* 0x001ea80000300800 */
[----:B------:R-:W2:Y:S02]  /*26b80*/  LDL.LU R23, [R1+0x2cc] ;  /* 0x0002cc0001177983 */ /* 0x000ea40000300800 */
[----:B--2---:R-:W-:Y:S02]  /*26b90*/  HMMA.16816.F32 R8, R8, R12, R20 ;  /* 0x0000000c0808723c */ /* 0x004fe40000001814 */
[----:B------:R-:W2:Y:S04]  /*26ba0*/  LDL.LU R20, [R1+0x260] ;  /* 0x0002600001147983 */ /* 0x000ea80000300800 */
[----:B------:R-:W2:Y:S04]  /*26bb0*/  LDL.LU R21, [R1+0x264] ;  /* 0x0002640001157983 */ /* 0x000ea80000300800 */
[----:B------:R-:W4:Y:S04]  /*26bc0*/  LDL.LU R22, [R1+0x268] ;  /* 0x0002680001167983 */ /* 0x000f280000300800 */
[----:B------:R-:W4:Y:S04]  /*26bd0*/  LDL.LU R23, [R1+0x26c] ;  /* 0x00026c0001177983 */ /* 0x000f280000300800 */
[----:B----4-:R0:W-:Y:S04]  /*26be0*/  STL.64 [R1+0x17e0], R22 ;  /* 0x0017e01601007387 */ /* 0x0101e80000100a00 */
[----:B--2---:R1:W-:Y:S04]  /*26bf0*/  STL.64 [R1+0x17d8], R20 ;  /* 0x0017d81401007387 */ /* 0x0043e80000100a00 */
[----:B0-----:R-:W2:Y:S04]  /*26c00*/  LDL.LU.64 R22, [R1+0x88] ;  /* 0x0000880001167983 */ /* 0x001ea80000300a00 */
[----:B--2---:R0:W-:Y:S04]  /*26c10*/  STL.64 [R1+0x17f8], R22 ;  /* 0x0017f81601007387 */ /* 0x0041e80000100a00 */
[----:B-1----:R-:W2:Y:S04]  /*26c20*/  LDL.LU R20, [R1+0x290] ;  /* 0x0002900001147983 */ /* 0x002ea80000300800 */
[----:B------:R-:W2:Y:S04]  /*26c30*/  LDL.LU R21, [R1+0x294] ;  /* 0x0002940001157983 */ /* 0x000ea80000300800 */
[----:B0-----:R-:W2:Y:S04]  /*26c40*/  LDL.LU R22, [R1+0x298] ;  /* 0x0002980001167983 */ /* 0x001ea80000300800 */
[----:B------:R-:W2:Y:S04]  /*26c50*/  LDL.LU R23, [R1+0x29c] ;  /* 0x00029c0001177983 */ /* 0x000ea80000300800 */
[----:B------:R0:W-:Y:S04]  /*26c60*/  STL.64 [R1+0x1528], R10 ;  /* 0x0015280a01007387 */ /* 0x0001e80000100a00 */
[----:B------:R-:W-:Y:S04]  /*26c70*/  STL.64 [R1+0x1520], R8 ;  /* 0x0015200801007387 */ /* 0x000fe80000100a00 */
[----:B0-----:R-:W4:Y:S01]  /*26c80*/  LDL.LU.64 R10, [R1+0x68] ;  /* 0x00006800010a7983 */ /* 0x001f220000300a00 */
[----:B---3--:R-:W-:Y:S03]  /*26c90*/  HMMA.16816.F32 R16, R4, R26, R16 ;  /* 0x0000001a0410723c */ /* 0x008fe60000001810 */
[----:B----4-:R0:W-:Y:S04]  /*26ca0*/  STL.64 [R1+0x17c8], R10 ;  /* 0x0017c80a01007387 */ /* 0x0101e80000100a00 */
[----:B0-----:R-:W3:Y:S01]  /*26cb0*/  LDL.LU.64 R10, [R1+0x78] ;  /* 0x00007800010a7983 */ /* 0x001ee20000300a00 */
[----:B------:R-:W-:-:S03]  /*26cc0*/  MOV R13, R27 ;  /* 0x0000001b000d7202 */ /* 0x000fc60000000f00 */
[----:B---3--:R0:W-:Y:S04]  /*26cd0*/  STL.64 [R1+0x17e8], R10 ;  /* 0x0017e80a01007387 */ /* 0x0081e80000100a00 */
[----:B------:R-:W3:Y:S04]  /*26ce0*/  LDL.LU R8, [R1+0x270] ;  /* 0x0002700001087983 */ /* 0x000ee80000300800 */
[----:B------:R-:W3:Y:S01]  /*26cf0*/  LDL.LU R9, [R1+0x274] ;  /* 0x0002740001097983 */ /* 0x000ee20000300800 */
[----:B0-----:R-:W-:Y:S02]  /*26d00*/  MOV R10, R14 ;  /* 0x0000000e000a7202 */ /* 0x001fe40000000f00 */
[----:B------:R-:W-:Y:S01]  /*26d10*/  MOV R11, R15 ;  /* 0x0000000f000b7202 */ /* 0x000fe20000000f00 */
[----:B------:R-:W4:Y:S04]  /*26d20*/  LDL.LU R14, [R1+0x181c] ;  /* 0x00181c00010e7983 */ /* 0x000f280000300800 */
[----:B------:R-:W4:Y:S04]  /*26d30*/  LDL.LU R15, [R1+0x1818] ;  /* 0x00181800010f7983 */ /* 0x000f280000300800 */
[----:B------:R-:W-:Y:S04]  /*26d40*/  STL.64 [R1+0x2b0], R16 ;  /* 0x0002b01001007387 */ /* 0x000fe80000100a00 */
[----:B------:R0:W-:Y:S02]  /*26d50*/  STL.64 [R1+0x2b8], R18 ;  /* 0x0002b81201007387 */ /* 0x0001e40000100a00 */
[----:B0-----:R-:W-:-:S02]  /*26d60*/  IMAD.MOV.U32 R19, RZ, RZ, R26 ;  /* 0x000000ffff137224 */ /* 0x001fc400078e001a */
[----:B------:R-:W2:Y:S04]  /*26d70*/  LDL.LU.64 R26, [R1+0x1810] ;  /* 0x00181000011a7983 */ /* 0x000ea80000300a00 */
[----:B------:R-:W2:Y:S04]  /*26d80*/  LDL.LU.64 R24, [R1+0x1808] ;  /* 0x0018080001187983 */ /* 0x000ea80000300a00 */
[----:B------:R-:W-:Y:S04]  /*26d90*/  STL [R1+0x1730], R13 ;  /* 0x0017300d01007387 */ /* 0x000fe80000100800 */
[----:B------:R0:W-:Y:S04]  /*26da0*/  STL [R1+0x172c], R19 ;  /* 0x00172c1301007387 */ /* 0x0001e80000100800 */
[----:B0-----:R-:W2:Y:S02]  /*26db0*/  LDL.LU.64 R18, [R1+0xb8] ;  /* 0x0000b80001127983 */ /* 0x001ea40000300a00 */
[----:B--2---:R-:W-:-:S15]  /*26dc0*/  HMMA.16816.F32 R24, R4, R18, R24 ;  /* 0x000000120418723c */ /* 0x004fde0000001818 */
[----:B------:R-:W-:-:S04]  /*26dd0*/  NOP ;  /* 0x0000000000007918 */ /* 0x000fc80000000000 */
[----:B------:R-:W-:Y:S04]  /*26de0*/  STL.64 [R1+0x2a0], R24 ;  /* 0x0002a01801007387 */ /* 0x000fe80000100a00 */
[----:B------:R0:W-:Y:S04]  /*26df0*/  STL.64 [R1+0x2a8], R26 ;  /* 0x0002a81a01007387 */ /* 0x0001e80000100a00 */
[----:B0-----:R-:W2:Y:S01]  /*26e00*/  LDL.LU.64 R26, [R1+0x1800] ;  /* 0x00180000011a7983 */ /* 0x001ea20000300a00 */
[----:B------:R-:W-:Y:S01]  /*26e10*/  MOV R29, R18 ;  /* 0x00000012001d7202 */ /* 0x000fe20000000f00 */
[----:B------:R-:W-:-:S05]  /*26e20*/  IMAD.MOV.U32 R18, RZ, RZ, R19 ;  /* 0x000000ffff127224 */ /* 0x000fca00078e0013 */
[----:B------:R0:W-:Y:S04]  /*26e30*/  STL [R1+0x174c], R18 ;  /* 0x00174c1201007387 */ /* 0x0001e80000100800 */
[----:B0-----:R-:W3:Y:S04]  /*26e40*/  LDL.LU.64 R18, [R1+0x98] ;  /* 0x0000980001127983 */ /* 0x001ee80000300a00 */
[----:B------:R-:W-:Y:S01]  /*26e50*/  STL [R1+0x1748], R29 ;  /* 0x0017481d01007387 */ /* 0x000fe20000100800 */
[----:B--2---:R-:W-:Y:S01]  /*26e60*/  HMMA.16816.F32 R20, R4, R26, R20 ;  /* 0x0000001a0414723c */ /* 0x004fe20000001814 */
[----:B------:R-:W-:-:S15]  /*26e70*/  MOV R12, R26 ;  /* 0x0000001a000c7202 */ /* 0x000fde0000000f00 */
[----:B------:R-:W-:-:S03]  /*26e80*/  NOP ;  /* 0x0000000000007918 */ /* 0x000fc60000000000 */
[----:B------:R-:W-:Y:S04]  /*26e90*/  STL.64 [R1+0x290], R20 ;  /* 0x0002901401007387 */ /* 0x000fe80000100a00 */
[----:B------:R0:W-:Y:S04]  /*26ea0*/  STL.64 [R1+0x298], R22 ;  /* 0x0002981601007387 */ /* 0x0001e80000100a00 */
[----:B0-----:R-:W3:Y:S04]  /*26eb0*/  LDL.LU.64 R22, [R1+0x17f8] ;  /* 0x0017f80001167983 */ /* 0x001ee80000300a00 */
[----:B------:R-:W2:Y:S04]  /*26ec0*/  LDL.LU.64 R24, [R1+0x17f0] ;  /* 0x0017f00001187983 */ /* 0x000ea80000300a00 */
[----:B----4-:R-:W-:Y:S04]  /*26ed0*/  STL.64 [R1+0x1690], R14 ;  /* 0x0016900e01007387 */ /* 0x010fe80000100a00 */
[----:B------:R0:W-:Y:S04]  /*26ee0*/  STL [R1+0x1688], R12 ;  /* 0x0016880c01007387 */ /* 0x0001e80000100800 */
[----:B0-----:R-:W4:Y:S04]  /*26ef0*/  LDL.LU R12, [R1+0x280] ;  /* 0x00028000010c7983 */ /* 0x001f280000300800 */
[----:B------:R-:W4:Y:S04]  /*26f00*/  LDL.LU R13, [R1+0x284] ;  /* 0x00028400010d7983 */ /* 0x000f280000300800 */
[----:B------:R-:W4:Y:S04]  /*26f10*/  LDL.LU R14, [R1+0x288] ;  /* 0x00028800010e7983 */ /* 0x000f280000300800 */
[----:B------:R-:W4:Y:S01]  /*26f20*/  LDL.LU R15, [R1+0x28c] ;  /* 0x00028c00010f7983 */ /* 0x000f220000300800 */
[----:B------:R-:W-:Y:S01]  /*26f30*/  MOV R3, R27 ;  /* 0x0000001b00037202 */ /* 0x000fe20000000f00 */
[C---:B---3--:R-:W-:Y:S08]  /*26f40*/  HMMA.16816.F32 R8, R4.reuse, R22, R8 ;  /* 0x000000160408723c */ /* 0x048ff00000001808 */
[----:B----4-:R-:W-:Y:S01]  /*26f50*/  HMMA.16816.F32 R12, R4, R18, R12 ;  /* 0x00000012040c723c */ /* 0x010fe2000000180c */
[----:B------:R-:W-:-:S15]  /*26f60*/  MOV R0, R22 ;  /* 0x0000001600007202 */ /* 0x000fde0000000f00 */
[----:B------:R-:W-:-:S03]  /*26f70*/  NOP ;  /* 0x0000000000007918 */ /* 0x000fc60000000000 */
[----:B------:R0:W-:Y:S04]  /*26f80*/  STL.64 [R1+0x280], R12 ;  /* 0x0002800c01007387 */ /* 0x0001e80000100a00 */
[----:B------:R1:W-:Y:S04]  /*26f90*/  STL.64 [R1+0x288], R14 ;  /* 0x0002880e01007387 */ /* 0x0003e80000100a00 */
[----:B------:R-:W3:Y:S04]  /*26fa0*/  LDL.LU R16, [R1+0x240] ;  /* 0x0002400001107983 */ /* 0x000ee80000300800 */
[----:B------:R-:W3:Y:S01]  /*26fb0*/  LDL.LU R17, [R1+0x244] ;  /* 0x0002440001117983 */ /* 0x000ee20000300800 */
[----:B0-----:R-:W-:Y:S01]  /*26fc0*/  MOV R12, R19 ;  /* 0x00000013000c7202 */ /* 0x001fe20000000f00 */
[----:B-1----:R-:W-:-:S02]  /*26fd0*/  IMAD.MOV.U32 R14, RZ, RZ, R18 ;  /* 0x000000ffff0e7224 */ /* 0x002fc400078e0012 */
[----:B------:R-:W3:Y:S04]  /*26fe0*/  LDL.LU R18, [R1+0x248] ;  /* 0x0002480001127983 */ /* 0x000ee80000300800 */
[----:B------:R-:W3:Y:S04]  /*26ff0*/  LDL.LU R19, [R1+0x24c] ;  /* 0x00024c0001137983 */ /* 0x000ee80000300800 */
[----:B------:R-:W3:Y:S04]  /*27000*/  LDL.LU.64 R26, [R1+0x58] ;  /* 0x00005800011a7983 */ /* 0x000ee80000300a00 */
[----:B------:R-:W-:Y:S04]  /*27010*/  STL.64 [R1+0x270], R8 ;  /* 0x0002700801007387 */ /* 0x000fe80000100a00 */
[----:B------:R0:W-:Y:S01]  /*27020*/  STL.64 [R1+0x278], R10 ;  /* 0x0002780a01007387 */ /* 0x0001e20000100a00 */
[----:B------:R-:W-:-:S03]  /*27030*/  IMAD.MOV.U32 R15, RZ, RZ, R23 ;  /* 0x000000ffff0f7224 */ /* 0x000fc600078e0017 */
[----:B0-----:R-:W4:Y:S04]  /*27040*/  LDL.LU.64 R10, [R1+0x17e8] ;  /* 0x0017e800010a7983 */ /* 0x001f280000300a00 */
[----:B------:R-:W4:Y:S04]  /*27050*/  LDL.LU.64 R22, [R1+0x17e0] ;  /* 0x0017e00001167983 */ /* 0x000f280000300a00 */
[----:B------:R-:W4:Y:S04]  /*27060*/  LDL.LU.64 R20, [R1+0x17d8] ;  /* 0x0017d80001147983 */ /* 0x000f280000300a00 */
[----:B------:R-:W-:Y:S04]  /*27070*/  STL.64 [R1+0x17a8], R14 ;  /* 0x0017a80e01007387 */ /* 0x000fe80000100a00 */
[----:B------:R0:W-:Y:S04]  /*27080*/  STL [R1+0x17a0], R12 ;  /* 0x0017a00c01007387 */ /* 0x0001e80000100800 */
[----:B0-----:R-:W2:Y:S04]  /*27090*/  LDL.LU R12, [R1+0x250] ;  /* 0x00025000010c7983 */ /* 0x001ea80000300800 */
[----:B------:R-:W2:Y:S04]  /*270a0*/  LDL.LU R13, [R1+0x254] ;  /* 0x00025400010d7983 */ /* 0x000ea80000300800 */
[----:B------:R-:W2:Y:S04]  /*270b0*/  LDL.LU R14, [R1+0x258] ;  /* 0x00025800010e7983 */ /* 0x000ea80000300800 */
[----:B------:R-:W2:Y:S01]  /*270c0*/  LDL.LU R15, [R1+0x25c] ;  /* 0x00025c00010f7983 */ /* 0x000ea20000300800 */
[----:B----4-:R-:W-:-:S15]  /*270d0*/  HMMA.16816.F32 R20, R4, R10, R20 ;  /* 0x0000000a0414723c */ /* 0x010fde0000001814 */
[----:B------:R-:W-:-:S04]  /*270e0*/  NOP ;  /* 0x0000000000007918 */ /* 0x000fc80000000000 */
[----:B------:R0:W-:Y:S04]  /*270f0*/  STL.64 [R1+0x260], R20 ;  /* 0x0002601401007387 */ /* 0x0001e80000100a00 */
[----:B------:R1:W-:Y:S01]  /*27100*/  STL.64 [R1+0x268], R22 ;  /* 0x0002681601007387 */ /* 0x0003e20000100a00 */
[----:B0-----:R-:W-:-:S03]  /*27110*/  MOV R21, R10 ;  /* 0x0000000a00157202 */ /* 0x001fc60000000f00 */
[----:B-1----:R-:W4:Y:S01]  /*27120*/  LDL.LU.64 R22, [R1+0x17d0] ;  /* 0x0017d00001167983 */ /* 0x002f220000300a00 */
[----:B------:R-:W-:-:S03]  /*27130*/  MOV R20, R11 ;  /* 0x0000000b00147202 */ /* 0x000fc60000000f00 */
[----:B------:R-:W2:Y:S04]  /*27140*/  LDL.LU.64 R10, [R1+0x17c8] ;  /* 0x0017c800010a7983 */ /* 0x000ea80000300a00 */
[----:B------:R0:W-:Y:S01]  /*27150*/  STL.64 [R1+0x17c0], R20 ;  /* 0x0017c01401007387 */ /* 0x0001e20000100a00 */
[----:B--2---:R-:W-:-:S15]  /*27160*/  HMMA.16816.F32 R12, R4, R10, R12 ;  /* 0x0000000a040c723c */ /* 0x004fde000000180c */
[----:B------:R-:W-:-:S04]  /*27170*/  NOP ;  /* 0x0000000000007918 */ /* 0x000fc80000000000 */
[----:B------:R-:W-:Y:S04]  /*27180*/  STL.64 [R1+0x250], R12 ;  /* 0x0002500c01007387 */ /* 0x000fe80000100a00 */
[----:B------:R3:W-:Y:S04]  /*27190*/  STL.64 [R1+0x258], R14 ;  /* 0x0002580e01007387 */ /* 0x0007e80000100a00 */
[----:B------:R-:W2:Y:S04]  /*271a0*/  LDL.LU R8, [R1+0xd0] ;  /* 0x0000d00001087983 */ /* 0x000ea80000300800 */
[----:B------:R-:W2:Y:S01]  /*271b0*/  LDL.LU R9, [R1+0xd4] ;  /* 0x0000d40001097983 */ /* 0x000ea20000300800 */
[----:B------:R-:W-:Y:S01]  /*271c0*/  IMAD.MOV.U32 R2, RZ, RZ, R10 ;  /* 0x000000ffff027224 */ /* 0x000fe200078e000a */
[----:B------:R-:W-:-:S02]  /*271d0*/  MOV R28, R11 ;  /* 0x0000000b001c7202 */ /* 0x000fc40000000f00 */
[----:B----4-:R-:W-:Y:S01]  /*271e0*/  MOV R10, R23 ;  /* 0x00000017000a7202 */ /* 0x010fe20000000f00 */
[----:B------:R-:W-:Y:S01]  /*271f0*/  IMAD.MOV.U32 R11, RZ, RZ, R22 ;  /* 0x000000ffff0b7224 */ /* 0x000fe200078e0016 */
[----:B0-----:R-:W4:Y:S04]  /*27200*/  LDL.LU R20, [R1+0x230] ;  /* 0x0002300001147983 */ /* 0x001f280000300800 */
[----:B------:R-:W4:Y:S04]  /*27210*/  LDL.LU R21, [R1+0x234] ;  /* 0x0002340001157983 */ /* 0x000f280000300800 */
[----:B------:R-:W4:Y:S04]  /*27220*/  LDL.LU R22, [R1+0x238] ;  /* 0x0002380001167983 */ /* 0x000f280000300800 */
[----:B------:R-:W4:Y:S04]  /*27230*/  LDL.LU R23, [R1+0x23c] ;  /* 0x00023c0001177983 */ /* 0x000f280000300800 */
[----:B------:R-:W-:Y:S01]  /*27240*/  STL.64 [R1+0x1538], R10 ;  /* 0x0015380a01007387 */ /* 0x000fe20000100a00 */
[----:B---3--:R-:W-:Y:S03]  /*27250*/  HMMA.16816.F32 R12, R4, R26, R16 ;  /* 0x0000001a040c723c */ /* 0x008fe60000001810 */
[----:B--2---:R0:W-:Y:S04]  /*27260*/  STL.64 [R1+0x1530], R8 ;  /* 0x0015300801007387 */ /* 0x0041e80000100a00 */
[----:B0-----:R-:W2:Y:S04]  /*27270*/  LDL.LU R8, [R1+0xe0] ;  /* 0x0000e00001087983 */ /* 0x001ea80000300800 */
[----:B------:R-:W2:Y:S01]  /*27280*/  LDL.LU R9, [R1+0xe4] ;  /* 0x0000e40001097983 */ /* 0x000ea20000300800 */
[----:B------:R-:W-:-:S02]  /*27290*/  MOV R10, R25 ;  /* 0x00000019000a7202 */ /* 0x000fc40000000f00 */
[----:B------:R-:W-:-:S05]  /*272a0*/  MOV R11, R24 ;  /* 0x00000018000b7202 */ /* 0x000fca0000000f00 */
[----:B------:R0:W-:Y:S04]  /*272b0*/  STL.64 [R1+0x1548], R10 ;  /* 0x0015480a01007387 */ /* 0x0001e80000100a00 */
[----:B--2---:R1:W-:Y:S04]  /*272c0*/  STL.64 [R1+0x1540], R8 ;  /* 0x0015400801007387 */ /* 0x0043e80000100a00 */
[----:B0-----:R-:W2:Y:S04]  /*272d0*/  LDL.LU R10, [R1+0x8] ;  /* 0x00000800010a7983 */ /* 0x001ea80000300800 */
[----:B------:R-:W2:Y:S04]  /*272e0*/  LDL.LU R11, [R1+0xc] ;  /* 0x00000c00010b7983 */ /* 0x000ea80000300800 */
[----:B------:R0:W-:Y:S04]  /*272f0*/  STL.64 [R1+0x240], R12 ;  /* 0x0002400c01007387 */ /* 0x0001e80000100a00 */
[----:B------:R3:W-:Y:S04]  /*27300*/  STL.64 [R1+0x248], R14 ;  /* 0x0002480e01007387 */ /* 0x0007e80000100a00 */
[----:B------:R-:W2:Y:S04]  /*27310*/  LDL.LU R24, [R1+0x210] ;  /* 0x0002100001187983 */ /* 0x000ea80000300800 */
[----:B------:R-:W2:Y:S01]  /*27320*/  LDL.LU R25, [R1+0x214] ;  /* 0x0002140001197983 */ /* 0x000ea20000300800 */
[----:B-1----:R-:W-:Y:S01]  /*27330*/  IMAD.MOV.U32 R9, RZ, RZ, R26 ;  /* 0x000000ffff097224 */ /* 0x002fe200078e001a */
[----:B------:R-:W-:-:S02]  /*27340*/  MOV R8, R27 ;  /* 0x0000001b00087202 */ /* 0x000fc40000000f00 */
[----:B------:R-:W2:Y:S04]  /*27350*/  LDL.LU R26, [R1+0x218] ;  /* 0x00021800011a7983 */ /* 0x000ea80000300800 */
[----:B------:R-:W2:Y:S04]  /*27360*/  LDL.LU R27, [R1+0x21c] ;  /* 0x00021c00011b7983 */ /* 0x000ea80000300800 */
[----:B0-----:R-:W2:Y:S04]  /*27370*/  LDL.LU R12, [R1+0x220] ;  /* 0x00022000010c7983 */ /* 0x001ea80000300800 */
[----:B------:R-:W2:Y:S04]  /*27380*/  LDL.LU R13, [R1+0x224] ;  /* 0x00022400010d7983 */ /* 0x000ea80000300800 */
[----:B---3--:R-:W3:Y:S04]  /*27390*/  LDL.LU R14, [R1+0x228] ;  /* 0x00022800010e7983 */ /* 0x008ee80000300800 */
[----:B------:R-:W3:Y:S04]  /*273a0*/  LDL.LU R15, [R1+0x22c] ;  /* 0x00022c00010f7983 */ /* 0x000ee80000300800 */
[----:B---3--:R0:W-:Y:S04]  /*273b0*/  STL.64 [R1+0x17b8], R14 ;  /* 0x0017b80e01007387 */ /* 0x0081e80000100a00 */
[----:B--2---:R-:W-:Y:S04]  /*273c0*/  STL.64 [R1+0x17b0], R12 ;  /* 0x0017b00c01007387 */ /* 0x004fe80000100a00 */
[----:B0-----:R-:W4:Y:S04]  /*273d0*/  LDL.LU.64 R14, [R1+0x48] ;  /* 0x00004800010e7983 */ /* 0x001f280000300a00 */
[----:B------:R0:W-:Y:S04]  /*273e0*/  STL.64 [R1+0x1798], R26 ;  /* 0x0017981a01007387 */ /* 0x0001e80000100a00 */
[----:B------:R-:W-:Y:S04]  /*273f0*/  STL.64 [R1+0x1790], R24 ;  /* 0x0017901801007387 */ /* 0x000fe80000100a00 */
[----:B0-----:R-:W2:Y:S04]  /*27400*/  LDL.LU.64 R26, [R1+0x38] ;  /* 0x00003800011a7983 */ /* 0x001ea80000300a00 */
[----:B------:R0:W-:Y:S04]  /*27410*/  STL.64 [R1+0x1768], R10 ;  /* 0x0017680a01007387 */ /* 0x0001e80000100a00 */
[----:B------:R-:W-:Y:S04]  /*27420*/  STL.64 [R1+0x1760], R8 ;  /* 0x0017600801007387 */ /* 0x000fe80000100a00 */
[----:B0-----:R-:W3:Y:S01]  /*27430*/  LDL.LU.64 R10, [R1+0x18] ;  /* 0x00001800010a7983 */ /* 0x001ee20000300a00 */
[----:B----4-:R-:W-:Y:S03]  /*27440*/  HMMA.16816.F32 R20, R4, R14, R20 ;  /* 0x0000000e0414723c */ /* 0x010fe60000001814 */
[----:B---3--:R0:W-:Y:S04]  /*27450*/  STL.64 [R1+0x1780], R10 ;  /* 0x0017800a01007387 */ /* 0x0081e80000100a00 */
[----:B0-----:R-:W3:Y:S04]  /*27460*/  LDL.LU.64 R10, [R1+0x28] ;  /* 0x00002800010a7983 */ /* 0x001ee80000300a00 */
[----:B------:R-:W4:Y:S04]  /*27470*/  LDL.LU R16, [R1+0x450] ;  /* 0x0004500001107983 */ /* 0x000f280000300800 */
[----:B------:R-:W4:Y:S04]  /*27480*/  LDL.LU R17, [R1+0x454] ;  /* 0x0004540001117983 */ /* 0x000f280000300800 */
[----:B------:R0:W-:Y:S04]  /*27490*/  STL.64 [R1+0x2d0], R20 ;  /* 0x0002d01401007387 */ /* 0x0001e80000100a00 */
[----:B------:R1:W-:Y:S04]  /*274a0*/  STL.64 [R1+0x2d8], R22 ;  /* 0x0002d81601007387 */ /* 0x0003e80000100a00 */
[----:B0-----:R-:W2:Y:S01]  /*274b0*/  LDL.LU.64 R20, [R1+0x17c0] ;  /* 0x0017c00001147983 */ /* 0x001ea20000300a00 */
[----:B-1----:R-:W-:Y:S01]  /*274c0*/  MOV R22, R14 ;  /* 0x0000000e00167202 */ /* 0x002fe20000000f00 */
[----:B------:R-:W-:-:S02]  /*274d0*/  IMAD.MOV.U32 R23, RZ, RZ, R15 ;  /* 0x000000ffff177224 */ /* 0x000fc400078e000f */
[----:B------:R-:W3:Y:S04]  /*274e0*/  LDL.LU.64 R14, [R1+0x17b8] ;  /* 0x0017b800010e7983 */ /* 0x000ee80000300a00 */
[----:B------:R-:W3:Y:S04]  /*274f0*/  LDL.LU.64 R12, [R1+0x17b0] ;  /* 0x0017b000010c7983 */ /* 0x000ee80000300a00 */
[----:B------:R-:W-:Y:S04]  /*27500*/  STL.64 [R1+0x1740], R22 ;  /* 0x0017401601007387 */ /* 0x000fe80000100a00 */
[----:B--2---:R0:W-:Y:S04]  /*27510*/  STL.64 [R1+0x1738], R20 ;  /* 0x0017381401007387 */ /* 0x0041e80000100a00 */
[----:B0-----:R-:W2:Y:S04]  /*27520*/  LDL.LU R20, [R1+0x1e0] ;  /* 0x0001e00001147983 */ /* 0x001ea80000300800 */
[----:B------:R-:W2:Y:S04]  /*27530*/  LDL.LU R21, [R1+0x1e4] ;  /* 0x0001e40001157983 */ /* 0x000ea80000300800 */
[----:B------:R-:W2:Y:S04]  /*27540*/  LDL.LU R22, [R1+0x1e8] ;  /* 0x0001e80001167983 */ /* 0x000ea80000300800 */
[----:B------:R-:W2:Y:S01]  /*27550*/  LDL.LU R23, [R1+0x1ec] ;  /* 0x0001ec0001177983 */ /* 0x000ea20000300800 */
[----:B---3--:R-:W-:Y:S03]  /*27560*/  HMMA.16816.F32 R12, R4, R26, R12 ;  /* 0x0000001a040c723c */ /* 0x008fe6000000180c */
[----:B--2---:R-:W-:Y:S04]  /*27570*/  STL.64 [R1+0x1758], R22 ;  /* 0x0017581601007387 */ /* 0x004fe80000100a00 */
[----:B------:R0:W-:Y:S04]  /*27580*/  STL.64 [R1+0x1750], R20 ;  /* 0x0017501401007387 */ /* 0x0001e80000100a00 */
[----:B0-----:R-:W2:Y:S04]  /*27590*/  LDL.LU R20, [R1+0x1f0] ;  /* 0x0001f00001147983 */ /* 0x001ea80000300800 */
[----:B------:R-:W2:Y:S04]  /*275a0*/  LDL.LU R21, [R1+0x1f4] ;  /* 0x0001f40001157983 */ /* 0x000ea80000300800 */
[----:B------:R-:W3:Y:S04]  /*275b0*/  LDL.LU R22, [R1+0x1f8] ;  /* 0x0001f80001167983 */ /* 0x000ee80000300800 */
[----:B------:R-:W3:Y:S01]  /*275c0*/  LDL.LU R23, [R1+0x1fc] ;  /* 0x0001fc0001177983 */ /* 0x000ee20000300800 */
[----:B------:R-:W-:-:S03]  /*275d0*/  MOV R19, R27 ;  /* 0x0000001b00137202 */ /* 0x000fc60000000f00 */
[----:B---3--:R-:W-:Y:S04]  /*275e0*/  STL.64 [R1+0x1778], R22 ;  /* 0x0017781601007387 */ /* 0x008fe80000100a00 */
[----:B--2---:R0:W-:Y:S04]  /*275f0*/  STL.64 [R1+0x1770], R20 ;  /* 0x0017701401007387 */ /* 0x0041e80000100a00 */
[----:B0-----:R-:W2:Y:S04]  /*27600*/  LDL.LU R20, [R1+0x200] ;  /* 0x0002000001147983 */ /* 0x001ea80000300800 */
[----:B------:R-:W2:Y:S04]  /*27610*/  LDL.LU R21, [R1+0x204] ;  /* 0x0002040001157983 */ /* 0x000ea80000300800 */
[----:B------:R-:W2:Y:S04]  /*27620*/  LDL.LU R22, [R1+0x208] ;  /* 0x0002080001167983 */ /* 0x000ea80000300800 */
[----:B------:R-:W2:Y:S04]  /*27630*/  LDL.LU R23, [R1+0x20c] ;  /* 0x00020c0001177983 */ /* 0x000ea80000300800 */
[----:B------:R0:W-:Y:S04]  /*27640*/  STL.64 [R1+0x2e0], R12 ;  /* 0x0002e00c01007387 */ /* 0x0001e80000100a00 */
[----:B------:R1:W-:Y:S01]  /*27650*/  STL.64 [R1+0x2e8], R14 ;  /* 0x0002e80e01007387 */ /* 0x0003e20000100a00 */
[----:B0-----:R-:W-:-:S03]  /*27660*/  MOV R13, R26 ;  /* 0x0000001a000d7202 */ /* 0x001fc60000000f00 */
[----:B-1----:R-:W3:Y:S04]  /*27670*/  LDL.LU.64 R14, [R1+0x17a8] ;  /* 0x0017a800010e7983 */ /* 0x002ee80000300a00 */
[----:B------:R-:W2:Y:S04]  /*27680*/  LDL.LU R12, [R1+0x17a0] ;  /* 0x0017a000010c7983 */ /* 0x000ea80000300800 */
[----:B------:R-:W2:Y:S04]  /*27690*/  LDL.LU.64 R26, [R1+0x1798] ;  /* 0x00179800011a7983 */ /* 0x000ea80000300a00 */
[----:B------:R-:W2:Y:S02]  /*276a0*/  LDL.LU.64 R24, [R1+0x1790] ;  /* 0x0017900001187983 */ /* 0x000ea40000300a00 */
[----:B--2---:R-:W-:-:S15]  /*276b0*/  HMMA.16816.F32 R24, R4, R10, R24 ;  /* 0x0000000a0418723c */ /* 0x004fde0000001818 */
[----:B------:R-:W-:-:S04]  /*276c0*/  NOP ;  /* 0x0000000000007918 */ /* 0x000fc80000000000 */
[----:B------:R0:W-:Y:S04]  /*276d0*/  STL.64 [R1+0x2f0], R24 ;  /* 0x0002f01801007387 */ /* 0x0001e80000100a00 */
[----:B------:R1:W-:Y:S01]  /*276e0*/  STL.64 [R1+0x2f8], R26 ;  /* 0x0002f81a01007387 */ /* 0x0003e20000100a00 */
[----:B0-----:R-:W-:-:S03]  /*276f0*/  IMAD.MOV.U32 R25, RZ, RZ, R10 ;  /* 0x000000ffff197224 */ /* 0x001fc600078e000a */
[----:B-1----:R-:W2:Y:S01]  /*27700*/  LDL.LU.64 R26, [R1+0x1788] ;  /* 0x00178800011a7983 */ /* 0x002ea20000300a00 */
[----:B------:R-:W-:-:S03]  /*27710*/  MOV R24, R11 ;  /* 0x0000000b00187202 */ /* 0x000fc60000000f00 */
[----:B------:R-:W2:Y:S02]  /*27720*/  LDL.LU.64 R10, [R1+0x1780] ;  /* 0x00178000010a7983 */ /* 0x000ea40000300a00 */
[----:B--2---:R-:W-:Y:S01]  /*27730*/  HMMA.16816.F32 R20, R4, R10, R20 ;  /* 0x0000000a0414723c */ /* 0x004fe20000001814 */
[----:B------:R-:W-:Y:S01]  /*27740*/  MOV R18, R10 ;  /* 0x0000000a00127202 */ /* 0x000fe20000000f00 */
[----:B------:R-:W-:-:S15]  /*27750*/  IMAD.MOV.U32 R29, RZ, RZ, R11 ;  /* 0x000000ffff1d7224 */ /* 0x000fde00078e000b */
[----:B------:R-:W-:Y:S02]  /*27760*/  NOP ;  /* 0x0000000000007918 */ /* 0x000fe40000000000 */
[----:B------:R-:W-:Y:S04]  /*27770*/  STL.64 [R1+0x300], R20 ;  /* 0x0003001401007387 */ /* 0x000fe80000100a00 */
[----:B------:R0:W-:Y:S04]  /*27780*/  STL.64 [R1+0x308], R22 ;  /* 0x0003081601007387 */ /* 0x0001e80000100a00 */
[----:B0-----:R-:W2:Y:S04]  /*27790*/  LDL.LU.64 R22, [R1+0x1778] ;  /* 0x0017780001167983 */ /* 0x001ea80000300a00 */
[----:B------:R-:W2:Y:S04]  /*277a0*/  LDL.LU.64 R20, [R1+0x1770] ;  /* 0x0017700001147983 */ /* 0x000ea80000300a00 */
[----:B------:R-:W2:Y:S04]  /*277b0*/  LDL.LU.64 R10, [R1+0x1768] ;  /* 0x00176800010a7983 */ /* 0x000ea80000300a00 */
[----:B------:R-:W3:Y:S01]  /*277c0*/  LDL.LU.64 R8, [R1+0x1760] ;  /* 0x0017600001087983 */ /* 0x000ee20000300a00 */
[----:B--2---:R-:W-:-:S15]  /*277d0*/  HMMA.16816.F32 R20, R4, R10, R20 ;  /* 0x0000000a0414723c */ /* 0x004fde0000001814 */
[----:B------:R-:W-:-:S04]  /*277e0*/  NOP ;  /* 0x0000000000007918 */ /* 0x000fc80000000000 */
[----:B------:R-:W-:Y:S04]  /*277f0*/  STL.64 [R1+0x310], R20 ;  /* 0x0003101401007387 */ /* 0x000fe80000100a00 */
[----:B------:R0:W-:Y:S04]  /*27800*/  STL.64 [R1+0x318], R22 ;  /* 0x0003181601007387 */ /* 0x0001e80000100a00 */
[----:B0-----:R-:W2:Y:S04]  /*27810*/  LDL.LU.64 R22, [R1+0x1758] ;  /* 0x0017580001167983 */ /* 0x001ea80000300a00 */
[----:B------:R-:W2:Y:S04]  /*27820*/  LDL.LU.64 R20, [R1+0x1750] ;  /* 0x0017500001147983 */ /* 0x000ea80000300a00 */
[----:B------:R0:W-:Y:S02]  /*27830*/  STL.64 [R1+0x1560], R10 ;  /* 0x0015600a01007387 */ /* 0x0001e40000100a00 */
[----:B0-----:R-:W-:-:S02]  /*27840*/  MOV R10, R18 ;  /* 0x00000012000a7202 */ /* 0x001fc40000000f00 */
[----:B------:R-:W-:Y:S01]  /*27850*/  MOV R11, R29 ;  /* 0x0000001d000b7202 */ /* 0x000fe20000000f00 */
[----:B------:R-:W3:Y:S04]  /*27860*/  LDL.LU R18, [R1+0x174c] ;  /* 0x00174c0001127983 */ /* 0x000ee80000300800 */
[----:B------:R-:W3:Y:S04]  /*27870*/  LDL.LU R29, [R1+0x1748] ;  /* 0x00174800011d7983 */ /* 0x000ee80000300800 */
[----:B------:R0:W-:Y:S02]  /*27880*/  STL.64 [R1+0x1578], R10 ;  /* 0x0015780a01007387 */ /* 0x0001e40000100a00 */
[----:B0-----:R-:W-:Y:S01]  /*27890*/  IMAD.MOV.U32 R10, RZ, RZ, R25 ;  /* 0x000000ffff0a7224 */ /* 0x001fe200078e0019 */
[----:B------:R-:W-:-:S05]  /*278a0*/  MOV R11, R24 ;  /* 0x00000018000b7202 */ /* 0x000fca0000000f00 */
[----:B------:R0:W-:Y:S04]  /*278b0*/  STL.64 [R1+0x1590], R10 ;  /* 0x0015900a01007387 */ /* 0x0001e80000100a00 */
[----:B------:R-:W3:Y:S04]  /*278c0*/  LDL.LU R24, [R1+0x44c] ;  /* 0x00044c0001187983 */ /* 0x000ee80000300800 */
[----:B------:R-:W3:Y:S01]  /*278d0*/  LDL.LU R25, [R1+0x448] ;  /* 0x0004480001197983 */ /* 0x000ee20000300800 */
[----:B0-----:R-:W-:Y:S01]  /*278e0*/  MOV R10, R13 ;  /* 0x0000000d000a7202 */ /* 0x001fe20000000f00 */
[----:B------:R-:W-:Y:S01]  /*278f0*/  IMAD.MOV.U32 R11, RZ, RZ, R19 ;  /* 0x000000ffff0b7224 */ /* 0x000fe200078e0013 */
[----:B--2---:R-:W-:-:S15]  /*27900*/  HMMA.16816.F32 R20, R4, R26, R20 ;  /* 0x0000001a0414723c */ /* 0x004fde0000001814 */
[----:B------:R-:W-:-:S04]  /*27910*/  NOP ;  /* 0x0000000000007918 */ /* 0x000fc80000000000 */
[----:B------:R-:W-:Y:S04]  /*27920*/  STL.64 [R1+0x320], R20 ;  /* 0x0003201401007387 */ /* 0x000fe80000100a00 */
[----:B------:R0:W-:Y:S04]  /*27930*/  STL.64 [R1+0x328], R22 ;  /* 0x0003281601007387 */ /* 0x0001e80000100a00 */
[----:B0-----:R-:W2:Y:S04]  /*27940*/  LDL.LU.64 R22, [R1+0x1740] ;  /* 0x0017400001167983 */ /* 0x001ea80000300a00 */
[----:B------:R-:W4:Y:S04]  /*27950*/  LDL.LU.64 R20, [R1+0x1738] ;  /* 0x0017380001147983 */ /* 0x000f280000300a00 */
[----:B------:R-:W4:Y:S04]  /*27960*/  LDL.LU R13, [R1+0x1730] ;  /* 0x00173000010d7983 */ /* 0x000f280000300800 */
[----:B------:R-:W4:Y:S04]  /*27970*/  LDL.LU R19, [R1+0x172c] ;  /* 0x00172c0001137983 */ /* 0x000f280000300800 */
[----:B------:R-:W-:Y:S04]  /*27980*/  STL.64 [R1+0x15a8], R10 ;  /* 0x0015a80a01007387 */ /* 0x000fe80000100a00 */
[----:B------:R-:W-:Y:S04]  /*27990*/  STL.64 [R1+0x1558], R26 ;  /* 0x0015581a01007387 */ /* 0x000fe80000100a00 */
[----:B---3--:R0:W-:Y:S04]  /*279a0*/  STL.64 [R1+0x1550], R24 ;  /* 0x0015501801007387 */ /* 0x0081e80000100a00 */
[----:B0-----:R-:W3:Y:S04]  /*279b0*/  LDL.LU R24, [R1+0xf0] ;  /* 0x0000f00001187983 */ /* 0x001ee80000300800 */
[----:B------:R-:W3:Y:S04]  /*279c0*/  LDL.LU R25, [R1+0xf4] ;  /* 0x0000f40001197983 */ /* 0x000ee80000300800 */
[----:B------:R-:W3:Y:S04]  /*279d0*/  LDL.LU R26, [R1+0xf8] ;  /* 0x0000f800011a7983 */ /* 0x000ee80000300800 */
[----:B------:R-:W3:Y:S01]  /*279e0*/  LDL.LU R27, [R1+0xfc] ;  /* 0x0000fc00011b7983 */ /* 0x000ee20000300800 */
[----:B--2---:R-:W-:-:S02]  /*279f0*/  MOV R10, R22 ;  /* 0x00000016000a7202 */ /* 0x004fc40000000f00 */
[----:B------:R-:W-:Y:S01]  /*27a00*/  MOV R11, R23 ;  /* 0x00000017000b7202 */ /* 0x000fe20000000f00 */
[----:B------:R-:W2:Y:S04]  /*27a10*/  LDL.LU R22, [R1+0x1728] ;  /* 0x0017280001167983 */ /* 0x000ea80000300800 */
[----:B------:R-:W2:Y:S04]  /*27a20*/  LDL.LU R23, [R1+0x1724] ;  /* 0x0017240001177983 */ /* 0x000ea80000300800 */
[----:B------:R-:W-:Y:S04]  /*27a30*/  STL.64 [R1+0x15c0], R10 ;  /* 0x0015c00a01007387 */ /* 0x000fe80000100a00 */
[----:B---3--:R-:W-:Y:S04]  /*27a40*/  STL.64 [R1+0x1570], R26 ;  /* 0x0015701a01007387 */ /* 0x008fe80000100a00 */
[----:B------:R0:W-:Y:S04]  /*27a50*/  STL.64 [R1+0x1568], R24 ;  /* 0x0015681801007387 */ /* 0x0001e80000100a00 */
[----:B0-----:R-:W3:Y:S04]  /*27a60*/  LDL.LU R24, [R1+0x100] ;  /* 0x0001000001187983 */ /* 0x001ee80000300800 */
[----:B------:R-:W3:Y:S04]  /*27a70*/  LDL.LU R25, [R1+0x104] ;  /* 0x0001040001197983 */ /* 0x000ee80000300800 */
[----:B------:R-:W2:Y:S04]  /*27a80*/  LDL.LU R26, [R1+0x108] ;  /* 0x00010800011a7983 */ /* 0x000ea80000300800 */
[----:B------:R-:W2:Y:S01]  /*27a90*/  LDL.LU R27, [R1+0x10c] ;  /* 0x00010c00011b7983 */ /* 0x000ea20000300800 */
[----:B------:R-:W-:Y:S01]  /*27aa0*/  IMAD.MOV.U32 R10, RZ, RZ, R9 ;  /* 0x000000ffff0a7224 */ /* 0x000fe200078e0009 */
[----:B------:R-:W-:-:S05]  /*27ab0*/  MOV R11, R8 ;  /* 0x00000008000b7202 */ /* 0x000fca0000000f00 */
[----:B------:R0:W-:Y:S02]  /*27ac0*/  STL.64 [R1+0x15d8], R10 ;  /* 0x0015d80a01007387 */ /* 0x0001e40000100a00 */
[----:B0-----:R-:W-:Y:S01]  /*27ad0*/  MOV R10, R2 ;  /* 0x00000002000a7202 */ /* 0x001fe20000000f00 */
[----:B------:R-:W-:Y:S01]  /*27ae0*/  IMAD.MOV.U32 R11, RZ, RZ, R28 ;  /* 0x000000ffff0b7224 */ /* 0x000fe200078e001c */
[----:B------:R-:W4:Y:S04]  /*27af0*/  LDL.LU R2, [R1+0x1720] ;  /* 0x0017200001027983 */ /* 0x000f280000300800 */
[----:B------:R-:W4:Y:S04]  /*27b00*/  LDL.LU R28, [R1+0x171c] ;  /* 0x00171c00011c7983 */ /* 0x000f280000300800 */
[----:B------:R-:W-:Y:S04]  /*27b10*/  STL.64 [R1+0x15f0], R10 ;  /* 0x0015f00a01007387 */ /* 0x000fe80000100a00 */
[----:B--2---:R-:W-:Y:S04]  /*27b20*/  STL.64 [R1+0x1588], R26 ;  /* 0x0015881a01007387 */ /* 0x004fe80000100a00 */
[----:B---3--:R0:W-:Y:S04]  /*27b30*/  STL.64 [R1+0x1580], R24 ;  /* 0x0015801801007387 */ /* 0x0081e80000100a00 */
[----:B0-----:R-:W2:Y:S04]  /*27b40*/  LDL.LU R24, [R1+0x110] ;  /* 0x0001100001187983 */ /* 0x001ea80000300800 */
[----:B------:R-:W2:Y:S01]  /*27b50*/  LDL.LU R25, [R1+0x114] ;  /* 0x0001140001197983 */ /* 0x000ea20000300800 */
[----:B------:R-:W-:Y:S01]  /*27b60*/  MOV R26, R23 ;  /* 0x00000017001a7202 */ /* 0x000fe20000000f00 */
[----:B----4-:R-:W-:Y:S01]  /*27b70*/  IMAD.MOV.U32 R10, RZ, RZ, R21 ;  /* 0x000000ffff0a7224 */ /* 0x010fe200078e0015 */
[----:B------:R-:W-:Y:S01]  /*27b80*/  MOV R11, R20 ;  /* 0x00000014000b7202 */ /* 0x000fe20000000f00 */
[----:B------:R-:W3:Y:S01]  /*27b90*/  LDL.LU R23, [R1+0x1718] ;  /* 0x0017180001177983 */ /* 0x000ee20000300800 */
[----:B------:R-:W-:-:S03]  /*27ba0*/  MOV R27, R22 ;  /* 0x00000016001b7202 */ /* 0x000fc60000000f00 */
[----:B------:R-:W4:Y:S04]  /*27bb0*/  LDL.LU R22, [R1+0x1714] ;  /* 0x0017140001167983 */ /* 0x000f280000300800 */
[----:B------:R-:W3:Y:S04]  /*27bc0*/  LDL.LU R21, [R1+0x1710] ;  /* 0x0017100001157983 */ /* 0x000ee80000300800 */
[----:B------:R-:W3:Y:S04]  /*27bd0*/  LDL.LU R20, [R1+0x170c] ;  /* 0x00170c0001147983 */ /* 0x000ee80000300800 */
[----:B------:R-:W-:Y:S04]  /*27be0*/  STL.64 [R1+0x1608], R10 ;  /* 0x0016080a01007387 */ /* 0x000fe80000100a00 */
[----:B------:R0:W-:Y:S02]  /*27bf0*/  STL.64 [R1+0x15a0], R26 ;  /* 0x0015a01a01007387 */ /* 0x0001e40000100a00 */
[----:B0-----:R-:W-:Y:S01]  /*27c00*/  MOV R26, R28 ;  /* 0x0000001c001a7202 */ /* 0x001fe20000000f00 */
[----:B------:R-:W-:Y:S01]  /*27c10*/  IMAD.MOV.U32 R27, RZ, RZ, R2 ;  /* 0x000000ffff1b7224 */ /* 0x000fe200078e0002 */
[----:B------:R-:W-:Y:S01]  /*27c20*/  MOV R10, R0 ;  /* 0x00000000000a7202 */ /* 0x000fe20000000f00 */
[----:B--2---:R0:W-:Y:S04]  /*27c30*/  STL.64 [R1+0x1598], R24 ;  /* 0x0015981801007387 */ /* 0x0041e80000100a00 */
[----:B0-----:R-:W2:Y:S04]  /*27c40*/  LDL.LU R24, [R1+0x120] ;  /* 0x0001200001187983 */ /* 0x001ea80000300800 */
[----:B------:R-:W2:Y:S04]  /*27c50*/  LDL.LU R25, [R1+0x124] ;  /* 0x0001240001197983 */ /* 0x000ea80000300800 */
[----:B------:R-:W2:Y:S04]  /*27c60*/  LDL.LU R28, [R1+0x1708] ;  /* 0x00170800011c7983 */ /* 0x000ea80000300800 */
[----:B------:R-:W2:Y:S04]  /*27c70*/  LDL.LU R2, [R1+0x1704] ;  /* 0x0017040001027983 */ /* 0x000ea80000300800 */
[----:B------:R-:W2:Y:S01]  /*27c80*/  LDL.LU R0, [R1+0x1700] ;  /* 0x0017000001007983 */ /* 0x000ea20000300800 */
[----:B------:R-:W-:-:S05]  /*27c90*/  MOV R11, R15 ;  /* 0x0000000f000b7202 */ /* 0x000fca0000000f00 */
[----:B------:R0:W-:Y:S04]  /*27ca0*/  STL.64 [R1+0x1620], R10 ;  /* 0x0016200a01007387 */ /* 0x0001e80000100a00 */
[----:B------:R4:W-:Y:S01]  /*27cb0*/  STL.64 [R1+0x15b8], R26 ;  /* 0x0015b81a01007387 */ /* 0x0009e20000100a00 */
[----:B0-----:R-:W-:Y:S02]  /*27cc0*/  MOV R10, R14 ;  /* 0x0000000e000a7202 */ /* 0x001fe40000000f00 */
[----:B------:R-:W-:Y:S02]  /*27cd0*/  MOV R11, R12 ;  /* 0x0000000c000b7202 */ /* 0x000fe40000000f00 */
[----:B----4-:R-:W-:Y:S01]  /*27ce0*/  MOV R26, R22 ;  /* 0x00000016001a7202 */ /* 0x010fe20000000f00 */
[----:B---3--:R-:W-:Y:S01]  /*27cf0*/  IMAD.MOV.U32 R27, RZ, RZ, R23 ;  /* 0x000000ffff1b7224 */ /* 0x008fe200078e0017 */
[----:B--2---:R0:W-:Y:S02]  /*27d00*/  STL.64 [R1+0x15b0], R24 ;  /* 0x0015b01801007387 */ /* 0x0041e40000100a00 */
[----:B0-----:R-:W-:Y:S01]  /*27d10*/  IMAD.MOV.U32 R24, RZ, RZ, R20 ;  /* 0x000000ffff187224 */ /* 0x001fe200078e0014 */
[----:B------:R-:W-:Y:S01]  /*27d20*/  MOV R25, R21 ;  /* 0x0000001500197202 */ /* 0x000fe20000000f00 */
[----:B------:R-:W2:Y:S04]  /*27d30*/  LDL.LU R20, [R1+0x16fc] ;  /* 0x0016fc0001147983 */ /* 0x000ea80000300800 */
[----:B------:R-:W3:Y:S04]  /*27d40*/  LDL.LU R21, [R1+0x16f8] ;  /* 0x0016f80001157983 */ /* 0x000ee80000300800 */
[----:B------:R-:W4:Y:S04]  /*27d50*/  LDL.LU R22, [R1+0x16f4] ;  /* 0x0016f40001167983 */ /* 0x000f280000300800 */
[----:B------:R-:W2:Y:S04]  /*27d60*/  LDL.LU R23, [R1+0x16f0] ;  /* 0x0016f00001177983 */ /* 0x000ea80000300800 */
[----:B------:R-:W-:Y:S04]  /*27d70*/  STL.64 [R1+0x1638], R10 ;  /* 0x0016380a01007387 */ /* 0x000fe80000100a00 */
[----:B------:R0:W-:Y:S04]  /*27d80*/  STL.64 [R1+0x15d0], R26 ;  /* 0x0015d01a01007387 */ /* 0x0001e80000100a00 */
[----:B------:R1:W-:Y:S01]  /*27d90*/  STL.64 [R1+0x15c8], R24 ;  /* 0x0015c81801007387 */ /* 0x0003e20000100a00 */
[----:B0-----:R-:W-:-:S03]  /*27da0*/  MOV R26, R2 ;  /* 0x00000002001a7202 */ /* 0x001fc60000000f00 */
[----:B-1----:R-:W2:Y:S01]  /*27db0*/  LDL.LU R24, [R1+0x140] ;  /* 0x0001400001187983 */ /* 0x002ea20000300800 */
[----:B------:R-:W-:-:S03]  /*27dc0*/  IMAD.MOV.U32 R25, RZ, RZ, R0 ;  /* 0x000000ffff197224 */ /* 0x000fc600078e0000 */
[----:B------:R-:W2:Y:S04]  /*27dd0*/  LDL.LU R0, [R1+0x16ec] ;  /* 0x0016ec0001007983 */ /* 0x000ea80000300800 */
[----:B------:R-:W2:Y:S01]  /*27de0*/  LDL.LU R2, [R1+0x16e8] ;  /* 0x0016e80001027983 */ /* 0x000ea20000300800 */
[----:B------:R-:W-:-:S03]  /*27df0*/  MOV R27, R28 ;  /* 0x0000001c001b7202 */ /* 0x000fc60000000f00 */
[----:B------:R-:W2:Y:S04]  /*27e00*/  LDL.LU R28, [R1+0x16e4] ;  /* 0x0016e400011c7983 */ /* 0x000ea80000300800 */
[----:B------:R-:W2:Y:S04]  /*27e10*/  LDL.LU R8, [R1+0x190] ;  /* 0x0001900001087983 */ /* 0x000ea80000300800 */
[----:B------:R-:W2:Y:S04]  /*27e20*/  LDL.LU R9, [R1+0x194] ;  /* 0x0001940001097983 */ /* 0x000ea80000300800 */
[----:B------:R-:W2:Y:S04]  /*27e30*/  LDL.LU R10, [R1+0x198] ;  /* 0x00019800010a7983 */ /* 0x000ea80000300800 */
[----:B------:R-:W2:Y:S04]  /*27e40*/  LDL.LU R11, [R1+0x19c] ;  /* 0x00019c00010b7983 */ /* 0x000ea80000300800 */
[----:B--2---:R0:W-:Y:S04]  /*27e50*/  STL.64 [R1+0x1648], R10 ;  /* 0x0016480a01007387 */ /* 0x0041e80000100a00 */
[----:B------:R-:W-:Y:S01]  /*27e60*/  STL.64 [R1+0x1640], R8 ;  /* 0x0016400801007387 */ /* 0x000fe20000100a00 */
[----:B0-----:R-:W-:-:S03]  /*27e70*/  IMAD.MOV.U32 R10, RZ, RZ, R29 ;  /* 0x000000ffff0a7224 */ /* 0x001fc600078e001d */
[----:B------:R-:W2:Y:S01]  /*27e80*/  LDL.LU R29, [R1+0x16e0] ;  /* 0x0016e000011d7983 */ /* 0x000ea20000300800 */
[----:B------:R-:W-:-:S03]  /*27e90*/  MOV R11, R18 ;  /* 0x00000012000b7202 */ /* 0x000fc60000000f00 */
[----:B------:R-:W2:Y:S04]  /*27ea0*/  LDL.LU R18, [R1+0x16dc] ;  /* 0x0016dc0001127983 */ /* 0x000ea80000300800 */
[----:B------:R0:W-:Y:S02]  /*27eb0*/  STL.64 [R1+0x1660], R10 ;  /* 0x0016600a01007387 */ /* 0x0001e40000100a00 */
[----:B0-----:R-:W-:Y:S02]  /*27ec0*/  MOV R10, R19 ;  /* 0x00000013000a7202 */ /* 0x001fe40000000f00 */
[----:B------:R-:W2:Y:S04]  /*27ed0*/  LDL.LU R19, [R1+0x16d8] ;  /* 0x0016d80001137983 */ /* 0x000ea80000300800 */
[----:B------:R0:W-:Y:S04]  /*27ee0*/  STL.64 [R1+0x15e8], R26 ;  /* 0x0015e81a01007387 */ /* 0x0001e80000100a00 */
[----:B------:R4:W-:Y:S01]  /*27ef0*/  STL.64 [R1+0x15e0], R24 ;  /* 0x0015e01801007387 */ /* 0x0009e20000100a00 */
[----:B------:R-:W-:Y:S01]  /*27f00*/  IMAD.MOV.U32 R11, RZ, RZ, R13 ;  /* 0x000000ffff0b7224 */ /* 0x000fe200078e000d */
[----:B0-----:R-:W-:Y:S01]  /*27f10*/  MOV R27, R20 ;  /* 0x00000014001b7202 */ /* 0x001fe20000000f00 */
[----:B---3--:R-:W-:Y:S01]  /*27f20*/  IMAD.MOV.U32 R26, RZ, RZ, R21 ;  /* 0x000000ffff1a7224 */ /* 0x008fe200078e0015 */
[----:B------:R-:W3:Y:S01]  /*27f30*/  LDL.LU R20, [R1+0x1c0] ;  /* 0x0001c00001147983 */ /* 0x000ee20000300800 */
[----:B----4-:R-:W-:-:S03]  /*27f40*/  MOV R25, R22 ;  /* 0x0000001600197202 */ /* 0x010fc60000000f00 */
[----:B------:R-:W3:Y:S01]  /*27f50*/  LDL.LU R21, [R1+0x1c4] ;  /* 0x0001c40001157983 */ /* 0x000ee20000300800 */
[----:B------:R-:W-:-:S03]  /*27f60*/  MOV R24, R23 ;  /* 0x0000001700187202 */ /* 0x000fc60000000f00 */
[----:B------:R-:W3:Y:S04]  /*27f70*/  LDL.LU R22, [R1+0x1c8] ;  /* 0x0001c80001167983 */ /* 0x000ee80000300800 */
[----:B------:R-:W3:Y:S04]  /*27f80*/  LDL.LU R23, [R1+0x1cc] ;  /* 0x0001cc0001177983 */ /* 0x000ee80000300800 */
[----:B------:R-:W4:Y:S04]  /*27f90*/  LDL.LU R12, [R1+0x1d0] ;  /* 0x0001d000010c7983 */ /* 0x000f280000300800 */
[----:B------:R-:W4:Y:S04]  /*27fa0*/  LDL.LU R13, [R1+0x1d4] ;  /* 0x0001d400010d7983 */ /* 0x000f280000300800 */
[----:B------:R-:W4:Y:S04]  /*27fb0*/  LDL.LU R14, [R1+0x1d8] ;  /* 0x0001d800010e7983 */ /* 0x000f280000300800 */
[----:B------:R-:W4:Y:S04]  /*27fc0*/  LDL.LU R15, [R1+0x1dc] ;  /* 0x0001dc00010f7983 */ /* 0x000f280000300800 */
[----:B------:R0:W-:Y:S04]  /*27fd0*/  STL.64 [R1+0x1600], R26 ;  /* 0x0016001a01007387 */ /* 0x0001e80000100a00 */
[----:B------:R1:W-:Y:S01]  /*27fe0*/  STL.64 [R1+0x15f8], R24 ;  /* 0x0015f81801007387 */ /* 0x0003e20000100a00 */
[----:B0-----:R-:W-:-:S02]  /*27ff0*/  MOV R26, R2 ;  /* 0x00000002001a7202 */ /* 0x001fc40000000f00 */
[----:B------:R-:W-:Y:S01]  /*28000*/  MOV R27, R0 ;  /* 0x00000000001b7202 */ /* 0x000fe20000000f00 */
[----:B-1----:R-:W-:Y:S01]  /*28010*/  IMAD.MOV.U32 R25, RZ, RZ, R28 ;  /* 0x000000ffff197224 */ /* 0x002fe200078e001c */
[----:B--2---:R-:W-:Y:S02]  /*28020*/  MOV R24, R29 ;  /* 0x0000001d00187202 */ /* 0x004fe40000000f00 */
[----:B------:R-:W2:Y:S04]  /*28030*/  LDL.LU R29, [R1+0x16d4] ;  /* 0x0016d400011d7983 */ /* 0x000ea80000300800 */
[----:B------:R-:W3:Y:S04]  /*28040*/  LDL.LU R28, [R1+0x16d0] ;  /* 0x0016d000011c7983 */ /* 0x000ee80000300800 */
[----:B------:R-:W4:Y:S04]  /*28050*/  LDL.LU R2, [R1+0x16cc] ;  /* 0x0016cc0001027983 */ /* 0x000f280000300800 */
[----:B------:R-:W4:Y:S04]  /*28060*/  LDL.LU R0, [R1+0x16c8] ;  /* 0x0016c80001007983 */ /* 0x000f280000300800 */
[----:B------:R-:W-:Y:S04]  /*28070*/  STL.64 [R1+0x1618], R26 ;  /* 0x0016181a01007387 */ /* 0x000fe80000100a00 */
[----:B------:R0:W-:Y:S04]  /*28080*/  STL.64 [R1+0x1610], R24 ;  /* 0x0016101801007387 */ /* 0x0001e80000100a00 */
[----:B0-----:R-:W4:Y:S04]  /*28090*/  LDL.LU R24, [R1+0x170] ;  /* 0x0001700001187983 */ /* 0x001f280000300800 */
[----:B------:R-:W4:Y:S01]  /*280a0*/  LDL.LU R25, [R1+0x174] ;  /* 0x0001740001197983 */ /* 0x000f220000300800 */
[----:B------:R-:W-:Y:S01]  /*280b0*/  IMAD.MOV.U32 R26, RZ, RZ, R19 ;  /* 0x000000ffff1a7224 */ /* 0x000fe200078e0013 */
[----:B------:R-:W-:-:S02]  /*280c0*/  MOV R27, R18 ;  /* 0x00000012001b7202 */ /* 0x000fc40000000f00 */
[----:B------:R-:W4:Y:S04]  /*280d0*/  LDL.LU R19, [R1+0x16c4] ;  /* 0x0016c40001137983 */ /* 0x000f280000300800 */
[----:B------:R-:W4:Y:S04]  /*280e0*/  LDL.LU R18, [R1+0x16c0] ;  /* 0x0016c00001127983 */ /* 0x000f280000300800 */
[----:B------:R2:W-:Y:S02]  /*280f0*/  STL.64 [R1+0x1630], R26 ;  /* 0x0016301a01007387 */ /* 0x0005e40000100a00 */
[----:B--2---:R-:W-:-:S02]  /*28100*/  MOV R27, R29 ;  /* 0x0000001d001b7202 */ /* 0x004fc40000000f00 */
[----:B---3--:R-:W-:Y:S01]  /*28110*/  MOV R26, R28 ;  /* 0x0000001c001a7202 */ /* 0x008fe20000000f00 */
[----:B----4-:R0:W-:Y:S02]  /*28120*/  STL.64 [R1+0x1628], R24 ;  /* 0x0016281801007387 */ /* 0x0101e40000100a00 */
[----:B0-----:R-:W-:Y:S01]  /*28130*/  MOV R24, R0 ;  /* 0x0000000000187202 */ /* 0x001fe20000000f00 */
[----:B------:R-:W-:Y:S01]  /*28140*/  IMAD.MOV.U32 R25, RZ, RZ, R2 ;  /* 0x000000ffff197224 */ /* 0x000fe200078e0002 */
[----:B------:R-:W2:Y:S04]  /*28150*/  LDL.LU R0, [R1+0x16bc] ;  /* 0x0016bc0001007983 */ /* 0x000ea80000300800 */
[----:B------:R-:W3:Y:S04]  /*28160*/  LDL.LU R2, [R1+0x16b8] ;  /* 0x0016b80001027983 */ /* 0x000ee80000300800 */
[----:B------:R-:W4:Y:S04]  /*28170*/  LDL.LU R28, [R1+0x16b4] ;  /* 0x0016b400011c7983 */ /* 0x000f280000300800 */
[----:B------:R-:W4:Y:S04]  /*28180*/  LDL.LU R29, [R1+0x16b0] ;  /* 0x0016b000011d7983 */ /* 0x000f280000300800 */
[----:B------:R0:W-:Y:S04]  /*28190*/  STL.64 [R1+0x1658], R26 ;  /* 0x0016581a01007387 */ /* 0x0001e80000100a00 */
[----:B------:R1:W-:Y:S01]  /*281a0*/  STL.64 [R1+0x1650], R24 ;  /* 0x0016501801007387 */ /* 0x0003e20000100a00 */
[----:B0-----:R-:W-:-:S03]  /*281b0*/  IMAD.MOV.U32 R26, RZ, RZ, R18 ;  /* 0x000000ffff1a7224 */ /* 0x001fc600078e0012 */
[----:B-1----:R-:W4:Y:S04]  /*281c0*/  LDL.LU R24, [R1+0x1a0] ;  /* 0x0001a00001187983 */ /* 0x002f280000300800 */
[----:B------:R-:W4:Y:S04]  /*281d0*/  LDL.LU R25, [R1+0x1a4] ;  /* 0x0001a40001197983 */ /* 0x000f280000300800 */
[----:B------:R-:W4:Y:S01]  /*281e0*/  LDL.LU R18, [R1+0x16ac] ;  /* 0x0016ac0001127983 */ /* 0x000f220000300800 */
[----:B------:R-:W-:-:S03]  /*281f0*/  MOV R27, R19 ;  /* 0x00000013001b7202 */ /* 0x000fc60000000f00 */
[----:B------:R-:W4:Y:S04]  /*28200*/  LDL.LU R19, [R1+0x16a8] ;  /* 0x0016a80001137983 */ /* 0x000f280000300800 */
[----:B------:R2:W-:Y:S02]  /*28210*/  STL.64 [R1+0x1670], R26 ;  /* 0x0016701a01007387 */ /* 0x0005e40000100a00 */
[----:B--2---:R-:W-:Y:S02]  /*28220*/  MOV R27, R0 ;  /* 0x00000000001b7202 */ /* 0x004fe40000000f00 */
[----:B---3--:R-:W-:Y:S01]  /*28230*/  MOV R26, R2 ;  /* 0x00000002001a7202 */ /* 0x008fe20000000f00 */
[C---:B----4-:R-:W-:Y:S01]  /*28240*/  HMMA.16816.F32 R12, R4.reuse, R18, R12 ;  /* 0x00000012040c723c */ /* 0x050fe2000000180c */
[----:B------:R0:W-:Y:S02]  /*28250*/  STL.64 [R1+0x1668], R24 ;  /* 0x0016681801007387 */ /* 0x0001e40000100a00 */
[----:B0-----:R-:W-:Y:S01]  /*28260*/  MOV R24, R29 ;  /* 0x0000001d00187202 */ /* 0x001fe20000000f00 */
[----:B------:R-:W-:Y:S01]  /*28270*/  IMAD.MOV.U32 R25, RZ, RZ, R28 ;  /* 0x000000ffff197224 */ /* 0x000fe200078e001c */
[----:B------:R-:W2:Y:S04]  /*28280*/  LDL.LU R29, [R1+0x16a4] ;  /* 0x0016a400011d7983 */ /* 0x000ea80000300800 */
[----:B------:R-:W2:Y:S04]  /*28290*/  LDL.LU R28, [R1+0x16a0] ;  /* 0x0016a000011c7983 */ /* 0x000ea80000300800 */
[----:B------:R-:W3:Y:S04]  /*282a0*/  LDL.LU R2, [R1+0x169c] ;  /* 0x00169c0001027983 */ /* 0x000ee80000300800 */
[----:B------:R-:W4:Y:S04]  /*282b0*/  LDL.LU R0, [R1+0x1698] ;  /* 0x0016980001007983 */ /* 0x000f280000300800 */
[----:B------:R-:W-:Y:S04]  /*282c0*/  STL.64 [R1+0x360], R12 ;  /* 0x0003600c01007387 */ /* 0x000fe80000100a00 */
[----:B------:R0:W-:Y:S04]  /*282d0*/  STL.64 [R1+0x368], R14 ;  /* 0x0003680e01007387 */ /* 0x0001e80000100a00 */
[----:B0-----:R-:W2:Y:S04]  /*282e0*/  LDL.LU.64 R14, [R1+0x1690] ;  /* 0x00169000010e7983 */ /* 0x001ea80000300a00 */
[----:B------:R-:W3:Y:S01]  /*282f0*/  LDL.LU R12, [R1+0x1688] ;  /* 0x00168800010c7983 */ /* 0x000ee20000300800 */
[----:B--2---:R-:W-:Y:S03]  /*28300*/  HMMA.16816.F32 R4, R4, R14, R20 ;  /* 0x0000000e0404723c */ /* 0x004fe60000001814 */
[----:B------:R-:W2:Y:S04]  /*28310*/  LDL.LU.64 R22, [R1+0x1680] ;  /* 0x0016800001167983 */ /* 0x000ea80000300a00 */
[----:B------:R-:W2:-:S12]  /*28320*/  LDL.LU.64 R20, [R1+0x1678] ;  /* 0x0016780001147983 */ /* 0x000e980000300a00 */
[----:B------:R-:W-:Y:S04]  /*28330*/  STL.64 [R1+0x350], R4 ;  /* 0x0003500401007387 */ /* 0x000fe80000100a00 */
[----:B------:R-:W-:Y:S01]  /*28340*/  STL.64 [R1+0x358], R6 ;  /* 0x0003580601007387 */ /* 0x000fe20000100a00 */
        /* <DEDUP_REMOVED lines=11> */
[----:B0-----:R-:W2:Y:S04]  /*28400*/  LDL.LU.64 R10, [R1+0x1648] ;  /* 0x00164800010a7983 */ /* 0x001ea80000300a00 */
[----:B------:R-:W2:Y:S01]  /*28410*/  LDL.LU.64 R8, [R1+0x1640] ;  /* 0x0016400001087983 */ /* 0x000ea20000300a00 */
[----:B---3--:R-:W-:Y:S01]  /*28420*/  IMAD.MOV.U32 R6, RZ, RZ, R12 ;  /* 0x000000ffff067224 */ /* 0x008fe200078e000c */
[----:B------:R-:W-:-:S02]  /*28430*/  MOV R7, R3 ;  /* 0x0000000300077202 */ /* 0x000fc40000000f00 */
[----:B------:R-:W4:Y:S05]  /*28440*/  LDC R3, c[0x0][0x3c4] ;  /* 0x0000f100ff037b82 */ /* 0x000f2a0000000800 */
[----:B--2---:R-:W-:Y:S01]  /*28450*/  HMMA.16816.F32 R4, R20, R6, R8 ;  /* 0x000000061404723c */ /* 0x004fe20000001808 */
[----:B------:R-:W2:-:S15]  /*28460*/  LDL.LU.64 R10, [R1+0x1638] ;  /* 0x00163800010a7983 */ /* 0x000e9e0000300a00 */
[----:B------:R-:W-:-:S03]  /*28470*/  NOP ;  /* 0x0000000000007918 */ /* 0x000fc60000000000 */
[----:B------:R0:W-:Y:S04]  /*28480*/  STL.64 [R1+0x370], R4 ;  /* 0x0003700401007387 */ /* 0x0001e80000100a00 */
[----:B------:R1:W-:Y:S04]  /*28490*/  STL.64 [R1+0x378], R6 ;  /* 0x0003780601007387 */ /* 0x0003e80000100a00 */
[----:B0-----:R-:W3:Y:S01]  /*284a0*/  LDL.LU.64 R4, [R1+0x640] ;  /* 0x0006400001047983 */ /* 0x001ee20000300a00 */
[----:B-1----:R-:W0:Y:S01]  /*284b0*/  LDC R6, c[0x0][0x3d4] ;  /* 0x0000f500ff067b82 */ /* 0x002e220000000800 */
[----:B--2---:R-:W-:Y:S02]  /*284c0*/  HMMA.16816.F32 R8, R20, R10, R24 ;  /* 0x0000000a1408723c */ /* 0x004fe40000001818 */
[----:B------:R-:W2:Y:S04]  /*284d0*/  LDL.LU.64 R26, [R1+0x1630] ;  /* 0x00163000011a7983 */ /* 0x000ea80000300a00 */
[----:B------:R-:W2:-:S13]  /*284e0*/  LDL.LU.64 R24, [R1+0x1628] ;  /* 0x0016280001187983 */ /* 0x000e9a0000300a00 */
[----:B------:R-:W-:Y:S04]  /*284f0*/  STL.64 [R1+0x380], R8 ;  /* 0x0003800801007387 */ /* 0x000fe80000100a00 */
[----:B------:R1:W-:Y:S04]  /*28500*/  STL.64 [R1+0x388], R10 ;  /* 0x0003880a01007387 */ /* 0x0003e80000100a00 */
[----:B-1----:R-:W2:Y:S02]  /*28510*/  LDL.LU.64 R10, [R1+0x1620] ;  /* 0x00162000010a7983 */ /* 0x002ea40000300a00 */
        /* <DEDUP_REMOVED lines=53> */
[----:B-1----:R-:W2:Y:S04]  /*28870*/  LDL.LU.64 R10, [R1+0x1548] ;  /* 0x00154800010a7983 */ /* 0x002ea80000300a00 */
[----:B------:R-:W2:Y:S02]  /*28880*/  LDL.LU.64 R8, [R1+0x1540] ;  /* 0x0015400001087983 */ /* 0x000ea40000300a00 */
[----:B--2---:R-:W-:-:S15]  /*28890*/  HMMA.16816.F32 R8, R20, R26, R8 ;  /* 0x0000001a1408723c */ /* 0x004fde0000001808 */
[----:B------:R-:W-:-:S04]  /*288a0*/  NOP ;  /* 0x0000000000007918 */ /* 0x000fc80000000000 */
        /* <DEDUP_REMOVED lines=9> */
[----:B------:R-:W2:Y:S01]  /*28940*/  LDL.LU.64 R8, [R1+0x1520] ;  /* 0x0015200001087983 */ /* 0x000ea20000300a00 */
[----:B0-----:R-:W-:Y:S01]  /*28950*/  LEA R2, R6, R2, 0x6 ;  /* 0x0000000206027211 */ /* 0x001fe200078e30ff */
[----:B----4-:R-:W-:Y:S01]  /*28960*/  IMAD R0, R3, 0x40, R0 ;  /* 0x0000004003007824 */ /* 0x010fe200078e0200 */
[----:B--2---:R-:W-:-:S15]  /*28970*/  HMMA.16816.F32 R8, R20, R14, R8 ;  /* 0x0000000e1408723c */ /* 0x004fde0000001808 */
[----:B------:R-:W-:-:S04]  /*28980*/  NOP ;  /* 0x0000000000007918 */ /* 0x000fc80000000000 */
[----:B------:R-:W-:Y:S04]  /*28990*/  STL.64 [R1+0x490], R8 ;  /* 0x0004900801007387 */ /* 0x000fe80000100a00 */
[----:B------:R-:W-:Y:S04]  /*289a0*/  STL.64 [R1+0x498], R10 ;  /* 0x0004980a01007387 */ /* 0x000fe80000100a00 */
[----:B------:R-:W2:Y:S04]  /*289b0*/  LDL R6, [R1+0x464] ;  /* 0x0004640001067983 */ /* 0x000ea80000100800 */
[----:B------:R-:W4:Y:S04]  /*289c0*/  LDL R3, [R1+0x460] ;  /* 0x0004600001037983 */ /* 0x000f280000100800 */
[----:B--2---:R0:W-:Y:S04]  /*289d0*/  STL [R1+0x62c], R6 ;  /* 0x00062c0601007387 */ /* 0x0041e80000100800 */
[----:B0-----:R-:W2:Y:S04]  /*289e0*/  LDL R6, [R1+0x45c] ;  /* 0x00045c0001067983 */ /* 0x001ea80000100800 */
[----:B----4-:R0:W-:Y:S04]  /*289f0*/  STL [R1+0x638], R3 ;  /* 0x0006380301007387 */ /* 0x0101e80000100800 */
[----:B0-----:R-:W4:Y:S01]  /*28a00*/  LDL R3, [R1+0x458] ;  /* 0x0004580001037983 */ /* 0x001f220000100800 */
[----:B---3--:R-:W-:Y:S01]  /*28a10*/  FFMA2 R4, R4.F32x2.HI_LO, R28.F32x2.HI_LO, R16.F32x2.HI_LO ;  /* 0x0000001c04047249 */ /* 0x008fe20000000010 */
[----:B------:R-:W-:Y:S01]  /*28a20*/  MOV R7, R24 ;  /* 0x0000001800077202 */ /* 0x000fe20000000f00 */
[----:B------:R-:W-:-:S04]  /*28a30*/  UIADD3 UR4, UPT, UPT, UR4, 0x40, URZ ;  /* 0x0000004004047890 */ /* 0x000fc8000fffe0ff */
[----:B------:R-:W-:Y:S01]  /*28a40*/  UISETP.GE.AND UP0, UPT, UR4, UR12, UPT ;  /* 0x0000000c0400728c */ /* 0x000fe2000bf06270 */
[----:B--2---:R0:W-:Y:S02]  /*28a50*/  STL [R1+0x63c], R6 ;  /* 0x00063c0601007387 */ /* 0x0041e40000100800 */
[----:B0-----:R-:W-:Y:S02]  /*28a60*/  MOV R6, R25 ;  /* 0x0000001900067202 */ /* 0x001fe40000000f00 */
[----:B----4-:R2:W-:Y:S04]  /*28a70*/  STL [R1+0x648], R3 ;  /* 0x0006480301007387 */ /* 0x0105e80000100800 */
[----:B------:R2:W-:Y:S04]  /*28a80*/  STL.64 [R1+0x640], R4 ;  /* 0x0006400401007387 */ /* 0x0005e80000100a00 */
[----:B------:R2:W-:Y:S01]  /*28a90*/  STL.64 [R1+0x630], R6 ;  /* 0x0006300601007387 */ /* 0x0005e20000100a00 */
[----:B------:R-:W-:Y:S05]  /*28aa0*/  BRA.U !UP0, `(.L_x_1) ;  /* 0xfffffe51089c7547 */ /* 0x000fea000b83ffff */
.L_x_0:
[----:B------:R-:W3:Y:S01]  /*28ab0*/  LDL.LU.64 R8, [R1+0x630] ;  /* 0x0006300001087983 */ /* 0x000ee20000300a00 */
[----:B------:R-:W0:Y:S03]  /*28ac0*/  LDCU.64 UR4, c[0x0][0x3e0] ;  /* 0x00007c00ff0477ac */ /* 0x000e260008000a00 */
[----:B-12---:R-:W2:Y:S01]  /*28ad0*/  LDL.LU.64 R6, [R1+0x640] ;  /* 0x0006400001067983 */ /* 0x006ea20000300a00 */
[----:B------:R-:W1:Y:S01]  /*28ae0*/  S2R R4, SR_TID.X ;  /* 0x0000000000047919 */ /* 0x000e620000002100 */
[----:B-----5:R-:W4:Y:S01]  /*28af0*/  S2R R3, SR_TID.X ;  /* 0x0000000000037919 */ /* 0x020f220000002100 */
[C---:B-1----:R-:W-:Y:S01]  /*28b00*/  IMAD.SHL.U32 R0, R4.reuse, 0x800, RZ ;  /* 0x0000080004007824 */ /* 0x042fe200078e00ff */
[C---:B------:R-:W-:Y:S02]  /*28b10*/  LOP3.LUT R2, R4.reuse, 0x3f, RZ, 0xc0, !PT ;  /* 0x0000003f04027812 */ /* 0x040fe400078ec0ff */
[----:B------:R-:W-:-:S02]  /*28b20*/  LOP3.LUT R4, R4, 0x40, RZ, 0xc0, !PT ;  /* 0x0000004004047812 */ /* 0x000fc400078ec0ff */
[----:B------:R-:W-:Y:S02]  /*28b30*/  LOP3.LUT R0, R0, 0x3000, RZ, 0xc0, !PT ;  /* 0x0000300000007812 */ /* 0x000fe400078ec0ff */
[----:B----4-:R-:W-:Y:S02]  /*28b40*/  LOP3.LUT R3, R3, 0x7f, RZ, 0xc0, !PT ;  /* 0x0000007f03037812 */ /* 0x010fe400078ec0ff */
[----:B------:R-:W-:Y:S02]  /*28b50*/  LEA R0, R2, R0, 0x4 ;  /* 0x0000000002007211 */ /* 0x000fe400078e20ff */
[----:B------:R-:W-:Y:S01]  /*28b60*/  SHF.R.U32.HI R2, RZ, 0x1, R4 ;  /* 0x00000001ff027819 */ /* 0x000fe20000011604 */
[----:B------:R-:W-:Y:S01]  /*28b70*/  BAR.SYNC.DEFER_BLOCKING 0x0 ;  /* 0x0000000000007b1d */ /* 0x000fe20000010000 */
[----:B------:R-:W-:Y:S02]  /*28b80*/  ISETP.GE.U32.AND P0, PT, R3, 0x20, PT ;  /* 0x000000200300780c */ /* 0x000fe40003f06070 */
[----:B------:R-:W-:-:S05]  /*28b90*/  LOP3.LUT R0, R0, R2, RZ, 0x3c, !PT ;  /* 0x0000000200007212 */ /* 0x000fca00078e3cff */
[----:B------:R-:W-:Y:S01]  /*28ba0*/  STL [R1+0x420], R0 ;  /* 0x0004200001007387 */ /* 0x000fe20000100800 */
[----:B---3--:R-:W-:Y:S01]  /*28bb0*/  IMAD.MOV.U32 R28, RZ, RZ, R9 ;  /* 0x000000ffff1c7224 */ /* 0x008fe200078e0009 */
[----:B------:R-:W-:Y:S02]  /*28bc0*/  MOV R29, R8 ;  /* 0x00000008001d7202 */ /* 0x000fe40000000f00 */
[----:B--2---:R-:W-:Y:S02]  /*28bd0*/  MOV R27, R6 ;  /* 0x00000006001b7202 */ /* 0x004fe40000000f00 */
[----:B------:R-:W-:-:S03]  /*28be0*/  MOV R26, R7 ;  /* 0x00000007001a7202 */ /* 0x000fc60000000f00 */
[----:B------:R1:W-:Y:S04]  /*28bf0*/  STL [R1+0x18ac], R27 ;  /* 0x0018ac1b01007387 */ /* 0x0003e80000100800 */
[----:B------:R-:W-:Y:S04]  /*28c00*/  STL [R1+0x1944], R26 ;  /* 0x0019441a01007387 */ /* 0x000fe80000100800 */
[----:B-1----:R-:W2:Y:S04]  /*28c10*/  LDL.LU R27, [R1+0x2b0] ;  /* 0x0002b000011b7983 */ /* 0x002ea80000300800 */
[----:B--2---:R-:W-:Y:S04]  /*28c20*/  STL [R1+0x1934], R27 ;  /* 0x0019341b01007387 */ /* 0x004fe80000100800 */
[----:B------:R-:W2:Y:S04]  /*28c30*/  LDL.LU R0, [R1+0x2b4] ;  /* 0x0002b40001007983 */ /* 0x000ea80000300800 */
[----:B------:R-:W3:Y:S04]  /*28c40*/  LDL.LU R2, [R1+0x2b8] ;  /* 0x0002b80001027983 */ /* 0x000ee80000300800 */
[----:B--2---:R1:W-:Y:S04]  /*28c50*/  STL [R1+0x198], R0 ;  /* 0x0001980001007387 */ /* 0x0043e80000100800 */
[----:B-1----:R-:W2:Y:S04]  /*28c60*/  LDL.LU R0, [R1+0x2bc] ;  /* 0x0002bc0001007983 */ /* 0x002ea80000300800 */
[----:B---3--:R1:W-:Y:S04]  /*28c70*/  STL [R1+0x190], R2 ;  /* 0x0001900201007387 */ /* 0x0083e80000100800 */
[----:B-1----:R-:W3:Y:S04]  /*28c80*/  LDL.LU R2, [R1+0x2a0] ;  /* 0x0002a00001027983 */ /* 0x002ee80000300800 */
        /* <DEDUP_REMOVED lines=10> */
[----:B---3--:R-:W-:Y:S04]  /*28d30*/  STL [R1+0x184], R2 ;  /* 0x0001840201007387 */ /* 0x008fe80000100800 */
[----:B------:R-:W3:Y:S04]  /*28d40*/  LDL.LU R26, [R1+0x298] ;  /* 0x00029800011a7983 */ /* 0x000ee80000300800 */
[----:B--2---:R1:W-:Y:S04]  /*28d50*/  STL [R1+0x17c], R0 ;  /* 0x00017c0001007387 */ /* 0x0043e80000100800 */
[----:B---3--:R-:W-:Y:S04]  /*28d60*/  STL [R1+0x1984], R26 ;  /* 0x0019841a01007387 */ /* 0x008fe80000100800 */
[----:B-1----:R-:W2:Y:S04]  /*28d70*/  LDL.LU R0, [R1+0x29c] ;  /* 0x00029c0001007983 */ /* 0x002ea80000300800 */
        /* <DEDUP_REMOVED lines=73> */
[----:B--2---:R-:W-:Y:S04]  /*29210*/  STL [R1+0xd4], R0 ;  /* 0x0000d40001007387 */ /* 0x004fe80000100800 */
[----:B---3--:R1:W-:Y:S04]  /*29220*/  STL [R1+0x1938], R27 ;  /* 0x0019381b01007387 */ /* 0x0083e80000100800 */
        /* <DEDUP_REMOVED lines=17> */
[----:B---3--:R-:W-:Y:S04]  /*29340*/  STL [R1+0x1948], R27 ;  /* 0x0019481b01007387 */ /* 0x008fe80000100800 */
[----:B------:R-:W2:Y:S04]  /*29350*/  LDL.LU R26, [R1+0x368] ;  /* 0x00036800011a7983 */ /* 0x000ea80000300800 */
[----:B--2---:R1:W-:Y:S04]  /*29360*/  STL [R1+0x1988], R26 ;  /* 0x0019881a01007387 */ /* 0x0043e80000100800 */
[----:B-1----:R-:W2:Y:S04]  /*29370*/  LDL.LU R26, [R1+0x36c] ;  /* 0x00036c00011a7983 */ /* 0x002ea80000300800 */
[----:B--2---:R1:W-:Y:S04]  /*29380*/  STL [R1+0x198c], R26 ;  /* 0x00198c1a01007387 */ /* 0x0043e80000100800 */
[----:B------:R-:W2:Y:S04]  /*29390*/  LDL.LU R0, [R1+0x350] ;  /* 0x0003500001007983 */ /* 0x000ea80000300800 */
[----:B------:R-:W3:Y:S04]  /*293a0*/  LDL.LU R27, [R1+0x354] ;  /* 0x00035400011b7983 */ /* 0x000ee80000300800 */
[----:B-1----:R-:W4:Y:S04]  /*293b0*/  LDL.LU R26, [R1+0x358] ;  /* 0x00035800011a7983 */ /* 0x002f280000300800 */
[----:B----4-:R1:W-:Y:S04]  /*293c0*/  STL [R1+0x1990], R26 ;  /* 0x0019901a01007387 */ /* 0x0103e80000100800 */
[----:B--2---:R-:W-:Y:S04]  /*293d0*/  STL [R1+0xa4], R0 ;  /* 0x0000a40001007387 */ /* 0x004fe80000100800 */
[----:B-1----:R-:W2:Y:S04]  /*293e0*/  LDL.LU R26, [R1+0x35c] ;  /* 0x00035c00011a7983 */ /* 0x002ea80000300800 */
[----:B---3--:R-:W-:Y:S04]  /*293f0*/  STL [R1+0x9c], R27 ;  /* 0x00009c1b01007387 */ /* 0x008fe80000100800 */
[----:B------:R-:W3:Y:S04]  /*29400*/  LDL.LU R2, [R1+0x340] ;  /* 0x0003400001027983 */ /* 0x000ee80000300800 */
[----:B------:R-:W4:Y:S04]  /*29410*/  LDL.LU R3, [R1+0x344] ;  /* 0x0003440001037983 */ /* 0x000f280000300800 */
[----:B---3--:R1:W-:Y:S04]  /*29420*/  STL [R1+0xe4], R2 ;  /* 0x0000e40201007387 */ /* 0x0083e80000100800 */
[----:B-1----:R-:W3:Y:S04]  /*29430*/  LDL.LU R2, [R1+0x348] ;  /* 0x0003480001027983 */ /* 0x002ee80000300800 */
[----:B----4-:R1:W-:Y:S04]  /*29440*/  STL [R1+0xd0], R3 ;  /* 0x0000d00301007387 */ /* 0x0103e80000100800 */
[----:B-1----:R-:W4:Y:S04]  /*29450*/  LDL.LU R3, [R1+0x34c] ;  /* 0x00034c0001037983 */ /* 0x002f280000300800 */
        /* <DEDUP_REMOVED lines=12> */
[----:B------:R-:W2:Y:S04]  /*29520*/  LDL.LU R25, [R1+0x378] ;  /* 0x0003780001197983 */ /* 0x000ea80000300800 */
[----:B----4-:R1:W-:Y:S04]  /*29530*/  STL [R1+0x88], R3 ;  /* 0x0000880301007387 */ /* 0x0103e80000100800 */
[----:B--2---:R3:W-:Y:S04]  /*29540*/  STL [R1+0x189c], R25 ;  /* 0x00189c1901007387 */ /* 0x0047e80000100800 */
[----:B------:R-:W2:Y:S04]  /*29550*/  LDL.LU R24, [R1+0x37c] ;  /* 0x00037c0001187983 */ /* 0x000ea80000300800 */
[----:B--2---:R2:W-:Y:S04]  /*29560*/  STL [R1+0x18a0], R24 ;  /* 0x0018a01801007387 */ /* 0x0045e80000100800 */
[----:B-1----:R-:W4:Y:S04]  /*29570*/  LDL.LU R3, [R1+0x380] ;  /* 0x0003800001037983 */ /* 0x002f280000300800 */
[----:B------:R-:W2:Y:S04]  /*29580*/  LDL.LU R23, [R1+0x384] ;  /* 0x0003840001177983 */ /* 0x000ea80000300800 */
[----:B----4-:R1:W-:Y:S04]  /*29590*/  STL [R1+0x7c], R3 ;  /* 0x00007c0301007387 */ /* 0x0103e80000100800 */
[----:B--2---:R-:W-:Y:S04]  /*295a0*/  STL [R1+0x1834], R23 ;  /* 0x0018341701007387 */ /* 0x004fe80000100800 */
[----:B------:R-:W2:Y:S04]  /*295b0*/  LDL.LU R22, [R1+0x388] ;  /* 0x0003880001167983 */ /* 0x000ea80000300800 */
        /* <DEDUP_REMOVED lines=33> */
[----:B------:R-:W2:Y:S01]  /*297d0*/  LDL.LU R5, [R1+0x3cc] ;  /* 0x0003cc0001057983 */ /* 0x000ea20000300800 */
[----:B---3--:R-:W-:Y:S01]  /*297e0*/  IMAD.MOV.U32 R25, RZ, RZ, R2 ;  /* 0x000000ffff197224 */ /* 0x008fe200078e0002 */
[----:B------:R-:W-:-:S02]  /*297f0*/  MOV R24, R0 ;  /* 0x0000000000187202 */ /* 0x000fc40000000f00 */
[----:B--2---:R-:W-:Y:S04]  /*29800*/  STL [R1+0x18cc], R5 ;  /* 0x0018cc0501007387 */ /* 0x004fe80000100800 */
[----:B------:R-:W2:Y:S04]  /*29810*/  LDL.LU R4, [R1+0x3d0] ;  /* 0x0003d00001047983 */ /* 0x000ea80000300800 */
[----:B--2---:R-:W-:Y:S04]  /*29820*/  STL [R1+0x1858], R4 ;  /* 0x0018580401007387 */ /* 0x004fe80000100800 */
[----:B-1----:R-:W2:Y:S04]  /*29830*/  LDL.LU R3, [R1+0x3d4] ;  /* 0x0003d40001037983 */ /* 0x002ea80000300800 */
[----:B--2---:R-:W-:Y:S04]  /*29840*/  STL [R1+0x185c], R3 ;  /* 0x00185c0301007387 */ /* 0x004fe80000100800 */
[----:B------:R-:W2:Y:S04]  /*29850*/  LDL.LU R2, [R1+0x3d8] ;  /* 0x0003d80001027983 */ /* 0x000ea80000300800 */
[----:B--2---:R1:W-:Y:S04]  /*29860*/  STL [R1+0x18d0], R2 ;  /* 0x0018d00201007387 */ /* 0x0043e80000100800 */
[----:B------:R-:W2:Y:S04]  /*29870*/  LDL.LU R0, [R1+0x3dc] ;  /* 0x0003dc0001007983 */ /* 0x000ea80000300800 */
[----:B--2---:R2:W-:Y:S04]  /*29880*/  STL [R1+0x18d4], R0 ;  /* 0x0018d40001007387 */ /* 0x0045e80000100800 */
[----:B-1----:R-:W3:Y:S04]  /*29890*/  LDL.LU R2, [R1+0x3e0] ;  /* 0x0003e00001027983 */ /* 0x002ee80000300800 */
[----:B--2---:R-:W2:Y:S04]  /*298a0*/  LDL.LU R0, [R1+0x3e4] ;  /* 0x0003e40001007983 */ /* 0x004ea80000300800 */
[----:B---3--:R1:W-:Y:S04]  /*298b0*/  STL [R1], R2 ;  /* 0x0000000201007387 */ /* 0x0083e80000100800 */
[----:B------:R-:W3:Y:S04]  /*298c0*/  LDL.LU R7, [R1+0x3e8] ;  /* 0x0003e80001077983 */ /* 0x000ee80000300800 */
[----:B--2---:R2:W-:Y:S04]  /*298d0*/  STL [R1+0x4], R0 ;  /* 0x0000040001007387 */ /* 0x0045e80000100800 */
[----:B---3--:R-:W-:Y:S04]  /*298e0*/  STL [R1+0x18d8], R7 ;  /* 0x0018d80701007387 */ /* 0x008fe80000100800 */
[----:B------:R-:W3:Y:S04]  /*298f0*/  LDL.LU R4, [R1+0x3ec] ;  /* 0x0003ec0001047983 */ /* 0x000ee80000300800 */
[----:B---3--:R-:W-:Y:S04]  /*29900*/  STL [R1+0x18dc], R4 ;  /* 0x0018dc0401007387 */ /* 0x008fe80000100800 */
[----:B-1----:R-:W3:Y:S04]  /*29910*/  LDL.LU R2, [R1+0x3f0] ;  /* 0x0003f00001027983 */ /* 0x002ee80000300800 */
[----:B--2---:R-:W2:Y:S04]  /*29920*/  LDL.LU R0, [R1+0x3f4] ;  /* 0x0003f40001007983 */ /* 0x004ea80000300800 */
        /* <DEDUP_REMOVED lines=25> */
[----:B-1----:R-:W3:Y:S01]  /*29ac0*/  LDL.LU R2, [R1+0x478] ;  /* 0x0004780001027983 */ /* 0x002ee20000300800 */
[----:B------:R-:W1:Y:S03]  /*29ad0*/  S2R R22, SR_TID.X ;  /* 0x0000000000167919 */ /* 0x000e660000002100 */
[----:B--2---:R2:W-:Y:S04]  /*29ae0*/  STL [R1+0x44], R0 ;  /* 0x0000440001007387 */ /* 0x0045e80000100800 */
[----:B--2---:R-:W2:Y:S01]  /*29af0*/  LDL.LU R0, [R1+0x47c] ;  /* 0x00047c0001007983 */ /* 0x004ea20000300800 */
[----:B------:R-:W-:Y:S01]  /*29b00*/  IMAD.MOV.U32 R18, RZ, RZ, R25 ;  /* 0x000000ffff127224 */ /* 0x000fe200078e0019 */
[----:B------:R-:W-:-:S02]  /*29b10*/  MOV R17, R24 ;  /* 0x0000001800117202 */ /* 0x000fc40000000f00 */
[----:B---3--:R3:W-:Y:S01]  /*29b20*/  STL [R1+0x48], R2 ;  /* 0x0000480201007387 */ /* 0x0087e20000100800 */
[C---:B-1----:R-:W-:Y:S02]  /*29b30*/  SHF.L.U32 R3, R22.reuse, 0x5, RZ ;  /* 0x0000000516037819 */ /* 0x042fe400000006ff */
[C---:B---3--:R-:W-:Y:S01]  /*29b40*/  SHF.L.U32 R2, R22.reuse, 0x4, RZ ;  /* 0x0000000416027819 */ /* 0x048fe200000006ff */
[----:B--2---:R1:W-:Y:S04]  /*29b50*/  STL [R1+0x4c], R0 ;  /* 0x00004c0001007387 */ /* 0x0043e80000100800 */
[----:B------:R-:W2:Y:S04]  /*29b60*/  LDL.LU R23, [R1+0x480] ;  /* 0x0004800001177983 */ /* 0x000ea80000300800 */
[----:B--2---:R-:W-:Y:S04]  /*29b70*/  STL [R1+0x1860], R23 ;  /* 0x0018601701007387 */ /* 0x004fe80000100800 */
[----:B------:R-:W2:Y:S04]  /*29b80*/  LDL.LU R20, [R1+0x484] ;  /* 0x0004840001147983 */ /* 0x000ea80000300800 */
[----:B--2---:R-:W-:Y:S04]  /*29b90*/  STL [R1+0x1864], R20 ;  /* 0x0018641401007387 */ /* 0x004fe80000100800 */
[----:B------:R-:W2:Y:S04]  /*29ba0*/  LDL.LU R25, [R1+0x488] ;  /* 0x0004880001197983 */ /* 0x000ea80000300800 */
[----:B--2---:R-:W-:Y:S04]  /*29bb0*/  STL [R1+0x18e4], R25 ;  /* 0x0018e41901007387 */ /* 0x004fe80000100800 */
[----:B------:R-:W2:Y:S01]  /*29bc0*/  LDL.LU R24, [R1+0x48c] ;  /* 0x00048c0001187983 */ /* 0x000ea20000300800 */
[----:B-1----:R-:W-:-:S02]  /*29bd0*/  LOP3.LUT R0, R22, 0x18, RZ, 0xc0, !PT ;  /* 0x0000001816007812 */ /* 0x002fc400078ec0ff */
[----:B------:R-:W-:Y:S02]  /*29be0*/  LOP3.LUT R2, R2, 0x70, RZ, 0xc0, !PT ;  /* 0x0000007002027812 */ /* 0x000fe400078ec0ff */
[----:B------:R-:W-:Y:S01]  /*29bf0*/  LOP3.LUT R3, R3, 0xc60, RZ, 0xc0, !PT ;  /* 0x00000c6003037812 */ /* 0x000fe200078ec0ff */
[----:B--2---:R-:W-:Y:S04]  /*29c00*/  STL [R1+0x18e8], R24 ;  /* 0x0018e81801007387 */ /* 0x004fe80000100800 */
[----:B------:R-:W2:Y:S04]  /*29c10*/  LDL.LU R19, [R1+0x490] ;  /* 0x0004900001137983 */ /* 0x000ea80000300800 */
[----:B--2---:R-:W-:Y:S04]  /*29c20*/  STL [R1+0x1868], R19 ;  /* 0x0018681301007387 */ /* 0x004fe80000100800 */
[----:B------:R-:W2:Y:S01]  /*29c30*/  LDL.LU R16, [R1+0x494] ;  /* 0x0004940001107983 */ /* 0x000ea20000300800 */
[----:B------:R-:W-:Y:S01]  /*29c40*/  VIADD R2, R2, UR6 ;  /* 0x0000000602027c36 */ /* 0x000fe20008000000 */
[----:B------:R-:W-:-:S02]  /*29c50*/  FSETP.GT.AND P1, PT, |R28|, 8.50705917302346158658e+37, PT ;  /* 0x7e8000001c00780b */ /* 0x000fc40003f24200 */
[----:B--2---:R-:W-:Y:S04]  /*29c60*/  STL [R1+0x186c], R16 ;  /* 0x00186c1001007387 */ /* 0x004fe80000100800 */
[----:B------:R-:W2:Y:S01]  /*29c70*/  LDL.LU R22, [R1+0x498] ;  /* 0x0004980001167983 */ /* 0x000ea20000300800 */
[C---:B------:R-:W-:Y:S02]  /*29c80*/  LEA R3, R0.reuse, R3, 0x9 ;  /* 0x0000000300037211 */ /* 0x040fe400078e48ff */
[----:B------:R-:W-:Y:S01]  /*29c90*/  LEA.HI R0, R0, R2, RZ, 0x1f ;  /* 0x0000000200007211 */ /* 0x000fe200078ff8ff */
[----:B--2---:R-:W-:Y:S04]  /*29ca0*/  STL [R1+0x18ec], R22 ;  /* 0x0018ec1601007387 */ /* 0x004fe80000100800 */
[----:B------:R-:W2:Y:S01]  /*29cb0*/  LDL.LU R21, [R1+0x49c] ;  /* 0x00049c0001157983 */ /* 0x000ea20000300800 */
[----:B------:R-:W-:Y:S01]  /*29cc0*/  MOV R15, R27 ;  /* 0x0000001b000f7202 */ /* 0x000fe20000000f00 */
[----:B------:R-:W-:Y:S01]  /*29cd0*/  FMUL R2, R28, 8388608 ;  /* 0x4b0000001c027820 */ /* 0x000fe20000400000 */
[----:B------:R-:W-:-:S02]  /*29ce0*/  FSETP.GEU.AND P4, PT, R29, 1.175494350822287508e-38, PT ;  /* 0x008000001d00780b */ /* 0x000fc40003f8e000 */
[C---:B------:R-:W-:Y:S02]  /*29cf0*/  FSETP.GT.AND P3, PT, |R29|.reuse, 8.50705917302346158658e+37, PT ;  /* 0x7e8000001d00780b */ /* 0x040fe40003f64200 */
[C---:B------:R-:W-:Y:S02]  /*29d00*/  FSETP.GEU.AND P2, PT, R28.reuse, 1.175494350822287508e-38, PT ;  /* 0x008000001c00780b */ /* 0x040fe40003f4e000 */
[----:B------:R-:W-:Y:S02]  /*29d10*/  FSETP.GEU.AND P5, PT, |R28|, 1.175494350822287508e-38, PT ;  /* 0x008000001c00780b */ /* 0x000fe40003fae200 */
[----:B------:R-:W-:Y:S01]  /*29d20*/  FSEL R11, R2, R28, !P2 ;  /* 0x0000001c020b7208 */ /* 0x000fe20005000000 */
[----:B------:R-:W-:Y:S01]  /*29d30*/  @P1 FMUL R26, R26, 0.25 ;  /* 0x3e8000001a1a1820 */ /* 0x000fe20000400000 */
[----:B--2---:R-:W-:Y:S04]  /*29d40*/  STL [R1+0x18f0], R21 ;  /* 0x0018f01501007387 */ /* 0x004fe80000100800 */
[----:B------:R1:W-:Y:S02]  /*29d50*/  STL [R1+0x3a8], R0 ;  /* 0x0003a80001007387 */ /* 0x0003e40000100800 */
[----:B-1----:R-:W-:-:S05]  /*29d60*/  FMUL R0, R29, 8388608 ;  /* 0x4b0000001d007820 */ /* 0x002fca0000400000 */
[----:B------:R-:W-:Y:S04]  /*29d70*/  STL [R1+0x1950], R0 ;  /* 0x0019500001007387 */ /* 0x000fe80000100800 */
[----:B------:R-:W-:Y:S04]  /*29d80*/  STL [R1+0x194c], R29 ;  /* 0x00194c1d01007387 */ /* 0x000fe80000100800 */
[----:B------:R-:W-:Y:S04]  /*29d90*/  STL [R1+0x1954], R18 ;  /* 0x0019541201007387 */ /* 0x000fe80000100800 */
[----:B------:R1:W-:Y:S04]  /*29da0*/  STL [R1+0x1970], R15 ;  /* 0x0019700f01007387 */ /* 0x0003e80000100800 */
[----:B-1----:R-:W2:Y:S04]  /*29db0*/  LDL.LU R15, [R1+0xac] ;  /* 0x0000ac00010f7983 */ /* 0x002ea80000300800 */
[----:B------:R1:W-:Y:S04]  /*29dc0*/  STL [R1+0x1958], R17 ;  /* 0x0019581101007387 */ /* 0x0003e80000100800 */
[----:B-1----:R-:W3:Y:S04]  /*29dd0*/  LDL.LU R17, [R1+0xb4] ;  /* 0x0000b40001117983 */ /* 0x002ee80000300800 */
        /* <DEDUP_REMOVED lines=24> */
[----:B------:R1:W-:Y:S04]  /*29f60*/  STL [R1+0x70], R26 ;  /* 0x0000701a01007387 */ /* 0x0003e80000100800 */
[----:B-1----:R-:W2:Y:S02]  /*29f70*/  LDL.LU R26, [R1+0x1990] ;  /* 0x00199000011a7983 */ /* 0x002ea40000300800 */
[----:B--2---:R-:W-:-:S05]  /*29f80*/  @P1 FMUL R26, R26, 0.25 ;  /* 0x3e8000001a1a1820 */ /* 0x004fca0000400000 */
[----:B------:R1:W-:Y:S04]  /*29f90*/  STL [R1+0x74], R26 ;  /* 0x0000741a01007387 */ /* 0x0003e80000100800 */
[----:B-1----:R-:W2:Y:S02]  /*29fa0*/  LDL.LU R26, [R1+0x198c] ;  /* 0x00198c00011a7983 */ /* 0x002ea40000300800 */
[----:B--2---:R-:W-:-:S05]  /*29fb0*/  @P1 FMUL R26, R26, 0.25 ;  /* 0x3e8000001a1a1820 */ /* 0x004fca0000400000 */
[----:B------:R1:W-:Y:S04]  /*29fc0*/  STL [R1+0x98], R26 ;  /* 0x0000981a01007387 */ /* 0x0003e80000100800 */
[----:B-1----:R-:W2:Y:S01]  /*29fd0*/  LDL.LU R26, [R1+0x1988] ;  /* 0x00198800011a7983 */ /* 0x002ea20000300800 */
[----:B------:R-:W-:-:S03]  /*29fe0*/  @P1 FMUL R15, R15, 0.25 ;  /* 0x3e8000000f0f1820 */ /* 0x000fc60000400000 */
[----:B------:R-:W-:Y:S04]  /*29ff0*/  STL [R1+0x78], R11 ;  /* 0x0000780b01007387 */ /* 0x000fe80000100800 */
[----:B------:R1:W-:Y:S04]  /*2a000*/  STL [R1+0x191c], R11 ;  /* 0x00191c0b01007387 */ /* 0x0003e80000100800 */
[----:B-1----:R-:W3:Y:S01]  /*2a010*/  LDL.LU R11, [R1+0xe8] ;  /* 0x0000e800010b7983 */ /* 0x002ee20000300800 */
[----:B--2---:R-:W-:-:S05]  /*2a020*/  @P1 FMUL R26, R26, 0.25 ;  /* 0x3e8000001a1a1820 */ /* 0x004fca0000400000 */
[----:B------:R1:W-:Y:S04]  /*2a030*/  STL [R1+0xa0], R26 ;  /* 0x0000a01a01007387 */ /* 0x0003e80000100800 */
[----:B-1----:R-:W2:Y:S04]  /*2a040*/  LDL.LU R26, [R1+0x1984] ;  /* 0x00198400011a7983 */ /* 0x002ea80000300800 */
[----:B------:R1:W-:Y:S04]  /*2a050*/  STL [R1+0x1974], R15 ;  /* 0x0019740f01007387 */ /* 0x0003e80000100800 */
[----:B-1----:R-:W2:Y:S04]  /*2a060*/  LDL R15, [R1+0xa0] ;  /* 0x0000a000010f7983 */ /* 0x002ea80000100800 */
[----:B--2---:R1:W-:Y:S04]  /*2a070*/  STL [R1+0x1978], R15 ;  /* 0x0019780f01007387 */ /* 0x0043e80000100800 */
[----:B-1----:R-:W2:Y:S04]  /*2a080*/  LDL R15, [R1+0x98] ;  /* 0x00009800010f7983 */ /* 0x002ea80000100800 */
[----:B--2---:R1:W-:Y:S04]  /*2a090*/  STL [R1+0x197c], R15 ;  /* 0x00197c0f01007387 */ /* 0x0043e80000100800 */
[----:B-1----:R-:W2:Y:S04]  /*2a0a0*/  LDL R15, [R1+0x74] ;  /* 0x00007400010f7983 */ /* 0x002ea80000100800 */
[----:B--2---:R1:W-:Y:S04]  /*2a0b0*/  STL [R1+0x1980], R15 ;  /* 0x0019800f01007387 */ /* 0x0043e80000100800 */
[----:B-1----:R-:W2:Y:S01]  /*2a0c0*/  LDL R15, [R1+0x70] ;  /* 0x00007000010f7983 */ /* 0x002ea20000100800 */
[----:B------:R-:W-:Y:S01]  /*2a0d0*/  @P1 FMUL R28, R28, 0.25 ;  /* 0x3e8000001c1c1820 */ /* 0x000fe20000400000 */
[----:B---3--:R-:W-:Y:S01]  /*2a0e0*/  @P1 FMUL R17, R17, 0.25 ;  /* 0x3e80000011111820 */ /* 0x008fe20000400000 */
[----:B----4-:R-:W-:Y:S01]  /*2a0f0*/  @P1 FMUL R18, R18, 0.25 ;  /* 0x3e80000012121820 */ /* 0x010fe20000400000 */
[----:B------:R-:W-:Y:S01]  /*2a100*/  @P1 FMUL R0, R0, 0.25 ;  /* 0x3e80000000001820 */ /* 0x000fe20000400000 */
        /* <DEDUP_REMOVED lines=24> */
[----:B--2---:R-:W-:-:S05]  /*2a290*/  @!P5 FMUL R15, R15, 16777216 ;  /* 0x4b8000000f0fd820 */ /* 0x004fca0000400000 */
[----:B------:R1:W-:Y:S04]  /*2a2a0*/  @!P5 STL [R1+0x70], R15 ;  /* 0x0000700f0100d387 */ /* 0x0003e80000100800 */
[----:B-1----:R-:W2:Y:S02]  /*2a2b0*/  LDL.LU R15, [R1+0x1980] ;  /* 0x00198000010f7983 */ /* 0x002ea40000300800 */
        /* <DEDUP_REMOVED lines=10> */
[----:B------:R1:W-:Y:S04]  /*2a360*/  STL [R1+0xac], R15 ;  /* 0x0000ac0f01007387 */ /* 0x0003e80000100800 */
[----:B-1----:R-:W2:Y:S04]  /*2a370*/  LDL.LU R15, [R1+0x1970] ;  /* 0x00197000010f7983 */ /* 0x002ea80000300800 */
[----:B--2---:R1:W-:Y:S04]  /*2a380*/  STL [R1+0x1960], R15 ;  /* 0x0019600f01007387 */ /* 0x0043e80000100800 */
[----:B-1----:R-:W2:Y:S04]  /*2a390*/  LDL.LU R15, [R1+0xa0] ;  /* 0x0000a000010f7983 */ /* 0x002ea80000300800 */
[----:B--2---:R1:W-:Y:S04]  /*2a3a0*/  STL [R1+0x1964], R15 ;  /* 0x0019640f01007387 */ /* 0x0043e80000100800 */
[----:B-1----:R-:W2:Y:S04]  /*2a3b0*/  LDL.LU R15, [R1+0x98] ;  /* 0x00009800010f7983 */ /* 0x002ea80000300800 */
[----:B--2---:R1:W-:Y:S04]  /*2a3c0*/  STL [R1+0x1968], R15 ;  /* 0x0019680f01007387 */ /* 0x0043e80000100800 */
[----:B-1----:R-:W2:Y:S01]  /*2a3d0*/  LDL.LU R15, [R1+0x74] ;  /* 0x00007400010f7983 */ /* 0x002ea20000300800 */
[----:B------:R-:W-:-:S06]  /*2a3e0*/  @!P5 FMUL R28, R28, 16777216 ;  /* 0x4b8000001c1cd820 */ /* 0x000fcc0000400000 */
[----:B------:R-:W1:Y:S01]  /*2a3f0*/  MUFU.RCP R28, R28 ;  /* 0x0000001c001c7308 */ /* 0x000e620000001000 */
[----:B--2---:R2:W-:Y:S04]  /*2a400*/  STL [R1+0x196c], R15 ;  /* 0x00196c0f01007387 */ /* 0x0045e80000100800 */
[----:B--2---:R-:W1:Y:S01]  /*2a410*/  LDL.LU R15, [R1+0x70] ;  /* 0x00007000010f7983 */ /* 0x004e620000300800 */
[----:B------:R-:W-:-:S05]  /*2a420*/  @!P5 FMUL R17, R17, 16777216 ;  /* 0x4b8000001111d820 */ /* 0x000fca0000400000 */
[----:B------:R2:W-:Y:S04]  /*2a430*/  STL [R1+0x195c], R17 ;  /* 0x00195c1101007387 */ /* 0x0005e80000100800 */
[----:B--2---:R-:W2:Y:S01]  /*2a440*/  LDL.LU R17, [R1+0xac] ;  /* 0x0000ac0001117983 */ /* 0x004ea20000300800 */
[----:B------:R-:W-:Y:S01]  /*2a450*/  @!P5 FMUL R18, R18, 16777216 ;  /* 0x4b8000001212d820 */ /* 0x000fe20000400000 */
        /* <DEDUP_REMOVED lines=25> */
[----:B-1----:R-:W-:-:S05]  /*2a5f0*/  FMUL R15, R28, R15 ;  /* 0x0000000f1c0f7220 */ /* 0x002fca0000400000 */
[----:B------:R1:W-:Y:S04]  /*2a600*/  STL [R1+0x254], R15 ;  /* 0x0002540f01007387 */ /* 0x0003e80000100800 */
[----:B-1----:R-:W3:Y:S02]  /*2a610*/  LDL.LU R15, [R1+0x196c] ;  /* 0x00196c00010f7983 */ /* 0x002ee40000300800 */
[----:B---3--:R-:W-:-:S05]  /*2a620*/  FMUL R15, R28, R15 ;  /* 0x0000000f1c0f7220 */ /* 0x008fca0000400000 */
[----:B------:R1:W-:Y:S04]  /*2a630*/  STL [R1+0x24c], R15 ;  /* 0x00024c0f01007387 */ /* 0x0003e80000100800 */
[----:B-1----:R-:W3:Y:S02]  /*2a640*/  LDL.LU R15, [R1+0x1968] ;  /* 0x00196800010f7983 */ /* 0x002ee40000300800 */
[----:B---3--:R-:W-:-:S05]  /*2a650*/  FMUL R15, R28, R15 ;  /* 0x0000000f1c0f7220 */ /* 0x008fca0000400000 */
[----:B------:R1:W-:Y:S04]  /*2a660*/  STL [R1+0x250], R15 ;  /* 0x0002500f01007387 */ /* 0x0003e80000100800 */
[----:B-1----:R-:W3:Y:S01]  /*2a670*/  LDL.LU R15, [R1+0x1964] ;  /* 0x00196400010f7983 */ /* 0x002ee20000300800 */
[C---:B--2---:R-:W-:Y:S01]  /*2a680*/  FMUL R17, R28.reuse, R17 ;  /* 0x000000111c117220 */ /* 0x044fe20000400000 */
[----:B---3--:R-:W-:-:S05]  /*2a690*/  FMUL R15, R28, R15 ;  /* 0x0000000f1c0f7220 */ /* 0x008fca0000400000 */
[----:B------:R1:W-:Y:S04]  /*2a6a0*/  STL [R1+0x248], R15 ;  /* 0x0002480f01007387 */ /* 0x0003e80000100800 */
[----:B-1----:R-:W2:Y:S04]  /*2a6b0*/  LDL.LU R15, [R1+0x1960] ;  /* 0x00196000010f7983 */ /* 0x002ea80000300800 */
[----:B------:R1:W-:Y:S04]  /*2a6c0*/  STL [R1+0x244], R17 ;  /* 0x0002441101007387 */ /* 0x0003e80000100800 */
[----:B-1----:R-:W3:Y:S01]  /*2a6d0*/  LDL.LU R17, [R1+0x195c] ;  /* 0x00195c0001117983 */ /* 0x002ee20000300800 */
[C---:B------:R-:W-:Y:S01]  /*2a6e0*/  FMUL R18, R28.reuse, R18 ;  /* 0x000000121c127220 */ /* 0x040fe20000400000 */
[C---:B------:R-:W-:Y:S01]  /*2a6f0*/  FMUL R0, R28.reuse, R0 ;  /* 0x000000001c007220 */ /* 0x040fe20000400000 */
[C---:B------:R-:W-:Y:S01]  /*2a700*/  FMUL R29, R28.reuse, R29 ;  /* 0x0000001d1c1d7220 */ /* 0x040fe20000400000 */
[C---:B------:R-:W-:Y:S01]  /*2a710*/  FMUL R27, R28.reuse, R27 ;  /* 0x0000001b1c1b7220 */ /* 0x040fe20000400000 */
[C---:B------:R-:W-:Y:S01]  /*2a720*/  FMUL R11, R28.reuse, R11 ;  /* 0x0000000b1c0b7220 */ /* 0x040fe20000400000 */
[C---:B------:R-:W-:Y:S01]  /*2a730*/  FMUL R16, R28.reuse, R16 ;  /* 0x000000101c107220 */ /* 0x040fe20000400000 */
[----:B---3--:R-:W-:-:S05]  /*2a740*/  FMUL R17, R28, R17 ;  /* 0x000000111c117220 */ /* 0x008fca0000400000 */
[----:B------:R1:W-:Y:S04]  /*2a750*/  STL [R1+0x23c], R17 ;  /* 0x00023c1101007387 */ /* 0x0003e80000100800 */
[----:B-1----:R-:W3:Y:S04]  /*2a760*/  LDL.LU R17, [R1+0x1958] ;  /* 0x0019580001117983 */ /* 0x002ee80000300800 */
[----:B------:R1:W-:Y:S04]  /*2a770*/  STL [R1+0x240], R18 ;  /* 0x0002401201007387 */ /* 0x0003e80000100800 */
[----:B-1----:R-:W4:Y:S04]  /*2a780*/  LDL.LU R18, [R1+0x1954] ;  /* 0x0019540001127983 */ /* 0x002f280000300800 */
[----:B------:R1:W-:Y:S04]  /*2a790*/  STL [R1+0x238], R0 ;  /* 0x0002380001007387 */ /* 0x0003e80000100800 */
[----:B-1----:R-:W4:Y:S04]  /*2a7a0*/  LDL.LU R0, [R1+0x1950] ;  /* 0x0019500001007983 */ /* 0x002f280000300800 */
[----:B------:R1:W-:Y:S04]  /*2a7b0*/  STL [R1+0x234], R29 ;  /* 0x0002341d01007387 */ /* 0x0003e80000100800 */
[----:B-1----:R-:W4:Y:S04]  /*2a7c0*/  LDL.LU R29, [R1+0x194c] ;  /* 0x00194c00011d7983 */ /* 0x002f280000300800 */
[----:B------:R1:W-:Y:S04]  /*2a7d0*/  STL [R1+0x22c], R27 ;  /* 0x00022c1b01007387 */ /* 0x0003e80000100800 */
[----:B-1----:R-:W4:Y:S04]  /*2a7e0*/  LDL.LU R27, [R1+0x1948] ;  /* 0x00194800011b7983 */ /* 0x002f280000300800 */
[----:B------:R1:W-:Y:S02]  /*2a7f0*/  STL [R1+0x230], R11 ;  /* 0x0002300b01007387 */ /* 0x0003e40000100800 */
[C---:B-1----:R-:W-:Y:S01]  /*2a800*/  FMUL R11, R28.reuse, R21 ;  /* 0x000000151c0b7220 */ /* 0x042fe20000400000 */
[----:B------:R-:W-:-:S04]  /*2a810*/  FMUL R21, R28, R22 ;  /* 0x000000161c157220 */ /* 0x000fc80000400000 */
[----:B------:R1:W-:Y:S04]  /*2a820*/  STL [R1+0x228], R11 ;  /* 0x0002280b01007387 */ /* 0x0003e80000100800 */
[----:B------:R-:W-:Y:S04]  /*2a830*/  STL [R1+0x224], R21 ;  /* 0x0002241501007387 */ /* 0x000fe80000100800 */
[----:B------:R0:W-:Y:S01]  /*2a840*/  STL [R1+0x21c], R16 ;  /* 0x00021c1001007387 */ /* 0x0001e20000100800 */
[C---:B-1----:R-:W-:Y:S01]  /*2a850*/  FMUL R11, R28.reuse, R19 ;  /* 0x000000131c0b7220 */ /* 0x042fe20000400000 */
[----:B------:R-:W-:-:S04]  /*2a860*/  FMUL R19, R28, R24 ;  /* 0x000000181c137220 */ /* 0x000fc80000400000 */
[----:B------:R1:W-:Y:S01]  /*2a870*/  STL [R1+0x220], R11 ;  /* 0x0002200b01007387 */ /* 0x0003e20000100800 */
[----:B0-----:R-:W-:-:S03]  /*2a880*/  FMUL R16, R28, R25 ;  /* 0x000000191c107220 */ /* 0x001fc60000400000 */
[----:B------:R0:W-:Y:S04]  /*2a890*/  STL [R1+0x218], R19 ;  /* 0x0002181301007387 */ /* 0x0001e80000100800 */
[----:B------:R2:W-:Y:S01]  /*2a8a0*/  STL [R1+0x1b8], R16 ;  /* 0x0001b81001007387 */ /* 0x0005e20000100800 */
[C---:B-1----:R-:W-:Y:S01]  /*2a8b0*/  FMUL R11, R28.reuse, R20 ;  /* 0x000000141c0b7220 */ /* 0x042fe20000400000 */
[----:B0-----:R-:W-:-:S04]  /*2a8c0*/  FMUL R19, R28, R23 ;  /* 0x000000171c137220 */ /* 0x001fc80000400000 */
[----:B------:R0:W-:Y:S01]  /*2a8d0*/  STL [R1+0x1ac], R11 ;  /* 0x0001ac0b01007387 */ /* 0x0001e20000100800 */
[C---:B--2---:R-:W-:Y:S01]  /*2a8e0*/  FMUL R16, R28.reuse, R3 ;  /* 0x000000031c107220 */ /* 0x044fe20000400000 */
[C---:B------:R-:W-:Y:S02]  /*2a8f0*/  FMUL R3, R28.reuse, R7 ;  /* 0x000000071c037220 */ /* 0x040fe40000400000 */
[----:B------:R-:W-:Y:S04]  /*2a900*/  STL [R1+0x1b4], R19 ;  /* 0x0001b41301007387 */ /* 0x000fe80000100800 */
[----:B------:R-:W-:Y:S01]  /*2a910*/  STL [R1+0x1a4], R16 ;  /* 0x0001a41001007387 */ /* 0x000fe20000100800 */
[C---:B0-----:R-:W-:Y:S01]  /*2a920*/  FMUL R11, R28.reuse, R4 ;  /* 0x000000041c0b7220 */ /* 0x041fe20000400000 */
[C---:B------:R-:W-:Y:S01]  /*2a930*/  FMUL R4, R28.reuse, R2 ;  /* 0x000000021c047220 */ /* 0x040fe20000400000 */
[----:B------:R-:W-:-:S03]  /*2a940*/  FMUL R2, R28, R5 ;  /* 0x000000051c027220 */ /* 0x000fc60000400000 */
[----:B------:R-:W-:Y:S04]  /*2a950*/  STL [R1+0x1b0], R11 ;  /* 0x0001b00b01007387 */ /* 0x000fe80000100800 */
[----:B------:R0:W-:Y:S04]  /*2a960*/  STL [R1+0x130], R3 ;  /* 0x0001300301007387 */ /* 0x0001e80000100800 */
[----:B------:R1:W-:Y:S04]  /*2a970*/  STL [R1+0x1a8], R4 ;  /* 0x0001a80401007387 */ /* 0x0003e80000100800 */
[----:B------:R2:W-:Y:S01]  /*2a980*/  STL [R1+0x128], R2 ;  /* 0x0001280201007387 */ /* 0x0005e20000100800 */
[C---:B0-----:R-:W-:Y:S01]  /*2a990*/  FMUL R3, R28.reuse, R6 ;  /* 0x000000061c037220 */ /* 0x041fe20000400000 */
[----:B-1----:R-:W-:-:S04]  /*2a9a0*/  FMUL R4, R28, R8 ;  /* 0x000000081c047220 */ /* 0x002fc80000400000 */
[----:B------:R0:W-:Y:S01]  /*2a9b0*/  STL [R1+0x150], R3 ;  /* 0x0001500301007387 */ /* 0x0001e20000100800 */
[----:B--2---:R-:W-:-:S03]  /*2a9c0*/  FMUL R2, R28, R9 ;  /* 0x000000091c027220 */ /* 0x004fc60000400000 */
[----:B------:R1:W-:Y:S01]  /*2a9d0*/  STL [R1+0x120], R4 ;  /* 0x0001200401007387 */ /* 0x0003e20000100800 */
[----:B0-----:R-:W-:-:S03]  /*2a9e0*/  FMUL R3, R28, R26 ;  /* 0x0000001a1c037220 */ /* 0x001fc60000400000 */
[----:B------:R-:W2:Y:S01]  /*2a9f0*/  LDL.LU R26, [R1+0x1944] ;  /* 0x00194400011a7983 */ /* 0x000ea20000300800 */
[C---:B-1----:R-:W-:Y:S01]  /*2aa00*/  FMUL R4, R28.reuse, R12 ;  /* 0x0000000c1c047220 */ /* 0x042fe20000400000 */
[----:B------:R-:W-:Y:S02]  /*2aa10*/  IMAD.MOV.U32 R12, RZ, RZ, R15 ;  /* 0x000000ffff0c7224 */ /* 0x000fe400078e000f */
[----:B------:R0:W-:Y:S04]  /*2aa20*/  STL [R1+0x148], R2 ;  /* 0x0001480201007387 */ /* 0x0001e80000100800 */
[----:B------:R1:W-:Y:S01]  /*2aa30*/  STL [R1+0x118], R3 ;  /* 0x0001180301007387 */ /* 0x0003e20000100800 */
[C---:B0-----:R-:W-:Y:S01]  /*2aa40*/  FMUL R2, R28.reuse, R10 ;  /* 0x0000000a1c027220 */ /* 0x041fe20000400000 */
[----:B-1----:R-:W-:-:S04]  /*2aa50*/  FMUL R3, R28, R13 ;  /* 0x0000000d1c037220 */ /* 0x002fc80000400000 */
[----:B------:R0:W-:Y:S04]  /*2aa60*/  STL [R1+0x140], R2 ;  /* 0x0001400201007387 */ /* 0x0001e80000100800 */
[----:B------:R-:W-:Y:S04]  /*2aa70*/  STL [R1+0x110], R4 ;  /* 0x0001100401007387 */ /* 0x000fe80000100800 */
[----:B------:R-:W-:Y:S01]  /*2aa80*/  STL [R1+0x138], R3 ;  /* 0x0001380301007387 */ /* 0x000fe20000100800 */
[----:B0-----:R-:W-:-:S05]  /*2aa90*/  FMUL R2, R28, R14 ;  /* 0x0000000e1c027220 */ /* 0x001fca0000400000 */
[----:B------:R-:W-:Y:S01]  /*2aaa0*/  STL [R1+0x108], R2 ;  /* 0x0001080201007387 */ /* 0x000fe20000100800 */
[----:B---3--:R-:W-:Y:S02]  /*2aab0*/  MOV R8, R17 ;  /* 0x0000001100087202 */ /* 0x008fe40000000f00 */
[----:B----4-:R-:W-:Y:S02]  /*2aac0*/  MOV R15, R18 ;  /* 0x00000012000f7202 */ /* 0x010fe40000000f00 */
[----:B------:R-:W-:Y:S02]  /*2aad0*/  FSETP.GEU.AND P5, PT, |R29|, 1.175494350822287508e-38, PT ;  /* 0x008000001d00780b */ /* 0x000fe40003fae200 */
[----:B------:R-:W-:Y:S01]  /*2aae0*/  FSEL R28, R0, R29, !P4 ;  /* 0x0000001d001c7208 */ /* 0x000fe20006000000 */
[----:B------:R-:W-:Y:S01]  /*2aaf0*/  @P3 FMUL R27, R27, 0.25 ;  /* 0x3e8000001b1b3820 */ /* 0x000fe20000400000 */
[----:B--2---:R-:W-:Y:S01]  /*2ab00*/  STL [R1+0x18f4], R26 ;  /* 0x0018f41a01007387 */ /* 0x004fe20000100800 */
[----:B------:R-:W-:-:S03]  /*2ab10*/  FSETP.GT.AND P1, PT, |R26|, 8.50705917302346158658e+37, PT ;  /* 0x7e8000001a00780b */ /* 0x000fc60003f24200 */
[----:B------:R0:W-:Y:S04]  /*2ab20*/  STL [R1+0x193c], R29 ;  /* 0x00193c1d01007387 */ /* 0x0001e80000100800 */
[----:B0-----:R-:W2:Y:S04]  /*2ab30*/  LDL R29, [R1+0xb8] ;  /* 0x0000b800011d7983 */ /* 0x001ea80000100800 */
[----:B------:R-:W3:Y:S04]  /*2ab40*/  LDL.LU R11, [R1+0xcc] ;  /* 0x0000cc00010b7983 */ /* 0x000ee80000300800 */
[----:B------:R0:W-:Y:S04]  /*2ab50*/  STL [R1+0x18f8], R15 ;  /* 0x0018f80f01007387 */ /* 0x0001e80000100800 */
[----:B0-----:R-:W4:Y:S04]  /*2ab60*/  LDL.LU R15, [R1+0xec] ;  /* 0x0000ec00010f7983 */ /* 0x001f280000300800 */
[----:B------:R-:W-:Y:S04]  /*2ab70*/  STL [R1+0x74], R28 ;  /* 0x0000741c01007387 */ /* 0x000fe80000100800 */
[----:B------:R0:W-:Y:S04]  /*2ab80*/  STL [R1+0x1920], R28 ;  /* 0x0019201c01007387 */ /* 0x0001e80000100800 */
        /* <DEDUP_REMOVED lines=23> */
[----:B------:R-:W-:Y:S01]  /*2ad00*/  @P3 FMUL R12, R12, 0.25 ;  /* 0x3e8000000c0c3820 */ /* 0x000fe20000400000 */
[----:B------:R-:W-:-:S02]  /*2ad10*/  @P3 FMUL R8, R8, 0.25 ;  /* 0x3e80000008083820 */ /* 0x000fc40000400000 */
[----:B------:R0:W-:Y:S04]  /*2ad20*/  STL [R1+0xb0], R27 ;  /* 0x0000b01b01007387 */ /* 0x0001e80000100800 */
[----:B0-----:R-:W4:Y:S04]  /*2ad30*/  LDL.LU R27, [R1+0x1940] ;  /* 0x00194000011b7983 */ /* 0x001f280000300800 */
[----:B------:R-:W-:Y:S04]  /*2ad40*/  @P3 STL [R1+0x9c], R12 ;  /* 0x00009c0c01003387 */ /* 0x000fe80000100800 */
[----:B------:R-:W-:Y:S01]  /*2ad50*/  @P3 STL [R1+0xa4], R8 ;  /* 0x0000a40801003387 */ /* 0x000fe20000100800 */
[----:B--2---:R-:W-:Y:S01]  /*2ad60*/  @P3 FMUL R29, R29, 0.25 ;  /* 0x3e8000001d1d3820 */ /* 0x004fe20000400000 */
[----:B---3--:R-:W-:-:S04]  /*2ad70*/  @P3 FMUL R11, R11, 0.25 ;  /* 0x3e8000000b0b3820 */ /* 0x008fc80000400000 */
[----:B------:R-:W-:Y:S01]  /*2ad80*/  @P3 STL [R1+0xb8], R29 ;  /* 0x0000b81d01003387 */ /* 0x000fe20000100800 */
[----:B----4-:R-:W-:-:S05]  /*2ad90*/  @P3 FMUL R28, R28, 0.25 ;  /* 0x3e8000001c1c3820 */ /* 0x010fca0000400000 */
[----:B------:R0:W-:Y:S02]  /*2ada0*/  STL [R1+0x1924], R28 ;  /* 0x0019241c01007387 */ /* 0x0001e40000100800 */
[----:B0-----:R-:W-:Y:S02]  /*2adb0*/  IMAD.MOV.U32 R28, RZ, RZ, R29 ;  /* 0x000000ffff1c7224 */ /* 0x001fe400078e001d */
[----:B------:R-:W2:Y:S04]  /*2adc0*/  LDL.LU R29, [R1+0x193c] ;  /* 0x00193c00011d7983 */ /* 0x000ea80000300800 */
[----:B------:R0:W-:Y:S04]  /*2add0*/  STL [R1+0x1928], R11 ;  /* 0x0019280b01007387 */ /* 0x0001e80000100800 */
[----:B0-----:R-:W3:Y:S01]  /*2ade0*/  LDL R11, [R1+0xb0] ;  /* 0x0000b000010b7983 */ /* 0x001ee20000100800 */
[----:B------:R-:W-:-:S05]  /*2adf0*/  @P3 FMUL R27, R27, 0.25 ;  /* 0x3e8000001b1b3820 */ /* 0x000fca0000400000 */
[----:B------:R0:W-:Y:S04]  /*2ae00*/  STL [R1+0xd8], R27 ;  /* 0x0000d81b01007387 */ /* 0x0001e80000100800 */
[----:B0-----:R-:W4:Y:S02]  /*2ae10*/  LDL.LU R27, [R1+0x1938] ;  /* 0x00193800011b7983 */ /* 0x001f240000300800 */
[----:B----4-:R-:W-:-:S05]  /*2ae20*/  @P3 FMUL R27, R27, 0.25 ;  /* 0x3e8000001b1b3820 */ /* 0x010fca0000400000 */
[----:B------:R0:W-:Y:S04]  /*2ae30*/  STL [R1+0xe0], R27 ;  /* 0x0000e01b01007387 */ /* 0x0001e80000100800 */
[----:B0-----:R-:W4:Y:S01]  /*2ae40*/  LDL.LU R27, [R1+0x1934] ;  /* 0x00193400011b7983 */ /* 0x001f220000300800 */
[----:B------:R-:W-:Y:S01]  /*2ae50*/  @P3 FMUL R15, R15, 0.25 ;  /* 0x3e8000000f0f3820 */ /* 0x000fe20000400000 */
[----:B------:R-:W-:Y:S01]  /*2ae60*/  @P3 FMUL R26, R26, 0.25 ;  /* 0x3e8000001a1a3820 */ /* 0x000fe20000400000 */
[----:B------:R-:W-:Y:S01]  /*2ae70*/  @P3 FMUL R21, R21, 0.25 ;  /* 0x3e80000015153820 */ /* 0x000fe20000400000 */
[----:B------:R0:W-:Y:S01]  /*2ae80*/  STL [R1+0x192c], R28 ;  /* 0x00192c1c01007387 */ /* 0x0001e20000100800 */
[----:B------:R-:W-:Y:S01]  /*2ae90*/  @P3 FMUL R22, R22, 0.25 ;  /* 0x3e80000016163820 */ /* 0x000fe20000400000 */
[----:B------:R-:W-:Y:S01]  /*2aea0*/  @P3 FMUL R24, R24, 0.25 ;  /* 0x3e80000018183820 */ /* 0x000fe20000400000 */
[----:B------:R-:W-:Y:S01]  /*2aeb0*/  @P3 FMUL R25, R25, 0.25 ;  /* 0x3e80000019193820 */ /* 0x000fe20000400000 */
[----:B---3--:R1:W-:Y:S01]  /*2aec0*/  STL [R1+0x1930], R11 ;  /* 0x0019300b01007387 */ /* 0x0083e20000100800 */
[----:B------:R-:W-:Y:S01]  /*2aed0*/  @P3 FMUL R3, R3, 0.25 ;  /* 0x3e80000003033820 */ /* 0x000fe20000400000 */
[----:B------:R-:W-:Y:S01]  /*2aee0*/  @P3 FMUL R4, R4, 0.25 ;  /* 0x3e80000004043820 */ /* 0x000fe20000400000 */
[----:B------:R-:W-:Y:S01]  /*2aef0*/  @P3 FMUL R7, R7, 0.25 ;  /* 0x3e80000007073820 */ /* 0x000fe20000400000 */
[----:B------:R-:W-:Y:S01]  /*2af00*/  @P3 FMUL R0, R0, 0.25 ;  /* 0x3e80000000003820 */ /* 0x000fe20000400000 */
[----:B------:R-:W-:Y:S01]  /*2af10*/  @P3 FMUL R2, R2, 0.25 ;  /* 0x3e80000002023820 */ /* 0x000fe20000400000 */
[----:B0-----:R-:W-:Y:S01]  /*2af20*/  MOV R28, R8 ;  /* 0x00000008001c7202 */ /* 0x001fe20000000f00 */
[----:B------:R-:W-:Y:S01]  /*2af30*/  @P3 FMUL R5, R5, 0.25 ;  /* 0x3e80000005053820 */ /* 0x000fe20000400000 */
[----:B------:R-:W-:Y:S01]  /*2af40*/  FSEL R8, RZ, -23, P2 ;  /* 0xc1b80000ff087808 */ /* 0x000fe20001000000 */
[----:B------:R-:W-:Y:S01]  /*2af50*/  @P3 FMUL R6, R6, 0.25 ;  /* 0x3e80000006063820 */ /* 0x000fe20000400000 */
[----:B-1----:R-:W-:Y:S01]  /*2af60*/  MOV R11, R12 ;  /* 0x0000000c000b7202 */ /* 0x002fe20000000f00 */
[----:B------:R-:W-:Y:S01]  /*2af70*/  @P3 FMUL R9, R9, 0.25 ;  /* 0x3e80000009093820 */ /* 0x000fe20000400000 */
[----:B------:R-:W-:Y:S01]  /*2af80*/  FSEL R12, RZ, -23, P4 ;  /* 0xc1b80000ff0c7808 */ /* 0x000fe20002000000 */
[----:B------:R0:W-:Y:S01]  /*2af90*/  STL [R1+0x18fc], R8 ;  /* 0x0018fc0801007387 */ /* 0x0001e20000100800 */
[----:B------:R-:W-:Y:S01]  /*2afa0*/  @P3 FMUL R16, R16, 0.25 ;  /* 0x3e80000010103820 */ /* 0x000fe20000400000 */
[----:B------:R-:W-:Y:S01]  /*2afb0*/  @!P5 FMUL R11, R11, 16777216 ;  /* 0x4b8000000b0bd820 */ /* 0x000fe20000400000 */
[----:B------:R-:W-:Y:S01]  /*2afc0*/  @!P5 FMUL R28, R28, 16777216 ;  /* 0x4b8000001c1cd820 */ /* 0x000fe20000400000 */
[----:B------:R-:W-:Y:S01]  /*2afd0*/  @P3 FMUL R19, R19, 0.25 ;  /* 0x3e80000013133820 */ /* 0x000fe20000400000 */
[----:B------:R-:W-:Y:S01]  /*2afe0*/  @P3 FMUL R20, R20, 0.25 ;  /* 0x3e80000014143820 */ /* 0x000fe20000400000 */
[----:B------:R-:W-:Y:S01]  /*2aff0*/  @P3 FMUL R23, R23, 0.25 ;  /* 0x3e80000017173820 */ /* 0x000fe20000400000 */
[----:B------:R-:W-:Y:S01]  /*2b000*/  @P3 FMUL R10, R10, 0.25 ;  /* 0x3e8000000a0a3820 */ /* 0x000fe20000400000 */
[----:B------:R-:W-:Y:S01]  /*2b010*/  @P3 FMUL R13, R13, 0.25 ;  /* 0x3e8000000d0d3820 */ /* 0x000fe20000400000 */
[----:B------:R-:W-:Y:S01]  /*2b020*/  @P3 FMUL R14, R14, 0.25 ;  /* 0x3e8000000e0e3820 */ /* 0x000fe20000400000 */
[----:B0-----:R-:W3:Y:S01]  /*2b030*/  LDL.LU R8, [R1+0xe0] ;  /* 0x0000e00001087983 */ /* 0x001ee20000300800 */
[----:B------:R-:W-:Y:S01]  /*2b040*/  @P3 FMUL R17, R17, 0.25 ;  /* 0x3e80000011113820 */ /* 0x000fe20000400000 */
[----:B------:R-:W-:-:S02]  /*2b050*/  @P3 FMUL R18, R18, 0.25 ;  /* 0x3e80000012123820 */ /* 0x000fc40000400000 */
[----:B------:R0:W-:Y:S04]  /*2b060*/  STL [R1+0x1900], R12 ;  /* 0x0019000c01007387 */ /* 0x0001e80000100800 */
[----:B0-----:R-:W3:Y:S04]  /*2b070*/  LDL.LU R12, [R1+0xd8] ;  /* 0x0000d800010c7983 */ /* 0x001ee80000300800 */
[----:B------:R0:W-:Y:S04]  /*2b080*/  @!P5 STL [R1+0x9c], R11 ;  /* 0x00009c0b0100d387 */ /* 0x0001e80000100800 */
[----:B0-----:R-:W3:Y:S04]  /*2b090*/  LDL.LU R11, [R1+0x1930] ;  /* 0x00193000010b7983 */ /* 0x001ee80000300800 */
[----:B------:R0:W-:Y:S04]  /*2b0a0*/  @!P5 STL [R1+0xa4], R28 ;  /* 0x0000a41c0100d387 */ /* 0x0001e80000100800 */
[----:B0-----:R-:W3:Y:S01]  /*2b0b0*/  LDL.LU R28, [R1+0x192c] ;  /* 0x00192c00011c7983 */ /* 0x001ee20000300800 */
[----:B--2---:R-:W-:Y:S01]  /*2b0c0*/  @P3 FMUL R29, R29, 0.25 ;  /* 0x3e8000001d1d3820 */ /* 0x004fe20000400000 */
[----:B----4-:R-:W-:Y:S01]  /*2b0d0*/  @P3 FMUL R27, R27, 0.25 ;  /* 0x3e8000001b1b3820 */ /* 0x010fe20000400000 */
[----:B---3--:R-:W-:-:S05]  /*2b0e0*/  @!P5 FMUL R11, R11, 16777216 ;  /* 0x4b8000000b0bd820 */ /* 0x008fca0000400000 */
[----:B------:R0:W-:Y:S01]  /*2b0f0*/  @!P5 STL [R1+0xb0], R11 ;  /* 0x0000b00b0100d387 */ /* 0x0001e20000100800 */
[----:B------:R-:W-:-:S03]  /*2b100*/  @!P5 FMUL R28, R28, 16777216 ;  /* 0x4b8000001c1cd820 */ /* 0x000fc60000400000 */
[----:B0-----:R-:W2:Y:S04]  /*2b110*/  LDL.LU R11, [R1+0x1928] ;  /* 0x00192800010b7983 */ /* 0x001ea80000300800 */
[----:B------:R0:W-:Y:S04]  /*2b120*/  @!P5 STL [R1+0xb8], R28 ;  /* 0x0000b81c0100d387 */ /* 0x0001e80000100800 */
[----:B0-----:R-:W3:Y:S01]  /*2b130*/  LDL.LU R28, [R1+0x1924] ;  /* 0x00192400011c7983 */ /* 0x001ee20000300800 */
[----:B------:R-:W-:Y:S01]  /*2b140*/  @!P5 FMUL R12, R12, 16777216 ;  /* 0x4b8000000c0cd820 */ /* 0x000fe20000400000 */
[----:B--2---:R-:W-:Y:S01]  /*2b150*/  @!P5 FMUL R11, R11, 16777216 ;  /* 0x4b8000000b0bd820 */ /* 0x004fe20000400000 */
[----:B---3--:R-:W-:-:S05]  /*2b160*/  @!P5 FMUL R28, R28, 16777216 ;  /* 0x4b8000001c1cd820 */ /* 0x008fca0000400000 */
[----:B------:R0:W-:Y:S04]  /*2b170*/  STL [R1+0xc4], R28 ;  /* 0x0000c41c01007387 */ /* 0x0001e80000100800 */
[----:B0-----:R-:W2:Y:S04]  /*2b180*/  LDL.LU R28, [R1+0x1920] ;  /* 0x00192000011c7983 */ /* 0x001ea80000300800 */
[----:B------:R0:W-:Y:S04]  /*2b190*/  STL [R1+0xcc], R11 ;  /* 0x0000cc0b01007387 */ /* 0x0001e80000100800 */
[----:B0-----:R-:W3:Y:S04]  /*2b1a0*/  LDL.LU R11, [R1+0x191c] ;  /* 0x00191c00010b7983 */ /* 0x001ee80000300800 */
[----:B------:R0:W-:Y:S04]  /*2b1b0*/  STL [R1+0x1904], R12 ;  /* 0x0019040c01007387 */ /* 0x0001e80000100800 */
[----:B0-----:R-:W4:Y:S04]  /*2b1c0*/  LDL.LU R12, [R1+0xcc] ;  /* 0x0000cc00010c7983 */ /* 0x001f280000300800 */
[----:B----4-:R0:W-:Y:S04]  /*2b1d0*/  STL [R1+0x1908], R12 ;  /* 0x0019080c01007387 */ /* 0x0101e80000100800 */
[----:B0-----:R-:W4:Y:S04]  /*2b1e0*/  LDL.LU R12, [R1+0xc4] ;  /* 0x0000c400010c7983 */ /* 0x001f280000300800 */
[----:B----4-:R0:W-:Y:S04]  /*2b1f0*/  STL [R1+0x190c], R12 ;  /* 0x00190c0c01007387 */ /* 0x0101e80000100800 */
[----:B0-----:R-:W4:Y:S04]  /*2b200*/  LDL.LU R12, [R1+0xb8] ;  /* 0x0000b800010c7983 */ /* 0x001f280000300800 */
[----:B----4-:R0:W-:Y:S04]  /*2b210*/  STL [R1+0x1910], R12 ;  /* 0x0019100c01007387 */ /* 0x0101e80000100800 */
[----:B0-----:R-:W4:Y:S01]  /*2b220*/  LDL.LU R12, [R1+0xb0] ;  /* 0x0000b000010c7983 */ /* 0x001f220000300800 */
[----:B---3--:R-:W-:-:S03]  /*2b230*/  IADD3 R11, PT, PT, R11, -0x3f3504f3, RZ ;  /* 0xc0cafb0d0b0b7810 */ /* 0x008fc60007ffe0ff */
[----:B----4-:R0:W-:Y:S04]  /*2b240*/  STL [R1+0x1914], R12 ;  /* 0x0019140c01007387 */ /* 0x0101e80000100800 */
[----:B0-----:R-:W3:Y:S01]  /*2b250*/  LDL.LU R12, [R1+0xa4] ;  /* 0x0000a400010c7983 */ /* 0x001ee20000300800 */
[----:B--2---:R-:W-:Y:S02]  /*2b260*/  VIADD R28, R28, 0xc0cafb0d ;  /* 0xc0cafb0d1c1c7836 */ /* 0x004fe40000000000 */
[----:B------:R-:W-:-:S06]  /*2b270*/  @!P5 FMUL R29, R29, 16777216 ;  /* 0x4b8000001d1dd820 */ /* 0x000fcc0000400000 */
[----:B------:R-:W0:Y:S01]  /*2b280*/  MUFU.RCP R29, R29 ;  /* 0x0000001d001d7308 */ /* 0x000e220000001000 */
[----:B---3--:R1:W-:Y:S04]  /*2b290*/  STL [R1+0x1918], R12 ;  /* 0x0019180c01007387 */ /* 0x0083e80000100800 */
[----:B-1----:R-:W0:Y:S04]  /*2b2a0*/  LDL.LU R12, [R1+0x9c] ;  /* 0x00009c00010c7983 */ /* 0x002e280000300800 */
[----:B------:R1:W-:Y:S02]  /*2b2b0*/  STL [R1+0x70], R11 ;  /* 0x0000700b01007387 */ /* 0x0003e40000100800 */
[----:B-1----:R-:W-:-:S02]  /*2b2c0*/  LOP3.LUT R11, R28, 0xff800000, RZ, 0xc0, !PT ;  /* 0xff8000001c0b7812 */ /* 0x002fc400078ec0ff */
[----:B------:R-:W2:Y:S04]  /*2b2d0*/  LDL.LU R28, [R1+0x70] ;  /* 0x00007000011c7983 */ /* 0x000ea80000300800 */
[----:B------:R-:W-:Y:S01]  /*2b2e0*/  STL [R1+0xa0], R11 ;  /* 0x0000a00b01007387 */ /* 0x000fe20000100800 */
[----:B0-----:R-:W-:Y:S01]  /*2b2f0*/  FMUL R12, R29, R12 ;  /* 0x0000000c1d0c7220 */ /* 0x001fe20000400000 */
[----:B--2---:R-:W-:-:S05]  /*2b300*/  LOP3.LUT R28, R28, 0xff800000, RZ, 0xc0, !PT ;  /* 0xff8000001c1c7812 */ /* 0x004fca00078ec0ff */
[----:B------:R-:W-:Y:S04]  /*2b310*/  STL [R1+0xd4], R28 ;  /* 0x0000d41c01007387 */ /* 0x000fe80000100800 */
[----:B------:R0:W-:Y:S04]  /*2b320*/  STL [R1+0x214], R12 ;  /* 0x0002140c01007387 */ /* 0x0001e80000100800 */
[----:B0-----:R-:W2:Y:S02]  /*2b330*/  LDL.LU R12, [R1+0x1918] ;  /* 0x00191800010c7983 */ /* 0x001ea40000300800 */
[----:B--2---:R-:W-:-:S05]  /*2b340*/  FMUL R12, R29, R12 ;  /* 0x0000000c1d0c7220 */ /* 0x004fca0000400000 */
        /* <DEDUP_REMOVED lines=13> */
[----:B0-----:R-:W2:Y:S01]  /*2b420*/  LDL.LU R12, [R1+0x1904] ;  /* 0x00190400010c7983 */ /* 0x001ea20000300800 */
[----:B------:R-:W-:Y:S01]  /*2b430*/  @!P5 FMUL R8, R8, 16777216 ;  /* 0x4b8000000808d820 */ /* 0x000fe20000400000 */
[----:B------:R-:W-:Y:S01]  /*2b440*/  @!P5 FMUL R15, R15, 16777216 ;  /* 0x4b8000000f0fd820 */ /* 0x000fe20000400000 */
[----:B------:R-:W-:Y:S02]  /*2b450*/  @!P5 FMUL R26, R26, 16777216 ;  /* 0x4b8000001a1ad820 */ /* 0x000fe40000400000 */
[----:B------:R-:W-:Y:S01]  /*2b460*/  FMUL R8, R29, R8 ;  /* 0x000000081d087220 */ /* 0x000fe20000400000 */
[----:B------:R-:W-:Y:S01]  /*2b470*/  @!P5 FMUL R21, R21, 16777216 ;  /* 0x4b8000001515d820 */ /* 0x000fe20000400000 */
[C---:B------:R-:W-:Y:S01]  /*2b480*/  FMUL R15, R29.reuse, R15 ;  /* 0x0000000f1d0f7220 */ /* 0x040fe20000400000 */
[----:B------:R-:W-:Y:S01]  /*2b490*/  @!P5 FMUL R22, R22, 16777216 ;  /* 0x4b8000001616d820 */ /* 0x000fe20000400000 */
[C---:B------:R-:W-:Y:S01]  /*2b4a0*/  FMUL R26, R29.reuse, R26 ;  /* 0x0000001a1d1a7220 */ /* 0x040fe20000400000 */
[----:B------:R-:W-:Y:S01]  /*2b4b0*/  @!P5 FMUL R24, R24, 16777216 ;  /* 0x4b8000001818d820 */ /* 0x000fe20000400000 */
[----:B------:R-:W-:Y:S01]  /*2b4c0*/  FMUL R21, R29, R21 ;  /* 0x000000151d157220 */ /* 0x000fe20000400000 */
[----:B------:R-:W-:Y:S01]  /*2b4d0*/  @!P5 FMUL R25, R25, 16777216 ;  /* 0x4b8000001919d820 */ /* 0x000fe20000400000 */
[----:B------:R-:W-:Y:S01]  /*2b4e0*/  FMUL R22, R29, R22 ;  /* 0x000000161d167220 */ /* 0x000fe20000400000 */
[----:B------:R-:W-:Y:S01]  /*2b4f0*/  @!P5 FMUL R3, R3, 16777216 ;  /* 0x4b8000000303d820 */ /* 0x000fe20000400000 */
[C---:B------:R-:W-:Y:S01]  /*2b500*/  FMUL R24, R29.reuse, R24 ;  /* 0x000000181d187220 */ /* 0x040fe20000400000 */
[----:B------:R-:W-:Y:S01]  /*2b510*/  @!P5 FMUL R4, R4, 16777216 ;  /* 0x4b8000000404d820 */ /* 0x000fe20000400000 */
        /* <DEDUP_REMOVED lines=15> */
[----:B------:R-:W-:-:S02]  /*2b610*/  FMUL R9, R29, R9 ;  /* 0x000000091d097220 */ /* 0x000fc40000400000 */
[----:B------:R-:W-:Y:S01]  /*2b620*/  FMUL R16, R29, R16 ;  /* 0x000000101d107220 */ /* 0x000fe20000400000 */
[----:B------:R-:W-:Y:S01]  /*2b630*/  @!P5 FMUL R19, R19, 16777216 ;  /* 0x4b8000001313d820 */ /* 0x000fe20000400000 */
[----:B------:R-:W-:Y:S01]  /*2b640*/  @!P5 FMUL R20, R20, 16777216 ;  /* 0x4b8000001414d820 */ /* 0x000fe20000400000 */
[----:B------:R-:W-:Y:S01]  /*2b650*/  @!P5 FMUL R23, R23, 16777216 ;  /* 0x4b8000001717d820 */ /* 0x000fe20000400000 */
        /* <DEDUP_REMOVED lines=8> */
[----:B------:R-:W-:Y:S01]  /*2b6e0*/  FMUL R17, R29, R17 ;  /* 0x000000111d117220 */ /* 0x000fe20000400000 */
[----:B------:R-:W-:Y:S01]  /*2b6f0*/  @!P5 FMUL R27, R27, 16777216 ;  /* 0x4b8000001b1bd820 */ /* 0x000fe20000400000 */
[C---:B------:R-:W-:Y:S01]  /*2b700*/  FMUL R18, R29.reuse, R18 ;  /* 0x000000121d127220 */ /* 0x040fe20000400000 */
[----:B--2---:R-:W-:-:S05]  /*2b710*/  FMUL R12, R29, R12 ;  /* 0x0000000c1d0c7220 */ /* 0x004fca0000400000 */
[----:B------:R0:W-:Y:S04]  /*2b720*/  STL [R1+0x1f4], R12 ;  /* 0x0001f40c01007387 */ /* 0x0001e80000100800 */
[----:B0-----:R-:W2:Y:S04]  /*2b730*/  LDL.LU R12, [R1+0x1900] ;  /* 0x00190000010c7983 */ /* 0x001ea80000300800 */
[----:B------:R0:W-:Y:S04]  /*2b740*/  STL [R1+0x190], R8 ;  /* 0x0001900801007387 */ /* 0x0001e80000100800 */
[----:B0-----:R-:W3:Y:S04]  /*2b750*/  LDL.LU R8, [R1+0x18fc] ;  /* 0x0018fc0001087983 */ /* 0x001ee80000300800 */
[----:B------:R0:W-:Y:S04]  /*2b760*/  STL [R1+0x1e4], R15 ;  /* 0x0001e40f01007387 */ /* 0x0001e80000100800 */
[----:B0-----:R-:W4:Y:S04]  /*2b770*/  LDL.LU R15, [R1+0x18f8] ;  /* 0x0018f800010f7983 */ /* 0x001f280000300800 */
[----:B------:R0:W-:Y:S04]  /*2b780*/  STL [R1+0x188], R26 ;  /* 0x0001881a01007387 */ /* 0x0001e80000100800 */
[----:B0-----:R-:W2:Y:S04]  /*2b790*/  LDL.LU R26, [R1+0x18f4] ;  /* 0x0018f400011a7983 */ /* 0x001ea80000300800 */
[----:B------:R0:W-:Y:S04]  /*2b7a0*/  STL [R1+0x1dc], R21 ;  /* 0x0001dc1501007387 */ /* 0x0001e80000100800 */
[----:B0-----:R-:W4:Y:S04]  /*2b7b0*/  LDL.LU R21, [R1+0x18f0] ;  /* 0x0018f00001157983 */ /* 0x001f280000300800 */
        /* <DEDUP_REMOVED lines=22> */
[----:B------:R0:W-:Y:S02]  /*2b920*/  STL [R1+0xdc], R16 ;  /* 0x0000dc1001007387 */ /* 0x0001e40000100800 */
[C---:B0-----:R-:W-:Y:S01]  /*2b930*/  FMUL R16, R29.reuse, R19 ;  /* 0x000000131d107220 */ /* 0x041fe20000400000 */
[C---:B------:R-:W-:Y:S01]  /*2b940*/  FMUL R19, R29.reuse, R20 ;  /* 0x000000141d137220 */ /* 0x040fe20000400000 */
[----:B------:R-:W-:-:S03]  /*2b950*/  FMUL R20, R29, R23 ;  /* 0x000000171d147220 */ /* 0x000fc60000400000 */
[----:B------:R0:W-:Y:S04]  /*2b960*/  STL [R1+0xcc], R16 ;  /* 0x0000cc1001007387 */ /* 0x0001e80000100800 */
[----:B0-----:R-:W4:Y:S04]  /*2b970*/  LDL.LU R16, [R1+0x38] ;  /* 0x0000380001107983 */ /* 0x001f280000300800 */
[----:B------:R0:W-:Y:S04]  /*2b980*/  STL [R1+0xc8], R19 ;  /* 0x0000c81301007387 */ /* 0x0001e80000100800 */
[----:B0-----:R-:W4:Y:S04]  /*2b990*/  LDL.LU R19, [R1+0x2c] ;  /* 0x00002c0001137983 */ /* 0x001f280000300800 */
[----:B------:R0:W-:Y:S04]  /*2b9a0*/  STL [R1+0xc4], R20 ;  /* 0x0000c41401007387 */ /* 0x0001e80000100800 */
[----:B0-----:R-:W4:Y:S04]  /*2b9b0*/  LDL.LU R20, [R1+0x28] ;  /* 0x0000280001147983 */ /* 0x001f280000300800 */
[----:B------:R-:W4:Y:S04]  /*2b9c0*/  LDL.LU R23, [R1+0x1c] ;  /* 0x00001c0001177983 */ /* 0x000f280000300800 */
[----:B------:R0:W-:Y:S01]  /*2b9d0*/  STL [R1+0xb8], R10 ;  /* 0x0000b80a01007387 */ /* 0x0001e20000100800 */
[----:B------:R-:W-:-:S03]  /*2b9e0*/  FMUL R29, R29, R27 ;  /* 0x0000001b1d1d7220 */ /* 0x000fc60000400000 */
        /* <DEDUP_REMOVED lines=9> */
[----:B------:R-:W4:Y:S01]  /*2ba80*/  LDL.LU R27, [R1+0x18ac] ;  /* 0x0018ac00011b7983 */ /* 0x000f220000300800 */
[----:B------:R-:W-:-:S02]  /*2ba90*/  I2FP.F32.S32 R11, R11 ;  /* 0x0000000b000b7245 */ /* 0x000fc40000201400 */
[----:B------:R-:W-:-:S03]  /*2baa0*/  I2FP.F32.S32 R28, R28 ;  /* 0x0000001c001c7245 */ /* 0x000fc60000201400 */
[----:B--2---:R-:W-:Y:S02]  /*2bab0*/  FFMA.FTZ R11, R11, 1.1920928955078125e-07, R12 ;  /* 0x340000000b0b7823 */ /* 0x004fe4000001000c */
[----:B---3--:R-:W-:Y:S01]  /*2bac0*/  FFMA.FTZ R8, R28, 1.1920928955078125e-07, R8 ;  /* 0x340000001c087823 */ /* 0x008fe20000010008 */
[C---:B------:R-:W-:Y:S01]  /*2bad0*/  FMUL R28, R26.reuse, 8388608 ;  /* 0x4b0000001a1c7820 */ /* 0x040fe20000400000 */
[----:B------:R-:W-:Y:S01]  /*2bae0*/  STL [R1+0x98], R29 ;  /* 0x0000981d01007387 */ /* 0x000fe20000100800 */
[----:B------:R-:W-:-:S03]  /*2baf0*/  FSETP.GEU.AND P4, PT, R26, 1.175494350822287508e-38, PT ;  /* 0x008000001a00780b */ /* 0x000fc60003f8e000 */
[----:B------:R-:W-:Y:S04]  /*2bb00*/  STL [R1+0x114], R11 ;  /* 0x0001140b01007387 */ /* 0x000fe80000100800 */
[----:B------:R0:W-:Y:S02]  /*2bb10*/  STL [R1+0x10c], R8 ;  /* 0x00010c0801007387 */ /* 0x0001e40000100800 */
[----:B0-----:R-:W-:Y:S02]  /*2bb20*/  FSEL R8, R28, R26, !P4 ;  /* 0x0000001a1c087208 */ /* 0x001fe40006000000 */
[----:B----4-:R-:W-:Y:S01]  /*2bb30*/  MOV R28, R15 ;  /* 0x0000000f001c7202 */ /* 0x010fe20000000f00 */
[C---:B------:R-:W-:Y:S01]  /*2bb40*/  FMUL R29, R27.reuse, 8388608 ;  /* 0x4b0000001b1d7820 */ /* 0x040fe20000400000 */
[----:B------:R-:W-:-:S02]  /*2bb50*/  FSETP.GEU.AND P3, PT, R27, 1.175494350822287508e-38, PT ;  /* 0x008000001b00780b */ /* 0x000fc40003f6e000 */
[----:B------:R-:W-:Y:S02]  /*2bb60*/  FSETP.GT.AND P2, PT, |R27|, 8.50705917302346158658e+37, PT ;  /* 0x7e8000001b00780b */ /* 0x000fe40003f44200 */
[----:B------:R0:W-:Y:S04]  /*2bb70*/  STL [R1+0x1874], R29 ;  /* 0x0018741d01007387 */ /* 0x0001e80000100800 */
[----:B0-----:R-:W2:Y:S04]  /*2bb80*/  LDL.LU R29, [R1+0x48] ;  /* 0x00004800011d7983 */ /* 0x001ea80000300800 */
[----:B------:R0:W-:Y:S04]  /*2bb90*/  STL [R1+0x1870], R27 ;  /* 0x0018701b01007387 */ /* 0x0001e80000100800 */
[----:B0-----:R-:W3:Y:S04]  /*2bba0*/  LDL.LU R27, [R1+0x3c] ;  /* 0x00003c00011b7983 */ /* 0x001ee80000300800 */
[----:B------:R0:W-:Y:S04]  /*2bbb0*/  STL [R1+0x1878], R28 ;  /* 0x0018781c01007387 */ /* 0x0001e80000100800 */
[----:B------:R1:W-:Y:S04]  /*2bbc0*/  STL [R1+0x70], R8 ;  /* 0x0000700801007387 */ /* 0x0003e80000100800 */
[----:B0-----:R-:W4:Y:S01]  /*2bbd0*/  LDL.LU R28, [R1+0x4c] ;  /* 0x00004c00011c7983 */ /* 0x001f220000300800 */
[----:B------:R-:W-:Y:S01]  /*2bbe0*/  @P1 FMUL R21, R21, 0.25 ;  /* 0x3e80000015151820 */ /* 0x000fe20000400000 */
[----:B------:R-:W-:-:S02]  /*2bbf0*/  @P1 FMUL R22, R22, 0.25 ;  /* 0x3e80000016161820 */ /* 0x000fc40000400000 */
[----:B-1----:R-:W2:Y:S01]  /*2bc00*/  LDL.LU R8, [R1+0x80] ;  /* 0x0000800001087983 */ /* 0x002ea20000300800 */
[----:B------:R-:W-:-:S03]  /*2bc10*/  @P1 FMUL R24, R24, 0.25 ;  /* 0x3e80000018181820 */ /* 0x000fc60000400000 */
[----:B------:R-:W2:Y:S01]  /*2bc20*/  LDL.LU R11, [R1+0x84] ;  /* 0x00008400010b7983 */ /* 0x000ea20000300800 */
[----:B------:R-:W-:-:S03]  /*2bc30*/  @P1 FMUL R25, R25, 0.25 ;  /* 0x3e80000019191820 */ /* 0x000fc60000400000 */
[----:B------:R-:W2:Y:S04]  /*2bc40*/  LDL.LU R12, [R1+0x8c] ;  /* 0x00008c00010c7983 */ /* 0x000ea80000300800 */
[----:B------:R-:W2:Y:S04]  /*2bc50*/  LDL.LU R15, [R1+0x90] ;  /* 0x00009000010f7983 */ /* 0x000ea80000300800 */
[----:B------:R0:W-:Y:S04]  /*2bc60*/  STL [R1+0x64], R21 ;  /* 0x0000641501007387 */ /* 0x0001e80000100800 */
[----:B0-----:R-:W2:Y:S04]  /*2bc70*/  LDL.LU R21, [R1+0x18a8] ;  /* 0x0018a80001157983 */ /* 0x001ea80000300800 */
[----:B------:R0:W-:Y:S04]  /*2bc80*/  STL [R1+0x60], R22 ;  /* 0x0000601601007387 */ /* 0x0001e80000100800 */
[----:B0-----:R-:W2:Y:S04]  /*2bc90*/  LDL.LU R22, [R1+0x18a4] ;  /* 0x0018a40001167983 */ /* 0x001ea80000300800 */
[----:B------:R0:W-:Y:S04]  /*2bca0*/  STL [R1+0x5c], R24 ;  /* 0x00005c1801007387 */ /* 0x0001e80000100800 */
[----:B0-----:R-:W2:Y:S04]  /*2bcb0*/  LDL.LU R24, [R1+0x18a0] ;  /* 0x0018a00001187983 */ /* 0x001ea80000300800 */
[----:B------:R0:W-:Y:S04]  /*2bcc0*/  STL [R1+0x58], R25 ;  /* 0x0000581901007387 */ /* 0x0001e80000100800 */
[----:B0-----:R-:W2:Y:S01]  /*2bcd0*/  LDL.LU R25, [R1+0x189c] ;  /* 0x00189c0001197983 */ /* 0x001ea20000300800 */
[----:B----4-:R-:W-:-:S05]  /*2bce0*/  @P1 FMUL R28, R28, 0.25 ;  /* 0x3e8000001c1c1820 */ /* 0x010fca0000400000 */
[----:B------:R0:W-:Y:S04]  /*2bcf0*/  STL [R1+0x188c], R28 ;  /* 0x00188c1c01007387 */ /* 0x0001e80000100800 */
[----:B0-----:R-:W4:Y:S04]  /*2bd00*/  LDL R28, [R1+0x58] ;  /* 0x00005800011c7983 */ /* 0x001f280000100800 */
[----:B----4-:R0:W-:Y:S04]  /*2bd10*/  STL [R1+0x1890], R28 ;  /* 0x0018901c01007387 */ /* 0x0101e80000100800 */
[----:B0-----:R-:W4:Y:S04]  /*2bd20*/  LDL R28, [R1+0x5c] ;  /* 0x00005c00011c7983 */ /* 0x001f280000100800 */
[----:B----4-:R0:W-:Y:S04]  /*2bd30*/  STL [R1+0x1894], R28 ;  /* 0x0018941c01007387 */ /* 0x0101e80000100800 */
[----:B0-----:R-:W4:Y:S01]  /*2bd40*/  LDL R28, [R1+0x60] ;  /* 0x00006000011c7983 */ /* 0x001f220000100800 */
[----:B------:R-:W-:-:S03]  /*2bd50*/  FSETP.GEU.AND P5, PT, |R26|, 1.175494350822287508e-38, PT ;  /* 0x008000001a00780b */ /* 0x000fc60003fae200 */
[----:B----4-:R0:W-:Y:S04]  /*2bd60*/  STL [R1+0x1898], R28 ;  /* 0x0018981c01007387 */ /* 0x0101e80000100800 */
[----:B0-----:R-:W4:Y:S06]  /*2bd70*/  LDL R28, [R1+0x64] ;  /* 0x00006400011c7983 */ /* 0x001f2c0000100800 */
[----:B----4-:R-:W-:-:S05]  /*2bd80*/  @!P5 FMUL R28, R28, 16777216 ;  /* 0x4b8000001c1cd820 */ /* 0x010fca0000400000 */
[----:B------:R0:W-:Y:S04]  /*2bd90*/  @!P5 STL [R1+0x64], R28 ;  /* 0x0000641c0100d387 */ /* 0x0001e80000100800 */
[----:B0-----:R-:W4:Y:S02]  /*2bda0*/  LDL.LU R28, [R1+0x1898] ;  /* 0x00189800011c7983 */ /* 0x001f240000300800 */
        /* <DEDUP_REMOVED lines=10> */
[----:B------:R0:W-:Y:S04]  /*2be50*/  STL [R1+0x187c], R28 ;  /* 0x00187c1c01007387 */ /* 0x0001e80000100800 */
[----:B0-----:R-:W4:Y:S04]  /*2be60*/  LDL.LU R28, [R1+0x58] ;  /* 0x00005800011c7983 */ /* 0x001f280000300800 */
[----:B----4-:R0:W-:Y:S04]  /*2be70*/  STL [R1+0x1880], R28 ;  /* 0x0018801c01007387 */ /* 0x0101e80000100800 */
[----:B0-----:R-:W4:Y:S04]  /*2be80*/  LDL.LU R28, [R1+0x5c] ;  /* 0x00005c00011c7983 */ /* 0x001f280000300800 */
[----:B----4-:R0:W-:Y:S04]  /*2be90*/  STL [R1+0x1884], R28 ;  /* 0x0018841c01007387 */ /* 0x0101e80000100800 */
[----:B0-----:R-:W4:Y:S01]  /*2bea0*/  LDL.LU R28, [R1+0x60] ;  /* 0x00006000011c7983 */ /* 0x001f220000300800 */
[----:B------:R-:W-:-:S04]  /*2beb0*/  @P1 FMUL R26, R26, 0.25 ;  /* 0x3e8000001a1a1820 */ /* 0x000fc80000400000 */
[----:B------:R-:W-:-:S06]  /*2bec0*/  @!P5 FMUL R26, R26, 16777216 ;  /* 0x4b8000001a1ad820 */ /* 0x000fcc0000400000 */
[----:B------:R-:W0:Y:S01]  /*2bed0*/  MUFU.RCP R26, R26 ;  /* 0x0000001a001a7308 */ /* 0x000e220000001000 */
[----:B----4-:R1:W-:Y:S04]  /*2bee0*/  STL [R1+0x1888], R28 ;  /* 0x0018881c01007387 */ /* 0x0103e80000100800 */
[----:B-1----:R-:W0:Y:S02]  /*2bef0*/  LDL.LU R28, [R1+0x64] ;  /* 0x00006400011c7983 */ /* 0x002e240000300800 */
[----:B0-----:R-:W-:-:S05]  /*2bf00*/  FMUL R28, R26, R28 ;  /* 0x0000001c1a1c7220 */ /* 0x001fca0000400000 */
[----:B------:R0:W-:Y:S04]  /*2bf10*/  STL [R1+0x20c], R28 ;  /* 0x00020c1c01007387 */ /* 0x0001e80000100800 */
[----:B0-----:R-:W4:Y:S02]  /*2bf20*/  LDL.LU R28, [R1+0x1888] ;  /* 0x00188800011c7983 */ /* 0x001f240000300800 */
[----:B----4-:R-:W-:-:S05]  /*2bf30*/  FMUL R28, R26, R28 ;  /* 0x0000001c1a1c7220 */ /* 0x010fca0000400000 */
[----:B------:R0:W-:Y:S04]  /*2bf40*/  STL [R1+0x204], R28 ;  /* 0x0002041c01007387 */ /* 0x0001e80000100800 */
[----:B0-----:R-:W4:Y:S02]  /*2bf50*/  LDL.LU R28, [R1+0x1884] ;  /* 0x00188400011c7983 */ /* 0x001f240000300800 */
[----:B----4-:R-:W-:-:S05]  /*2bf60*/  FMUL R28, R26, R28 ;  /* 0x0000001c1a1c7220 */ /* 0x010fca0000400000 */
[----:B------:R0:W-:Y:S04]  /*2bf70*/  STL [R1+0x208], R28 ;  /* 0x0002081c01007387 */ /* 0x0001e80000100800 */
[----:B0-----:R-:W4:Y:S02]  /*2bf80*/  LDL.LU R28, [R1+0x1880] ;  /* 0x00188000011c7983 */ /* 0x001f240000300800 */
[----:B----4-:R-:W-:-:S05]  /*2bf90*/  FMUL R28, R26, R28 ;  /* 0x0000001c1a1c7220 */ /* 0x010fca0000400000 */
[----:B------:R0:W-:Y:S04]  /*2bfa0*/  STL [R1+0x1fc], R28 ;  /* 0x0001fc1c01007387 */ /* 0x0001e80000100800 */
[----:B0-----:R-:W4:Y:S01]  /*2bfb0*/  LDL.LU R28, [R1+0x187c] ;  /* 0x00187c00011c7983 */ /* 0x001f220000300800 */
[----:B--2---:R-:W-:Y:S01]  /*2bfc0*/  @P1 FMUL R29, R29, 0.25 ;  /* 0x3e8000001d1d1820 */ /* 0x004fe20000400000 */
[----:B---3--:R-:W-:Y:S01]  /*2bfd0*/  @P1 FMUL R27, R27, 0.25 ;  /* 0x3e8000001b1b1820 */ /* 0x008fe20000400000 */
[----:B------:R-:W-:Y:S02]  /*2bfe0*/  @P1 FMUL R16, R16, 0.25 ;  /* 0x3e80000010101820 */ /* 0x000fe40000400000 */
[----:B------:R-:W-:Y:S01]  /*2bff0*/  @!P5 FMUL R29, R29, 16777216 ;  /* 0x4b8000001d1dd820 */ /* 0x000fe20000400000 */
[----:B------:R-:W-:Y:S01]  /*2c000*/  @P1 FMUL R19, R19, 0.25 ;  /* 0x3e80000013131820 */ /* 0x000fe20000400000 */
[----:B------:R-:W-:Y:S01]  /*2c010*/  @!P5 FMUL R27, R27, 16777216 ;  /* 0x4b8000001b1bd820 */ /* 0x000fe20000400000 */
[----:B------:R-:W-:Y:S01]  /*2c020*/  @P1 FMUL R20, R20, 0.25 ;  /* 0x3e80000014141820 */ /* 0x000fe20000400000 */
[----:B------:R-:W-:Y:S01]  /*2c030*/  @!P5 FMUL R16, R16, 16777216 ;  /* 0x4b8000001010d820 */ /* 0x000fe20000400000 */
[C---:B------:R-:W-:Y:S01]  /*2c040*/  FMUL R29, R26.reuse, R29 ;  /* 0x0000001d1a1d7220 */ /* 0x040fe20000400000 */
[----:B------:R-:W-:Y:S01]  /*2c050*/  @P1 FMUL R23, R23, 0.25 ;  /* 0x3e80000017171820 */ /* 0x000fe20000400000 */
[----:B------:R-:W-:Y:S01]  /*2c060*/  @!P5 FMUL R19, R19, 16777216 ;  /* 0x4b8000001313d820 */ /* 0x000fe20000400000 */
[----:B------:R-:W-:Y:S01]  /*2c070*/  FMUL R27, R26, R27 ;  /* 0x0000001b1a1b7220 */ /* 0x000fe20000400000 */
[----:B------:R-:W-:Y:S01]  /*2c080*/  @P1 FMUL R3, R3, 0.25 ;  /* 0x3e80000003031820 */ /* 0x000fe20000400000 */
[----:B------:R-:W-:Y:S01]  /*2c090*/  @!P5 FMUL R20, R20, 16777216 ;  /* 0x4b8000001414d820 */ /* 0x000fe20000400000 */
[----:B------:R-:W-:Y:S01]  /*2c0a0*/  FMUL R16, R26, R16 ;  /* 0x000000101a107220 */ /* 0x000fe20000400000 */
        /* <DEDUP_REMOVED lines=8> */
[C---:B------:R-:W-:Y:S01]  /*2c130*/  FMUL R23, R26.reuse, R23 ;  /* 0x000000171a177220 */ /* 0x040fe20000400000 */
[----:B------:R-:W-:Y:S01]  /*2c140*/  @!P5 FMUL R7, R7, 16777216 ;  /* 0x4b8000000707d820 */ /* 0x000fe20000400000 */
[----:B------:R-:W-:Y:S01]  /*2c150*/  FMUL R3, R26, R3 ;  /* 0x000000031a037220 */ /* 0x000fe20000400000 */
[----:B------:R-:W-:Y:S01]  /*2c160*/  @!P5 FMUL R0, R0, 16777216 ;  /* 0x4b8000000000d820 */ /* 0x000fe20000400000 */
[C---:B------:R-:W-:Y:S01]  /*2c170*/  FMUL R4, R26.reuse, R4 ;  /* 0x000000041a047220 */ /* 0x040fe20000400000 */
[----:B------:R-:W-:-:S02]  /*2c180*/  FMUL R7, R26, R7 ;  /* 0x000000071a077220 */ /* 0x000fc40000400000 */
[----:B------:R-:W-:Y:S01]  /*2c190*/  FMUL R0, R26, R0 ;  /* 0x000000001a007220 */ /* 0x000fe20000400000 */
[----:B------:R-:W-:Y:S01]  /*2c1a0*/  @P1 FMUL R2, R2, 0.25 ;  /* 0x3e80000002021820 */ /* 0x000fe20000400000 */
[----:B----4-:R-:W-:-:S05]  /*2c1b0*/  FMUL R28, R26, R28 ;  /* 0x0000001c1a1c7220 */ /* 0x010fca0000400000 */
[----:B------:R0:W-:Y:S04]  /*2c1c0*/  STL [R1+0x1f8], R28 ;  /* 0x0001f81c01007387 */ /* 0x0001e80000100800 */
[----:B0-----:R-:W2:Y:S04]  /*2c1d0*/  LDL.LU R28, [R1+0x1878] ;  /* 0x00187800011c7983 */ /* 0x001ea80000300800 */
[----:B------:R0:W-:Y:S04]  /*2c1e0*/  STL [R1+0x1ec], R29 ;  /* 0x0001ec1d01007387 */ /* 0x0001e80000100800 */
[----:B0-----:R-:W3:Y:S04]  /*2c1f0*/  LDL.LU R29, [R1+0x1874] ;  /* 0x00187400011d7983 */ /* 0x001ee80000300800 */
[----:B------:R0:W-:Y:S04]  /*2c200*/  STL [R1+0x1f0], R27 ;  /* 0x0001f01b01007387 */ /* 0x0001e80000100800 */
[----:B0-----:R-:W3:Y:S04]  /*2c210*/  LDL.LU R27, [R1+0x1870] ;  /* 0x00187000011b7983 */ /* 0x001ee80000300800 */
[----:B------:R0:W-:Y:S04]  /*2c220*/  STL [R1+0x1e8], R16 ;  /* 0x0001e81001007387 */ /* 0x0001e80000100800 */
[----:B0-----:R-:W4:Y:S04]  /*2c230*/  LDL.LU R16, [R1+0x186c] ;  /* 0x00186c0001107983 */ /* 0x001f280000300800 */
[----:B------:R0:W-:Y:S04]  /*2c240*/  STL [R1+0x1e0], R19 ;  /* 0x0001e01301007387 */ /* 0x0001e80000100800 */
[----:B0-----:R-:W2:Y:S04]  /*2c250*/  LDL.LU R19, [R1+0x1868] ;  /* 0x0018680001137983 */ /* 0x001ea80000300800 */
        /* <DEDUP_REMOVED lines=11> */
[----:B0-----:R-:W2:Y:S01]  /*2c310*/  LDL R0, [R1+0xd0] ;  /* 0x0000d00001007983 */ /* 0x001ea20000100800 */
[----:B------:R-:W-:Y:S01]  /*2c320*/  @!P5 FMUL R2, R2, 16777216 ;  /* 0x4b8000000202d820 */ /* 0x000fe20000400000 */
[----:B------:R-:W-:Y:S01]  /*2c330*/  @P1 FMUL R5, R5, 0.25 ;  /* 0x3e80000005051820 */ /* 0x000fe20000400000 */
[----:B------:R-:W-:-:S02]  /*2c340*/  @P1 FMUL R6, R6, 0.25 ;  /* 0x3e80000006061820 */ /* 0x000fc40000400000 */
[----:B------:R-:W-:Y:S01]  /*2c350*/  FMUL R2, R26, R2 ;  /* 0x000000021a027220 */ /* 0x000fe20000400000 */
[----:B------:R-:W-:Y:S01]  /*2c360*/  @!P5 FMUL R5, R5, 16777216 ;  /* 0x4b8000000505d820 */ /* 0x000fe20000400000 */
[----:B------:R-:W-:Y:S01]  /*2c370*/  @P1 FMUL R9, R9, 0.25 ;  /* 0x3e80000009091820 */ /* 0x000fe20000400000 */
[----:B------:R-:W-:Y:S01]  /*2c380*/  @P1 FMUL R10, R10, 0.25 ;  /* 0x3e8000000a0a1820 */ /* 0x000fe20000400000 */
[----:B------:R-:W-:Y:S01]  /*2c390*/  @!P5 FMUL R6, R6, 16777216 ;  /* 0x4b8000000606d820 */ /* 0x000fe20000400000 */
[----:B------:R0:W-:Y:S01]  /*2c3a0*/  STL [R1+0x18c], R2 ;  /* 0x00018c0201007387 */ /* 0x0001e20000100800 */
[----:B------:R-:W-:Y:S01]  /*2c3b0*/  @P1 FMUL R13, R13, 0.25 ;  /* 0x3e8000000d0d1820 */ /* 0x000fe20000400000 */
[----:B------:R-:W-:Y:S01]  /*2c3c0*/  @!P5 FMUL R9, R9, 16777216 ;  /* 0x4b8000000909d820 */ /* 0x000fe20000400000 */
[----:B------:R-:W-:Y:S01]  /*2c3d0*/  @P1 FMUL R14, R14, 0.25 ;  /* 0x3e8000000e0e1820 */ /* 0x000fe20000400000 */
[----:B------:R-:W-:Y:S01]  /*2c3e0*/  @!P5 FMUL R10, R10, 16777216 ;  /* 0x4b8000000a0ad820 */ /* 0x000fe20000400000 */
[C---:B0-----:R-:W-:Y:S01]  /*2c3f0*/  FMUL R2, R26.reuse, R5 ;  /* 0x000000051a027220 */ /* 0x041fe20000400000 */
[----:B------:R-:W-:Y:S01]  /*2c400*/  FMUL R5, R26, R6 ;  /* 0x000000061a057220 */ /* 0x000fe20000400000 */
[----:B------:R-:W-:-:S03]  /*2c410*/  @!P5 FMUL R13, R13, 16777216 ;  /* 0x4b8000000d0dd820 */ /* 0x000fc60000400000 */
[----:B------:R0:W-:Y:S01]  /*2c420*/  STL [R1+0x100], R2 ;  /* 0x0001000201007387 */ /* 0x0001e20000100800 */
[----:B------:R-:W-:Y:S01]  /*2c430*/  @!P5 FMUL R14, R14, 16777216 ;  /* 0x4b8000000e0ed820 */ /* 0x000fe20000400000 */
[C---:B------:R-:W-:Y:S01]  /*2c440*/  FMUL R6, R26.reuse, R10 ;  /* 0x0000000a1a067220 */ /* 0x040fe20000400000 */
[----:B------:R-:W-:Y:S01]  /*2c450*/  @P1 FMUL R17, R17, 0.25 ;  /* 0x3e80000011111820 */ /* 0x000fe20000400000 */
[----:B------:R1:W-:Y:S01]  /*2c460*/  STL [R1+0xf4], R5 ;  /* 0x0000f40501007387 */ /* 0x0003e20000100800 */
[----:B0-----:R-:W-:Y:S01]  /*2c470*/  FMUL R2, R26, R9 ;  /* 0x000000091a027220 */ /* 0x001fe20000400000 */
[----:B------:R-:W-:Y:S01]  /*2c480*/  @P1 FMUL R18, R18, 0.25 ;  /* 0x3e80000012121820 */ /* 0x000fe20000400000 */
[----:B-1----:R-:W-:-:S03]  /*2c490*/  FMUL R5, R26, R13 ;  /* 0x0000000d1a057220 */ /* 0x002fc60000400000 */
[----:B------:R0:W-:Y:S01]  /*2c4a0*/  STL [R1+0xf0], R2 ;  /* 0x0000f00201007387 */ /* 0x0001e20000100800 */
[----:B------:R-:W-:-:S03]  /*2c4b0*/  @!P5 FMUL R17, R17, 16777216 ;  /* 0x4b8000001111d820 */ /* 0x000fc60000400000 */
[----:B------:R-:W-:Y:S01]  /*2c4c0*/  STL [R1+0xe8], R6 ;  /* 0x0000e80601007387 */ /* 0x000fe20000100800 */
[----:B------:R-:W-:Y:S01]  /*2c4d0*/  @P1 FMUL R21, R21, 0.25 ;  /* 0x3e80000015151820 */ /* 0x000fe20000400000 */
[----:B0-----:R-:W-:Y:S02]  /*2c4e0*/  FMUL R2, R26, R14 ;  /* 0x0000000e1a027220 */ /* 0x001fe40000400000 */
[----:B------:R-:W4:Y:S01]  /*2c4f0*/  LDL.LU R14, [R1+0x10] ;  /* 0x00001000010e7983 */ /* 0x000f220000300800 */
[----:B------:R-:W-:-:S03]  /*2c500*/  @!P5 FMUL R18, R18, 16777216 ;  /* 0x4b8000001212d820 */ /* 0x000fc60000400000 */
[----:B------:R0:W-:Y:S01]  /*2c510*/  STL [R1+0xc0], R5 ;  /* 0x0000c00501007387 */ /* 0x0001e20000100800 */
[----:B------:R-:W-:-:S03]  /*2c520*/  @P1 FMUL R22, R22, 0.25 ;  /* 0x3e80000016161820 */ /* 0x000fc60000400000 */
[----:B------:R-:W4:Y:S01]  /*2c530*/  LDL.LU R13, [R1+0x4] ;  /* 0x00000400010d7983 */ /* 0x000f220000300800 */
[----:B------:R-:W-:-:S03]  /*2c540*/  @!P5 FMUL R21, R21, 16777216 ;  /* 0x4b8000001515d820 */ /* 0x000fc60000400000 */
[----:B------:R1:W-:Y:S01]  /*2c550*/  STL [R1+0xb4], R2 ;  /* 0x0000b40201007387 */ /* 0x0003e20000100800 */
[----:B------:R-:W-:Y:S01]  /*2c560*/  @P1 FMUL R24, R24, 0.25 ;  /* 0x3e80000018181820 */ /* 0x000fe20000400000 */
[----:B0-----:R-:W-:Y:S02]  /*2c570*/  FMUL R5, R26, R18 ;  /* 0x000000121a057220 */ /* 0x001fe40000400000 */
[----:B------:R-:W4:Y:S01]  /*2c580*/  LDL.LU R9, [R1] ;  /* 0x0000000001097983 */ /* 0x000f220000300800 */
[----:B------:R-:W-:Y:S01]  /*2c590*/  @!P5 FMUL R22, R22, 16777216 ;  /* 0x4b8000001616d820 */ /* 0x000fe20000400000 */
[----:B-1----:R-:W-:Y:S02]  /*2c5a0*/  FMUL R2, R26, R17 ;  /* 0x000000111a027220 */ /* 0x002fe40000400000 */
[----:B------:R-:W4:Y:S01]  /*2c5b0*/  LDL.LU R17, [R1+0x14] ;  /* 0x0000140001117983 */ /* 0x000f220000300800 */
[----:B------:R-:W-:-:S03]  /*2c5c0*/  @P1 FMUL R25, R25, 0.25 ;  /* 0x3e80000019191820 */ /* 0x000fc60000400000 */
[----:B------:R0:W-:Y:S01]  /*2c5d0*/  STL [R1+0x64], R2 ;  /* 0x0000640201007387 */ /* 0x0001e20000100800 */
[----:B------:R-:W-:-:S03]  /*2c5e0*/  @!P5 FMUL R24, R24, 16777216 ;  /* 0x4b8000001818d820 */ /* 0x000fc60000400000 */
[----:B------:R-:W4:Y:S01]  /*2c5f0*/  LDL.LU R18, [R1+0x20] ;  /* 0x0000200001127983 */ /* 0x000f220000300800 */
[----:B------:R-:W-:Y:S01]  /*2c600*/  @P1 FMUL R8, R8, 0.25 ;  /* 0x3e80000008081820 */ /* 0x000fe20000400000 */
[----:B------:R-:W-:Y:S02]  /*2c610*/  @!P5 FMUL R25, R25, 16777216 ;  /* 0x4b8000001919d820 */ /* 0x000fe40000400000 */
[----:B------:R1:W-:Y:S01]  /*2c620*/  STL [R1+0x60], R5 ;  /* 0x0000600501007387 */ /* 0x0003e20000100800 */
[----:B0-----:R-:W-:-:S03]  /*2c630*/  FMUL R2, R26, R21 ;  /* 0x000000151a027220 */ /* 0x001fc60000400000 */
[----:B------:R-:W4:Y:S01]  /*2c640*/  LDL.LU R21, [R1+0x24] ;  /* 0x0000240001157983 */ /* 0x000f220000300800 */
[----:B------:R-:W-:-:S03]  /*2c650*/  @P1 FMUL R11, R11, 0.25 ;  /* 0x3e8000000b0b1820 */ /* 0x000fc60000400000 */
[----:B------:R0:W-:Y:S01]  /*2c660*/  STL [R1+0x5c], R2 ;  /* 0x00005c0201007387 */ /* 0x0001e20000100800 */
[----:B-1----:R-:W-:Y:S01]  /*2c670*/  FMUL R5, R26, R22 ;  /* 0x000000161a057220 */ /* 0x002fe20000400000 */
[----:B------:R-:W-:Y:S02]  /*2c680*/  @!P5 FMUL R8, R8, 16777216 ;  /* 0x4b8000000808d820 */ /* 0x000fe40000400000 */
[----:B------:R-:W4:Y:S01]  /*2c690*/  LDL.LU R22, [R1+0x30] ;  /* 0x0000300001167983 */ /* 0x000f220000300800 */
[----:B------:R-:W-:Y:S01]  /*2c6a0*/  @P1 FMUL R12, R12, 0.25 ;  /* 0x3e8000000c0c1820 */ /* 0x000fe20000400000 */
[----:B------:R-:W-:Y:S02]  /*2c6b0*/  @!P5 FMUL R11, R11, 16777216 ;  /* 0x4b8000000b0bd820 */ /* 0x000fe40000400000 */
[----:B------:R1:W-:Y:S01]  /*2c6c0*/  STL [R1+0x58], R5 ;  /* 0x0000580501007387 */ /* 0x0003e20000100800 */
[----:B0-----:R-:W-:Y:S01]  /*2c6d0*/  FMUL R2, R26, R24 ;  /* 0x000000181a027220 */ /* 0x001fe20000400000 */
[----:B------:R-:W-:Y:S01]  /*2c6e0*/  @P1 FMUL R15, R15, 0.25 ;  /* 0x3e8000000f0f1820 */ /* 0x000fe20000400000 */
[----:B------:R-:W-:Y:S01]  /*2c6f0*/  @!P5 FMUL R12, R12, 16777216 ;  /* 0x4b8000000c0cd820 */ /* 0x000fe20000400000 */
[----:B-1----:R-:W-:-:S02]  /*2c700*/  FMUL R5, R26, R25 ;  /* 0x000000191a057220 */ /* 0x002fc40000400000 */
[----:B------:R-:W4:Y:S04]  /*2c710*/  LDL.LU R25, [R1+0x34] ;  /* 0x0000340001197983 */ /* 0x000f280000300800 */
[----:B------:R0:W-:Y:S01]  /*2c720*/  STL [R1+0x4c], R2 ;  /* 0x00004c0201007387 */ /* 0x0001e20000100800 */
[----:B------:R-:W-:-:S03]  /*2c730*/  @!P5 FMUL R15, R15, 16777216 ;  /* 0x4b8000000f0fd820 */ /* 0x000fc60000400000 */
[----:B------:R1:W-:Y:S01]  /*2c740*/  STL [R1+0x48], R5 ;  /* 0x0000480501007387 */ /* 0x0003e20000100800 */
[----:B0-----:R-:W-:-:S03]  /*2c750*/  FMUL R2, R26, R8 ;  /* 0x000000081a027220 */ /* 0x001fc60000400000 */
[----:B------:R-:W4:Y:S01]  /*2c760*/  LDL.LU R8, [R1+0x1850] ;  /* 0x0018500001087983 */ /* 0x000f220000300800 */
[----:B-1----:R-:W-:-:S03]  /*2c770*/  FMUL R5, R26, R11 ;  /* 0x0000000b1a057220 */ /* 0x002fc60000400000 */
[----:B------:R-:W4:Y:S04]  /*2c780*/  LDL.LU R11, [R1+0x184c] ;  /* 0x00184c00010b7983 */ /* 0x000f280000300800 */
[----:B------:R0:W-:Y:S02]  /*2c790*/  STL [R1+0x3c], R2 ;  /* 0x00003c0201007387 */ /* 0x0001e40000100800 */
[C---:B0-----:R-:W-:Y:S02]  /*2c7a0*/  FMUL R2, R26.reuse, R12 ;  /* 0x0000000c1a027220 */ /* 0x041fe40000400000 */
[----:B------:R-:W4:Y:S04]  /*2c7b0*/  LDL.LU R12, [R1+0x1848] ;  /* 0x00184800010c7983 */ /* 0x000f280000300800 */
[----:B------:R0:W-:Y:S02]  /*2c7c0*/  STL [R1+0x38], R5 ;  /* 0x0000380501007387 */ /* 0x0001e40000100800 */
[----:B0-----:R-:W-:-:S02]  /*2c7d0*/  FMUL R5, R26, R15 ;  /* 0x0000000f1a057220 */ /* 0x001fc40000400000 */
[----:B------:R-:W4:Y:S04]  /*2c7e0*/  LDL.LU R15, [R1+0x1844] ;  /* 0x00184400010f7983 */ /* 0x000f280000300800 */
[----:B------:R2:W-:Y:S04]  /*2c7f0*/  STL [R1+0x2c], R2 ;  /* 0x00002c0201007387 */ /* 0x0005e80000100800 */
[----:B------:R-:W-:Y:S04]  /*2c800*/  STL [R1+0x28], R5 ;  /* 0x0000280501007387 */ /* 0x000fe80000100800 */
[----:B------:R-:W4:Y:S04]  /*2c810*/  LDL.LU R10, [R1+0x7c] ;  /* 0x00007c00010a7983 */ /* 0x000f280000300800 */
[----:B------:R-:W4:Y:S04]  /*2c820*/  LDL.LU R26, [R1+0x88] ;  /* 0x00008800011a7983 */ /* 0x000f280000300800 */
[----:B------:R-:W4:Y:S04]  /*2c830*/  LDL.LU R6, [R1+0xa8] ;  /* 0x0000a80001067983 */ /* 0x000f280000300800 */
[----:B------:R-:W4:Y:S01]  /*2c840*/  LDL.LU R24, [R1+0xbc] ;  /* 0x0000bc0001187983 */ /* 0x000f220000300800 */
[----:B--2---:R-:W-:Y:S01]  /*2c850*/  IMAD.MOV.U32 R2, RZ, RZ, R0 ;  /* 0x000000ffff027224 */ /* 0x004fe200078e0000 */
[----:B---3--:R-:W-:-:S05]  /*2c860*/  FSEL R0, R29, R27, !P3 ;  /* 0x0000001b1d007208 */ /* 0x008fca0005800000 */
[----:B------:R0:W-:Y:S04]  /*2c870*/  STL [R1+0x1824], R0 ;  /* 0x0018240001007387 */ /* 0x0001e80000100800 */
[----:B0-----:R-:W2:Y:S01]  /*2c880*/  LDL.LU R0, [R1+0x44] ;  /* 0x0000440001007983 */ /* 0x001ea20000300800 */
[----:B----4-:R-:W-:Y:S01]  /*2c890*/  @P2 FMUL R16, R16, 0.25 ;  /* 0x3e80000010102820 */ /* 0x010fe20000400000 */
[----:B------:R-:W-:Y:S01]  /*2c8a0*/  @P2 FMUL R19, R19, 0.25 ;  /* 0x3e80000013132820 */ /* 0x000fe20000400000 */
[----:B------:R-:W-:Y:S01]  /*2c8b0*/  @P2 FMUL R20, R20, 0.25 ;  /* 0x3e80000014142820 */ /* 0x000fe20000400000 */
[----:B------:R-:W3:Y:S01]  /*2c8c0*/  LDL.LU R29, [R1+0x40] ;  /* 0x00004000011d7983 */ /* 0x000ee20000300800 */
[----:B------:R-:W-:-:S03]  /*2c8d0*/  @P2 FMUL R23, R23, 0.25 ;  /* 0x3e80000017172820 */ /* 0x000fc60000400000 */
[----:B------:R0:W-:Y:S04]  /*2c8e0*/  STL [R1+0x6c], R16 ;  /* 0x00006c1001007387 */ /* 0x0001e80000100800 */
[----:B0-----:R-:W4:Y:S04]  /*2c8f0*/  LDL.LU R16, [R1+0x1840] ;  /* 0x0018400001107983 */ /* 0x001f280000300800 */
[----:B------:R0:W-:Y:S04]  /*2c900*/  STL [R1+0x68], R19 ;  /* 0x0000681301007387 */ /* 0x0001e80000100800 */
[----:B0-----:R-:W3:Y:S04]  /*2c910*/  LDL.LU R19, [R1+0x183c] ;  /* 0x00183c0001137983 */ /* 0x001ee80000300800 */
[----:B------:R0:W-:Y:S04]  /*2c920*/  STL [R1+0x54], R20 ;  /* 0x0000541401007387 */ /* 0x0001e80000100800 */
[----:B0-----:R-:W3:Y:S04]  /*2c930*/  LDL.LU R20, [R1+0x1838] ;  /* 0x0018380001147983 */ /* 0x001ee80000300800 */
[----:B------:R0:W-:Y:S04]  /*2c940*/  STL [R1+0x50], R23 ;  /* 0x0000501701007387 */ /* 0x0001e80000100800 */
[----:B0-----:R-:W3:Y:S04]  /*2c950*/  LDL.LU R23, [R1+0x1834] ;  /* 0x0018340001177983 */ /* 0x001ee80000300800 */
[----:B------:R-:W3:Y:S01]  /*2c960*/  LDL R5, [R1+0xe4] ;  /* 0x0000e40001057983 */ /* 0x000ee20000100800 */
[----:B--2---:R-:W-:-:S05]  /*2c970*/  @P2 FMUL R0, R0, 0.25 ;  /* 0x3e80000000002820 */ /* 0x004fca0000400000 */
[----:B------:R0:W-:Y:S04]  /*2c980*/  STL [R1+0x1828], R0 ;  /* 0x0018280001007387 */ /* 0x0001e80000100800 */
[----:B0-----:R-:W2:Y:S04]  /*2c990*/  LDL R0, [R1+0x50] ;  /* 0x0000500001007983 */ /* 0x001ea80000100800 */
[----:B--2---:R0:W-:Y:S04]  /*2c9a0*/  STL [R1+0x182c], R0 ;  /* 0x00182c0001007387 */ /* 0x0041e80000100800 */
[----:B0-----:R-:W2:Y:S01]  /*2c9b0*/  LDL R0, [R1+0x54] ;  /* 0x0000540001007983 */ /* 0x001ea20000100800 */
[----:B---3--:R-:W-:Y:S01]  /*2c9c0*/  @P2 FMUL R5, R5, 0.25 ;  /* 0x3e80000005052820 */ /* 0x008fe20000400000 */
[----:B------:R-:W-:Y:S01]  /*2c9d0*/  @P2 FMUL R2, R2, 0.25 ;  /* 0x3e80000002022820 */ /* 0x000fe20000400000 */
[----:B------:R-:W-:Y:S01]  /*2c9e0*/  FSETP.GEU.AND P1, PT, |R27|, 1.175494350822287508e-38, PT ;  /* 0x008000001b00780b */ /* 0x000fe20003f2e200 */
[----:B--2---:R0:W-:Y:S04]  /*2c9f0*/  STL [R1+0x1830], R0 ;  /* 0x0018300001007387 */ /* 0x0041e80000100800 */
[----:B0-----:R-:W2:Y:S04]  /*2ca00*/  LDL R0, [R1+0x68] ;  /* 0x0000680001007983 */ /* 0x001ea80000100800 */
[----:B------:R0:W-:Y:S02]  /*2ca10*/  @P2 STL [R1+0xe4], R5 ;  /* 0x0000e40501002387 */ /* 0x0001e40000100800 */
[----:B0-----:R-:W-:-:S05]  /*2ca20*/  FSEL R5, RZ, -23, P3 ;  /* 0xc1b80000ff057808 */ /* 0x001fca0001800000 */
[----:B------:R0:W-:Y:S04]  /*2ca30*/  STL [R1+0x180c], R5 ;  /* 0x00180c0501007387 */ /* 0x0001e80000100800 */
[----:B------:R-:W-:Y:S04]  /*2ca40*/  @P2 STL [R1+0xd0], R2 ;  /* 0x0000d00201002387 */ /* 0x000fe80000100800 */
[----:B0-----:R-:W3:Y:S01]  /*2ca50*/  LDL.LU R5, [R1+0xe4] ;  /* 0x0000e40001057983 */ /* 0x001ee20000300800 */
[----:B--2---:R-:W-:-:S03]  /*2ca60*/  @!P1 FMUL R0, R0, 16777216 ;  /* 0x4b80000000009820 */ /* 0x004fc60000400000 */
[----:B---3--:R0:W-:Y:S04]  /*2ca70*/  STL [R1+0x1820], R5 ;  /* 0x0018200501007387 */ /* 0x0081e80000100800 */
[----:B0-----:R-:W2:Y:S04]  /*2ca80*/  LDL.LU R5, [R1+0x6c] ;  /* 0x00006c0001057983 */ /* 0x001ea80000300800 */
[----:B------:R0:W-:Y:S04]  /*2ca90*/  @!P1 STL [R1+0x68], R0 ;  /* 0x0000680001009387 */ /* 0x0001e80000100800 */
[----:B0-----:R-:W3:Y:S02]  /*2caa0*/  LDL.LU R0, [R1+0x1830] ;  /* 0x0018300001007983 */ /* 0x001ee40000300800 */
[----:B---3--:R-:W-:-:S05]  /*2cab0*/  @!P1 FMUL R0, R0, 16777216 ;  /* 0x4b80000000009820 */ /* 0x008fca0000400000 */
[----:B------:R0:W-:Y:S04]  /*2cac0*/  @!P1 STL [R1+0x54], R0 ;  /* 0x0000540001009387 */ /* 0x0001e80000100800 */
[----:B0-----:R-:W3:Y:S02]  /*2cad0*/  LDL.LU R0, [R1+0x182c] ;  /* 0x00182c0001007983 */ /* 0x001ee40000300800 */
[----:B---3--:R-:W-:-:S05]  /*2cae0*/  @!P1 FMUL R0, R0, 16777216 ;  /* 0x4b80000000009820 */ /* 0x008fca0000400000 */
[----:B------:R0:W-:Y:S04]  /*2caf0*/  @!P1 STL [R1+0x50], R0 ;  /* 0x0000500001009387 */ /* 0x0001e80000100800 */
[----:B0-----:R-:W3:Y:S01]  /*2cb00*/  LDL.LU R0, [R1+0x1828] ;  /* 0x0018280001007983 */ /* 0x001ee20000300800 */
[----:B------:R-:W-:-:S04]  /*2cb10*/  @P2 FMUL R29, R29, 0.25 ;  /* 0x3e8000001d1d2820 */ /* 0x000fc80000400000 */
[----:B------:R-:W-:Y:S01]  /*2cb20*/  @!P1 FMUL R29, R29, 16777216 ;  /* 0x4b8000001d1d9820 */ /* 0x000fe20000400000 */
[----:B---3--:R-:W-:-:S05]  /*2cb30*/  @!P1 FMUL R0, R0, 16777216 ;  /* 0x4b80000000009820 */ /* 0x008fca0000400000 */
[----:B------:R0:W-:Y:S04]  /*2cb40*/  STL [R1+0x44], R0 ;  /* 0x0000440001007387 */ /* 0x0001e80000100800 */
[----:B0-----:R-:W3:Y:S04]  /*2cb50*/  LDL.LU R0, [R1+0x1824] ;  /* 0x0018240001007983 */ /* 0x001ee80000300800 */
[----:B------:R0:W-:Y:S04]  /*2cb60*/  STL [R1+0x1810], R29 ;  /* 0x0018101d01007387 */ /* 0x0001e80000100800 */
[----:B0-----:R-:W2:Y:S04]  /*2cb70*/  LDL.LU R29, [R1+0x50] ;  /* 0x00005000011d7983 */ /* 0x001ea80000300800 */
[----:B--2---:R0:W-:Y:S04]  /*2cb80*/  STL [R1+0x1814], R29 ;  /* 0x0018141d01007387 */ /* 0x0041e80000100800 */
[----:B0-----:R-:W2:Y:S01]  /*2cb90*/  LDL.LU R29, [R1+0x54] ;  /* 0x00005400011d7983 */ /* 0x001ea20000300800 */
[----:B------:R-:W-:-:S04]  /*2cba0*/  @P2 FMUL R27, R27, 0.25 ;  /* 0x3e8000001b1b2820 */ /* 0x000fc80000400000 */
[----:B------:R-:W-:Y:S01]  /*2cbb0*/  @!P1 FMUL R27, R27, 16777216 ;  /* 0x4b8000001b1b9820 */ /* 0x000fe20000400000 */
[----:B--2---:R0:W-:Y:S04]  /*2cbc0*/  STL [R1+0x1818], R29 ;  /* 0x0018181d01007387 */ /* 0x0041e80000100800 */
[----:B0-----:R-:W2:Y:S01]  /*2cbd0*/  LDL.LU R29, [R1+0x68] ;  /* 0x00006800011d7983 */ /* 0x001ea20000300800 */
[----:B------:R-:W0:Y:S01]  /*2cbe0*/  MUFU.RCP R27, R27 ;  /* 0x0000001b001b7308 */ /* 0x000e220000001000 */
[----:B------:R-:W-:Y:S02]  /*2cbf0*/  @!P1 FMUL R5, R5, 16777216 ;  /* 0x4b80000005059820 */ /* 0x000fe40000400000 */
[----:B--2---:R1:W-:Y:S03]  /*2cc00*/  STL [R1+0x181c], R29 ;  /* 0x00181c1d01007387 */ /* 0x0043e60000100800 */
[----:B-1----:R-:W-:-:S02]  /*2cc10*/  MOV R29, R5 ;  /* 0x00000005001d7202 */ /* 0x002fc40000000f00 */
[----:B------:R-:W-:Y:S01]  /*2cc20*/  MOV R5, R2 ;  /* 0x0000000200057202 */ /* 0x000fe20000000f00 */
[----:B---3--:R-:W-:Y:S01]  /*2cc30*/  VIADD R2, R0, 0xc0cafb0d ;  /* 0xc0cafb0d00027836 */ /* 0x008fe20000000000 */
[----:B------:R1:W-:Y:S01]  /*2cc40*/  STL [R1+0x17f0], R0 ;  /* 0x0017f00001007387 */ /* 0x0003e20000100800 */
[----:B0-----:R-:W-:Y:S02]  /*2cc50*/  FMUL R29, R27, R29 ;  /* 0x0000001d1b1d7220 */ /* 0x001fe40000400000 */
[----:B------:R-:W-:Y:S01]  /*2cc60*/  @!P1 FMUL R5, R5, 16777216 ;  /* 0x4b80000005059820 */ /* 0x000fe20000400000 */
[----:B-1----:R-:W2:Y:S04]  /*2cc70*/  LDL.LU R0, [R1+0x44] ;  /* 0x0000440001007983 */ /* 0x002ea80000300800 */
[----:B------:R0:W-:Y:S04]  /*2cc80*/  @!P1 STL [R1+0xd0], R5 ;  /* 0x0000d00501009387 */ /* 0x0001e80000100800 */
[----:B0-----:R-:W3:Y:S04]  /*2cc90*/  LDL.LU R5, [R1+0x1820] ;  /* 0x0018200001057983 */ /* 0x001ee80000300800 */
        /* <DEDUP_REMOVED lines=8> */
[----:B------:R-:W-:Y:S01]  /*2cd20*/  @P2 FMUL R25, R25, 0.25 ;  /* 0x3e80000019192820 */ /* 0x000fe20000400000 */
[----:B--2---:R-:W-:-:S05]  /*2cd30*/  FMUL R29, R27, R29 ;  /* 0x0000001d1b1d7220 */ /* 0x004fca0000400000 */
[----:B------:R0:W-:Y:S04]  /*2cd40*/  STL [R1+0x164], R29 ;  /* 0x0001641d01007387 */ /* 0x0001e80000100800 */
[----:B0-----:R-:W2:Y:S01]  /*2cd50*/  LDL.LU R29, [R1+0x1810] ;  /* 0x00181000011d7983 */ /* 0x001ea20000300800 */
[----:B------:R-:W-:Y:S01]  /*2cd60*/  FMUL R0, R27, R0 ;  /* 0x000000001b007220 */ /* 0x000fe20000400000 */
[----:B------:R-:W-:Y:S01]  /*2cd70*/  @P2 FMUL R22, R22, 0.25 ;  /* 0x3e80000016162820 */ /* 0x000fe20000400000 */
[----:B------:R-:W-:Y:S01]  /*2cd80*/  @!P1 FMUL R25, R25, 16777216 ;  /* 0x4b80000019199820 */ /* 0x000fe20000400000 */
[----:B------:R-:W-:Y:S01]  /*2cd90*/  @P2 FMUL R21, R21, 0.25 ;  /* 0x3e80000015152820 */ /* 0x000fe20000400000 */
[----:B------:R-:W-:Y:S01]  /*2cda0*/  @P2 FMUL R18, R18, 0.25 ;  /* 0x3e80000012122820 */ /* 0x000fe20000400000 */
[----:B------:R0:W-:Y:S01]  /*2cdb0*/  STL [R1+0x174], R0 ;  /* 0x0001740001007387 */ /* 0x0001e20000100800 */
[----:B------:R-:W-:Y:S01]  /*2cdc0*/  @!P1 FMUL R22, R22, 16777216 ;  /* 0x4b80000016169820 */ /* 0x000fe20000400000 */
[----:B------:R-:W-:Y:S01]  /*2cdd0*/  @!P1 FMUL R21, R21, 16777216 ;  /* 0x4b80000015159820 */ /* 0x000fe20000400000 */
[----:B------:R-:W-:Y:S01]  /*2cde0*/  @P2 FMUL R17, R17, 0.25 ;  /* 0x3e80000011112820 */ /* 0x000fe20000400000 */
[----:B------:R-:W-:Y:S01]  /*2cdf0*/  @!P1 FMUL R18, R18, 16777216 ;  /* 0x4b80000012129820 */ /* 0x000fe20000400000 */
[----:B------:R-:W-:Y:S01]  /*2ce00*/  @P2 FMUL R14, R14, 0.25 ;  /* 0x3e8000000e0e2820 */ /* 0x000fe20000400000 */
[----:B------:R-:W-:Y:S01]  /*2ce10*/  @P2 FMUL R13, R13, 0.25 ;  /* 0x3e8000000d0d2820 */ /* 0x000fe20000400000 */
[C---:B0-----:R-:W-:Y:S01]  /*2ce20*/  FMUL R0, R27.reuse, R25 ;  /* 0x000000191b007220 */ /* 0x041fe20000400000 */
[C---:B------:R-:W-:Y:S01]  /*2ce30*/  FMUL R22, R27.reuse, R22 ;  /* 0x000000161b167220 */ /* 0x040fe20000400000 */
[----:B------:R-:W-:Y:S01]  /*2ce40*/  FMUL R21, R27, R21 ;  /* 0x000000151b157220 */ /* 0x000fe20000400000 */
[----:B------:R-:W-:Y:S01]  /*2ce50*/  @!P1 FMUL R17, R17, 16777216 ;  /* 0x4b80000011119820 */ /* 0x000fe20000400000 */
[----:B------:R-:W-:Y:S01]  /*2ce60*/  @!P1 FMUL R14, R14, 16777216 ;  /* 0x4b8000000e0e9820 */ /* 0x000fe20000400000 */
[----:B------:R-:W-:Y:S01]  /*2ce70*/  @P2 FMUL R9, R9, 0.25 ;  /* 0x3e80000009092820 */ /* 0x000fe20000400000 */
[----:B------:R-:W-:Y:S01]  /*2ce80*/  @!P1 FMUL R13, R13, 16777216 ;  /* 0x4b8000000d0d9820 */ /* 0x000fe20000400000 */
[----:B------:R-:W-:Y:S01]  /*2ce90*/  @P2 FMUL R3, R3, 0.25 ;  /* 0x3e80000003032820 */ /* 0x000fe20000400000 */
[----:B------:R-:W-:Y:S01]  /*2cea0*/  @P2 FMUL R4, R4, 0.25 ;  /* 0x3e80000004042820 */ /* 0x000fe20000400000 */
[C---:B------:R-:W-:Y:S01]  /*2ceb0*/  FMUL R17, R27.reuse, R17 ;  /* 0x000000111b117220 */ /* 0x040fe20000400000 */
[----:B------:R-:W-:Y:S01]  /*2cec0*/  FMUL R14, R27, R14 ;  /* 0x0000000e1b0e7220 */ /* 0x000fe20000400000 */
[----:B------:R-:W-:Y:S01]  /*2ced0*/  @!P1 FMUL R9, R9, 16777216 ;  /* 0x4b80000009099820 */ /* 0x000fe20000400000 */
[----:B------:R-:W-:Y:S01]  /*2cee0*/  @!P1 FMUL R3, R3, 16777216 ;  /* 0x4b80000003039820 */ /* 0x000fe20000400000 */
[----:B------:R-:W-:Y:S01]  /*2cef0*/  @!P1 FMUL R4, R4, 16777216 ;  /* 0x4b80000004049820 */ /* 0x000fe20000400000 */
[----:B------:R-:W-:Y:S01]  /*2cf00*/  @P2 FMUL R7, R7, 0.25 ;  /* 0x3e80000007072820 */ /* 0x000fe20000400000 */
[----:B------:R-:W-:Y:S01]  /*2cf10*/  @P2 FMUL R11, R11, 0.25 ;  /* 0x3e8000000b0b2820 */ /* 0x000fe20000400000 */
[C---:B------:R-:W-:Y:S01]  /*2cf20*/  FMUL R9, R27.reuse, R9 ;  /* 0x000000091b097220 */ /* 0x040fe20000400000 */
[----:B------:R-:W-:Y:S01]  /*2cf30*/  FMUL R3, R27, R3 ;  /* 0x000000031b037220 */ /* 0x000fe20000400000 */
[----:B------:R-:W-:Y:S01]  /*2cf40*/  @!P1 FMUL R7, R7, 16777216 ;  /* 0x4b80000007079820 */ /* 0x000fe20000400000 */
[----:B------:R-:W-:Y:S01]  /*2cf50*/  @P2 FMUL R8, R8, 0.25 ;  /* 0x3e80000008082820 */ /* 0x000fe20000400000 */
[----:B------:R-:W-:Y:S01]  /*2cf60*/  @!P1 FMUL R11, R11, 16777216 ;  /* 0x4b8000000b0b9820 */ /* 0x000fe20000400000 */
[----:B------:R-:W-:Y:S01]  /*2cf70*/  @P2 FMUL R12, R12, 0.25 ;  /* 0x3e8000000c0c2820 */ /* 0x000fe20000400000 */
[----:B------:R-:W-:Y:S01]  /*2cf80*/  @P2 FMUL R15, R15, 0.25 ;  /* 0x3e8000000f0f2820 */ /* 0x000fe20000400000 */
[----:B------:R-:W-:Y:S01]  /*2cf90*/  @!P1 FMUL R8, R8, 16777216 ;  /* 0x4b80000008089820 */ /* 0x000fe20000400000 */
[----:B----4-:R-:W-:Y:S01]  /*2cfa0*/  @P2 FMUL R16, R16, 0.25 ;  /* 0x3e80000010102820 */ /* 0x010fe20000400000 */
[----:B------:R-:W-:Y:S01]  /*2cfb0*/  @!P1 FMUL R12, R12, 16777216 ;  /* 0x4b8000000c0c9820 */ /* 0x000fe20000400000 */
[----:B------:R-:W-:Y:S01]  /*2cfc0*/  @P2 FMUL R19, R19, 0.25 ;  /* 0x3e80000013132820 */ /* 0x000fe20000400000 */
[----:B------:R-:W-:Y:S01]  /*2cfd0*/  @!P1 FMUL R15, R15, 16777216 ;  /* 0x4b8000000f0f9820 */ /* 0x000fe20000400000 */
[----:B------:R-:W-:-:S02]  /*2cfe0*/  @!P1 FMUL R16, R16, 16777216 ;  /* 0x4b80000010109820 */ /* 0x000fc40000400000 */
[----:B------:R-:W-:Y:S01]  /*2cff0*/  @!P1 FMUL R19, R19, 16777216 ;  /* 0x4b80000013139820 */ /* 0x000fe20000400000 */
[----:B--2---:R-:W-:-:S05]  /*2d000*/  FMUL R29, R27, R29 ;  /* 0x0000001d1b1d7220 */ /* 0x004fca0000400000 */
[----:B------:R-:W-:Y:S04]  /*2d010*/  STL [R1+0x15c], R29 ;  /* 0x00015c1d01007387 */ /* 0x000fe80000100800 */
[----:B------:R0:W-:Y:S04]  /*2d020*/  STL [R1+0x170], R0 ;  /* 0x0001700001007387 */ /* 0x0001e80000100800 */
[----:B------:R-:W-:Y:S01]  /*2d030*/  STL [R1+0x154], R22 ;  /* 0x0001541601007387 */ /* 0x000fe20000100800 */
[----:B0-----:R-:W-:-:S03]  /*2d040*/  FMUL R0, R27, R18 ;  /* 0x000000121b007220 */ /* 0x001fc60000400000 */
        /* <DEDUP_REMOVED lines=8> */
[----:B------:R0:W-:Y:S01]  /*2d0d0*/  STL [R1+0x14c], R3 ;  /* 0x00014c0301007387 */ /* 0x0001e20000100800 */
[----:B------:R-:W-:-:S03]  /*2d0e0*/  FMUL R4, R27, R7 ;  /* 0x000000071b047220 */ /* 0x000fc60000400000 */
[----:B------:R1:W-:Y:S04]  /*2d0f0*/  STL [R1+0x50], R0 ;  /* 0x0000500001007387 */ /* 0x0003e80000100800 */
[----:B------:R2:W-:Y:S01]  /*2d100*/  STL [R1+0x20], R4 ;  /* 0x0000200401007387 */ /* 0x0005e20000100800 */
[C---:B0-----:R-:W-:Y:S01]  /*2d110*/  FMUL R3, R27.reuse, R8 ;  /* 0x000000081b037220 */ /* 0x041fe20000400000 */
[----:B-1----:R-:W-:-:S05]  /*2d120*/  FMUL R0, R27, R11 ;  /* 0x0000000b1b007220 */ /* 0x002fca0000400000 */
[----:B------:R0:W-:Y:S01]  /*2d130*/  STL [R1+0x17f4], R0 ;  /* 0x0017f40001007387 */ /* 0x0001e20000100800 */
[----:B--2---:R-:W-:-:S03]  /*2d140*/  FMUL R4, R27, R15 ;  /* 0x0000000f1b047220 */ /* 0x004fc60000400000 */
[----:B------:R1:W-:Y:S01]  /*2d150*/  STL [R1+0x1c], R3 ;  /* 0x00001c0301007387 */ /* 0x0003e20000100800 */
[C---:B0-----:R-:W-:Y:S01]  /*2d160*/  FMUL R0, R27.reuse, R12 ;  /* 0x0000000c1b007220 */ /* 0x041fe20000400000 */
[----:B-1----:R-:W-:-:S04]  /*2d170*/  FMUL R3, R27, R16 ;  /* 0x000000101b037220 */ /* 0x002fc80000400000 */
[----:B------:R0:W-:Y:S04]  /*2d180*/  STL [R1+0x10], R0 ;  /* 0x0000100001007387 */ /* 0x0001e80000100800 */
[----:B------:R-:W-:Y:S01]  /*2d190*/  STL [R1+0xc], R4 ;  /* 0x00000c0401007387 */ /* 0x000fe20000100800 */
[----:B0-----:R-:W-:-:S03]  /*2d1a0*/  FMUL R0, R27, R19 ;  /* 0x000000131b007220 */ /* 0x001fc60000400000 */
[----:B------:R-:W-:Y:S04]  /*2d1b0*/  STL [R1+0x8], R3 ;  /* 0x0000080301007387 */ /* 0x000fe80000100800 */
[----:B------:R-:W2:Y:S04]  /*2d1c0*/  LDL.LU R7, [R1+0xd0] ;  /* 0x0000d00001077983 */ /* 0x000ea80000300800 */
[----:B------:R0:W-:Y:S04]  /*2d1d0*/  STL [R1+0x4], R0 ;  /* 0x0000040001007387 */ /* 0x0001e80000100800 */
[----:B------:R-:W4:Y:S04]  /*2d1e0*/  LDL.LU R8, [R1+0x98] ;  /* 0x0000980001087983 */ /* 0x000f280000300800 */
[----:B------:R-:W2:Y:S01]  /*2d1f0*/  LDL.LU R12, [R1+0x9c] ;  /* 0x00009c00010c7983 */ /* 0x000ea20000300800 */
[----:B------:R-:W-:Y:S01]  /*2d200*/  @P2 FMUL R20, R20, 0.25 ;  /* 0x3e80000014142820 */ /* 0x000fe20000400000 */
[----:B------:R-:W-:Y:S01]  /*2d210*/  @P2 FMUL R28, R28, 0.25 ;  /* 0x3e8000001c1c2820 */ /* 0x000fe20000400000 */
[----:B------:R-:W-:-:S02]  /*2d220*/  @P2 FMUL R23, R23, 0.25 ;  /* 0x3e80000017172820 */ /* 0x000fc40000400000 */
[----:B------:R-:W-:Y:S01]  /*2d230*/  @!P1 FMUL R20, R20, 16777216 ;  /* 0x4b80000014149820 */ /* 0x000fe20000400000 */
[----:B------:R-:W-:Y:S01]  /*2d240*/  @!P1 FMUL R28, R28, 16777216 ;  /* 0x4b8000001c1c9820 */ /* 0x000fe20000400000 */
[----:B------:R-:W-:Y:S01]  /*2d250*/  @!P1 FMUL R23, R23, 16777216 ;  /* 0x4b80000017179820 */ /* 0x000fe20000400000 */
[----:B------:R-:W-:Y:S01]  /*2d260*/  @P2 FMUL R10, R10, 0.25 ;  /* 0x3e8000000a0a2820 */ /* 0x000fe20000400000 */
[C---:B0-----:R-:W-:Y:S02]  /*2d270*/  FMUL R0, R27.reuse, R20 ;  /* 0x000000141b007220 */ /* 0x041fe40000400000 */
[----:B------:R-:W-:Y:S01]  /*2d280*/  MOV R4, R28 ;  /* 0x0000001c00047202 */ /* 0x000fe20000000f00 */
[----:B------:R-:W-:Y:S01]  /*2d290*/  FMUL R28, R27, R23 ;  /* 0x000000171b1c7220 */ /* 0x000fe20000400000 */
[----:B------:R-:W-:-:S04]  /*2d2a0*/  @!P1 FMUL R10, R10, 16777216 ;  /* 0x4b8000000a0a9820 */ /* 0x000fc80000400000 */
[----:B------:R-:W-:Y:S01]  /*2d2b0*/  FMUL R25, R27, R10 ;  /* 0x0000000a1b197220 */ /* 0x000fe20000400000 */
[----:B--2---:R0:W-:Y:S04]  /*2d2c0*/  STL [R1+0x1808], R12 ;  /* 0x0018080c01007387 */ /* 0x0041e80000100800 */
[----:B0-----:R-:W4:Y:S04]  /*2d2d0*/  LDL.LU R12, [R1+0xa4] ;  /* 0x0000a400010c7983 */ /* 0x001f280000300800 */
[----:B------:R-:W2:Y:S04]  /*2d2e0*/  LDL.LU R16, [R1+0x108] ;  /* 0x0001080001107983 */ /* 0x000ea80000300800 */
[----:B------:R-:W2:Y:S04]  /*2d2f0*/  LDL.LU R22, [R1+0xc4] ;  /* 0x0000c40001167983 */ /* 0x000ea80000300800 */
[----:B------:R-:W2:Y:S04]  /*2d300*/  LDL.LU R9, [R1+0xb0] ;  /* 0x0000b00001097983 */ /* 0x000ea80000300800 */
[----:B------:R-:W2:Y:S04]  /*2d310*/  LDL.LU R21, [R1+0xc8] ;  /* 0x0000c80001157983 */ /* 0x000ea80000300800 */
[----:B------:R-:W2:Y:S04]  /*2d320*/  LDL.LU R13, [R1+0xb8] ;  /* 0x0000b800010d7983 */ /* 0x000ea80000300800 */
[----:B------:R-:W2:Y:S04]  /*2d330*/  LDL.LU R20, [R1+0x110] ;  /* 0x0001100001147983 */ /* 0x000ea80000300800 */
[----:B------:R-:W-:Y:S04]  /*2d340*/  STL [R1+0x17f8], R0 ;  /* 0x0017f80001007387 */ /* 0x000fe80000100800 */
[----:B------:R-:W2:Y:S04]  /*2d350*/  LDL.LU R23, [R1+0xac] ;  /* 0x0000ac0001177983 */ /* 0x000ea80000300800 */
[----:B------:R-:W-:Y:S04]  /*2d360*/  STL [R1+0x17fc], R28 ;  /* 0x0017fc1c01007387 */ /* 0x000fe80000100800 */
        /* <DEDUP_REMOVED lines=8> */
[----:B0-----:R-:W2:Y:S04]  /*2d3f0*/  LDL R25, [R1+0x70] ;  /* 0x0000700001197983 */ /* 0x001ea80000100800 */
[----:B------:R-:W2:Y:S01]  /*2d400*/  LDL.LU R28, [R1+0x104] ;  /* 0x00010400011c7983 */ /* 0x000ea20000300800 */
[----:B------:R-:W-:Y:S01]  /*2d410*/  @P2 FMUL R26, R26, 0.25 ;  /* 0x3e8000001a1a2820 */ /* 0x000fe20000400000 */
[----:B------:R-:W-:Y:S01]  /*2d420*/  @P2 FMUL R6, R6, 0.25 ;  /* 0x3e80000006062820 */ /* 0x000fe20000400000 */
[----:B------:R-:W-:Y:S01]  /*2d430*/  @P2 FMUL R24, R24, 0.25 ;  /* 0x3e80000018182820 */ /* 0x000fe20000400000 */
[----:B---3--:R-:W-:Y:S01]  /*2d440*/  @!P1 FMUL R5, R5, 16777216 ;  /* 0x4b80000005059820 */ /* 0x008fe20000400000 */
[----:B------:R-:W-:Y:S01]  /*2d450*/  @!P1 FMUL R26, R26, 16777216 ;  /* 0x4b8000001a1a9820 */ /* 0x000fe20000400000 */
[----:B------:R-:W-:Y:S01]  /*2d460*/  @!P1 FMUL R6, R6, 16777216 ;  /* 0x4b80000006069820 */ /* 0x000fe20000400000 */
[----:B------:R-:W-:Y:S01]  /*2d470*/  @!P1 FMUL R24, R24, 16777216 ;  /* 0x4b80000018189820 */ /* 0x000fe20000400000 */
[C---:B------:R-:W-:Y:S01]  /*2d480*/  FMUL R4, R27.reuse, R4 ;  /* 0x000000041b047220 */ /* 0x040fe20000400000 */
[C---:B------:R-:W-:Y:S01]  /*2d490*/  FMUL R26, R27.reuse, R26 ;  /* 0x0000001a1b1a7220 */ /* 0x040fe20000400000 */
[C---:B------:R-:W-:Y:S01]  /*2d4a0*/  FMUL R6, R27.reuse, R6 ;  /* 0x000000061b067220 */ /* 0x040fe20000400000 */
[C---:B------:R-:W-:Y:S01]  /*2d4b0*/  FMUL R24, R27.reuse, R24 ;  /* 0x000000181b187220 */ /* 0x040fe20000400000 */
[C---:B------:R-:W-:Y:S01]  /*2d4c0*/  FMUL R7, R27.reuse, R7 ;  /* 0x000000071b077220 */ /* 0x040fe20000400000 */
[----:B------:R-:W-:Y:S01]  /*2d4d0*/  FMUL R27, R27, R5 ;  /* 0x000000051b1b7220 */ /* 0x000fe20000400000 */
[----:B--2---:R0:W-:Y:S04]  /*2d4e0*/  STL [R1+0x1804], R28 ;  /* 0x0018041c01007387 */ /* 0x0041e80000100800 */
[----:B0-----:R-:W2:Y:S04]  /*2d4f0*/  LDL.LU R28, [R1+0xf8] ;  /* 0x0000f800011c7983 */ /* 0x001ea80000300800 */
[----:B------:R-:W3:Y:S04]  /*2d500*/  LDL.LU R15, [R1+0xfc] ;  /* 0x0000fc00010f7983 */ /* 0x000ee80000300800 */
[----:B------:R-:W2:Y:S04]  /*2d510*/  LDL.LU R0, [R1+0x1ac] ;  /* 0x0001ac0001007983 */ /* 0x000ea80000300800 */
[----:B------:R-:W2:Y:S04]  /*2d520*/  LDL.LU R19, [R1+0x1a4] ;  /* 0x0001a40001137983 */ /* 0x000ea80000300800 */
[----:B------:R-:W2:Y:S01]  /*2d530*/  LDL.LU R5, [R1+0x180c] ;  /* 0x00180c0001057983 */ /* 0x000ea20000300800 */
[----:B------:R-:W-:-:S04]  /*2d540*/  LOP3.LUT R2, R2, 0xff800000, RZ, 0xc0, !PT ;  /* 0xff80000002027812 */ /* 0x000fc800078ec0ff */
[----:B------:R-:W-:Y:S02]  /*2d550*/  I2FP.F32.S32 R2, R2 ;  /* 0x0000000200027245 */ /* 0x000fe40000201400 */
[----:B----4-:R-:W-:-:S03]  /*2d560*/  F2FP.F16.F32.PACK_AB R8, R12, R8 ;  /* 0x000000080c08723e */ /* 0x010fc600000000ff */
[----:B--2---:R-:W-:Y:S02]  /*2d570*/  FFMA.FTZ R5, R2, 1.1920928955078125e-07, R5 ;  /* 0x3400000002057823 */ /* 0x004fe40000010005 */
[----:B------:R-:W2:Y:S04]  /*2d580*/  LDL.LU R2, [R1+0xd8] ;  /* 0x0000d80001027983 */ /* 0x000ea80000300800 */
[----:B------:R0:W-:Y:S04]  /*2d590*/  STL [R1+0x44], R5 ;  /* 0x0000440501007387 */ /* 0x0001e80000100800 */
[----:B0-----:R-:W4:Y:S04]  /*2d5a0*/  LDL.LU R5, [R1+0x130] ;  /* 0x0001300001057983 */ /* 0x001f280000300800 */
[----:B------:R-:W2:Y:S01]  /*2d5b0*/  LDL.LU R12, [R1+0x1808] ;  /* 0x00180800010c7983 */ /* 0x000ea20000300800 */
[----:B------:R-:W-:-:S02]  /*2d5c0*/  F2FP.F16.F32.PACK_AB R13, R21, R13 ;  /* 0x0000000d150d723e */ /* 0x000fc400000000ff */
[----:B------:R-:W-:Y:S01]  /*2d5d0*/  F2FP.F16.F32.PACK_AB R9, R22, R9 ;  /* 0x000000091609723e */ /* 0x000fe200000000ff */
[----:B------:R-:W3:Y:S01]  /*2d5e0*/  LDL.LU R21, [R1+0x148] ;  /* 0x0001480001157983 */ /* 0x000ee20000300800 */
[----:B------:R-:W-:-:S03]  /*2d5f0*/  F2FP.F16.F32.PACK_AB R11, R28, R11 ;  /* 0x0000000b1c0b723e */ /* 0x000fc600000000ff */
[----:B------:R-:W3:Y:S01]  /*2d600*/  LDL.LU R22, [R1+0x1a8] ;  /* 0x0001a80001167983 */ /* 0x000ee20000300800 */
[----:B------:R-:W-:Y:S02]  /*2d610*/  F2FP.F16.F32.PACK_AB R16, R20, R16 ;  /* 0x000000101410723e */ /* 0x000fe400000000ff */
[----:B------:R-:W0:Y:S01]  /*2d620*/  S2R R20, SR_TID.X ;  /* 0x0000000000147919 */ /* 0x000e220000002100 */
[----:B------:R-:W-:Y:S02]  /*2d630*/  F2FP.F16.F32.PACK_AB R17, R29, R17 ;  /* 0x000000111d11723e */ /* 0x000fe400000000ff */
[----:B------:R-:W1:Y:S01]  /*2d640*/  S2R R29, SR_TID.X ;  /* 0x00000000001d7919 */ /* 0x000e620000002100 */
[----:B--2---:R-:W-:Y:S02]  /*2d650*/  F2FP.F16.F32.PACK_AB R12, R23, R12 ;  /* 0x0000000c170c723e */ /* 0x004fe400000000ff */
[----:B------:R-:W2:Y:S04]  /*2d660*/  LDL.LU R23, [R1+0x1b4] ;  /* 0x0001b40001177983 */ /* 0x000ea80000300800 */
[----:B------:R-:W3:Y:S01]  /*2d670*/  LDL.LU R28, [R1+0x1804] ;  /* 0x00180400011c7983 */ /* 0x000ee20000300800 */
[----:B------:R-:W-:-:S02]  /*2d680*/  F2FP.F16.F32.PACK_AB R10, R2, R10 ;  /* 0x0000000a020a723e */ /* 0x000fc400000000ff */
[----:B------:R-:W-:Y:S01]  /*2d690*/  IADD3 R2, PT, PT, R25, -0x3f3504f3, RZ ;  /* 0xc0cafb0d19027810 */ /* 0x000fe20007ffe0ff */
[C---:B0-----:R-:W-:Y:S01]  /*2d6a0*/  IMAD.SHL.U32 R25, R20.reuse, 0x20, RZ ;  /* 0x0000002014197824 */ /* 0x041fe200078e00ff */
[----:B------:R-:W-:Y:S02]  /*2d6b0*/  F2FP.F16.F32.PACK_AB R14, R3, R14 ;  /* 0x0000000e030e723e */ /* 0x000fe400000000ff */
[----:B----4-:R-:W-:Y:S02]  /*2d6c0*/  F2FP.F16.F32.PACK_AB R18, R5, R18 ;  /* 0x000000120512723e */ /* 0x010fe400000000ff */
[----:B-1----:R-:W-:Y:S02]  /*2d6d0*/  SHF.L.U32 R3, R29, 0x2, RZ ;  /* 0x000000021d037819 */ /* 0x002fe400000006ff */
[----:B------:R-:W-:Y:S02]  /*2d6e0*/  LOP3.LUT R20, R20, 0x18, RZ, 0xc0, !PT ;  /* 0x0000001814147812 */ /* 0x000fe400078ec0ff */
[----:B------:R-:W-:-:S02]  /*2d6f0*/  LOP3.LUT R5, R25, 0xc60, RZ, 0xc0, !PT ;  /* 0x00000c6019057812 */ /* 0x000fc400078ec0ff */
[----:B------:R-:W-:Y:S02]  /*2d700*/  LOP3.LUT R2, R2, 0xff800000, RZ, 0xc0, !PT ;  /* 0xff80000002027812 */ /* 0x000fe400078ec0ff */
[----:B------:R-:W-:Y:S02]  /*2d710*/  LOP3.LUT R25, R3, 0x70, RZ, 0xc0, !PT ;  /* 0x0000007003197812 */ /* 0x000fe400078ec0ff */
[----:B------:R-:W-:Y:S02]  /*2d720*/  LEA R5, R20, R5, 0x9 ;  /* 0x0000000514057211 */ /* 0x000fe400078e48ff */
[----:B------:R-:W-:Y:S02]  /*2d730*/  FSEL R3, RZ, -23, P4 ;  /* 0xc1b80000ff037808 */ /* 0x000fe40002000000 */
[----:B------:R-:W-:Y:S02]  /*2d740*/  I2FP.F32.S32 R20, R2 ;  /* 0x0000000200147245 */ /* 0x000fe40000201400 */
[----:B------:R-:W-:-:S02]  /*2d750*/  LOP3.LUT R5, R5, R25, RZ, 0x3c, !PT ;  /* 0x0000001905057212 */ /* 0x000fc400078e3cff */
[----:B------:R-:W4:Y:S01]  /*2d760*/  LDL.LU R25, [R1+0x1800] ;  /* 0x0018000001197983 */ /* 0x000f220000300800 */
[----:B------:R-:W-:Y:S01]  /*2d770*/  FFMA.FTZ R3, R20, 1.1920928955078125e-07, R3 ;  /* 0x3400000014037823 */ /* 0x000fe20000010003 */
[----:B------:R-:W-:Y:S02]  /*2d780*/  F2FP.F16.F32.PACK_AB R19, R0, R19 ;  /* 0x000000130013723e */ /* 0x000fe400000000ff */
[----:B------:R-:W-:Y:S01]  /*2d790*/  STS.128 [R5+UR6], R8 ;  /* 0x0000000805007988 */ /* 0x000fe20008000c06 */
[----:B---3--:R-:W-:-:S03]  /*2d7a0*/  F2FP.F16.F32.PACK_AB R15, R28, R15 ;  /* 0x0000000f1c0f723e */ /* 0x008fc600000000ff */
[----:B------:R-:W3:Y:S04]  /*2d7b0*/  LDL.LU R28, [R1+0x17fc] ;  /* 0x0017fc00011c7983 */ /* 0x000ee80000300800 */
[----:B------:R-:W2:Y:S04]  /*2d7c0*/  LDL.LU R0, [R1+0x17f8] ;  /* 0x0017f80001007983 */ /* 0x000ea80000300800 */
[----:B------:R-:W2:Y:S04]  /*2d7d0*/  LDL.LU R20, [R1+0x138] ;  /* 0x0001380001147983 */ /* 0x000ea80000300800 */
[----:B------:R0:W-:Y:S04]  /*2d7e0*/  STL [R1+0x30], R3 ;  /* 0x0000300301007387 */ /* 0x0001e80000100800 */
[----:B------:R1:W-:Y:S04]  /*2d7f0*/  STS.128 [R5+UR6+0x200], R12 ;  /* 0x0002000c05007988 */ /* 0x0003e80008000c06 */
[----:B0-----:R-:W2:Y:S04]  /*2d800*/  LDL R3, [R1+0x74] ;  /* 0x0000740001037983 */ /* 0x001ea80000100800 */
[----:B------:R-:W2:Y:S04]  /*2d810*/  LDL.LU R8, [R1+0x1b0] ;  /* 0x0001b00001087983 */ /* 0x000ea80000300800 */
[----:B------:R-:W2:Y:S04]  /*2d820*/  LDL.LU R9, [R1+0x1b8] ;  /* 0x0001b80001097983 */ /* 0x000ea80000300800 */
[----:B------:R-:W2:Y:S04]  /*2d830*/  LDL.LU R10, [R1+0x8] ;  /* 0x00000800010a7983 */ /* 0x000ea80000300800 */
[----:B------:R-:W3:Y:S04]  /*2d840*/  LDL.LU R11, [R1+0x10] ;  /* 0x00001000010b7983 */ /* 0x000ee80000300800 */
[----:B-1----:R-:W3:Y:S04]  /*2d850*/  LDL.LU R12, [R1+0x140] ;  /* 0x00014000010c7983 */ /* 0x002ee80000300800 */
[----:B------:R-:W4:Y:S04]  /*2d860*/  LDL.LU R15, [R1+0x150] ;  /* 0x00015000010f7983 */ /* 0x000f280000300800 */
[----:B------:R-:W4:Y:S04]  /*2d870*/  LDL.LU R13, [R1+0xa0] ;  /* 0x0000a000010d7983 */ /* 0x000f280000300800 */
[----:B------:R-:W4:Y:S04]  /*2d880*/  LDL.LU R14, [R1+0x4] ;  /* 0x00000400010e7983 */ /* 0x000f280000300800 */
[----:B------:R0:W-:Y:S04]  /*2d890*/  STS.128 [R5+UR6+0x80], R16 ;  /* 0x0000801005007988 */ /* 0x0001e80008000c06 */
[----:B0-----:R-:W4:Y:S01]  /*2d8a0*/  LDL.LU R19, [R1+0x1c] ;  /* 0x00001c0001137983 */ /* 0x001f220000300800 */
[----:B------:R-:W-:-:S02]  /*2d8b0*/  MOV R16, 0x3dc6b27f ;  /* 0x3dc6b27f00107802 */ /* 0x000fc40000000f00 */
[----:B--2---:R-:W-:Y:S02]  /*2d8c0*/  F2FP.F16.F32.PACK_AB R10, R10, R0 ;  /* 0x000000000a0a723e */ /* 0x004fe400000000ff */
[----:B---3--:R-:W-:Y:S01]  /*2d8d0*/  F2FP.F16.F32.PACK_AB R20, R12, R20 ;  /* 0x000000140c14723e */ /* 0x008fe200000000ff */
[----:B----4-:R-:W-:Y:S01]  /*2d8e0*/  IMAD.IADD R3, R3, 0x1, -R13 ;  /* 0x0000000103037824 */ /* 0x010fe200078e0a0d */
[----:B------:R-:W-:Y:S02]  /*2d8f0*/  F2FP.F16.F32.PACK_AB R21, R15, R21 ;  /* 0x000000150f15723e */ /* 0x000fe400000000ff */
[----:B------:R-:W-:Y:S01]  /*2d900*/  F2FP.F16.F32.PACK_AB R12, R6, R7 ;  /* 0x00000007060c723e */ /* 0x000fe200000000ff */
[----:B------:R-:W-:Y:S01]  /*2d910*/  FADD R3, R3, -1 ;  /* 0xbf80000003037421 */ /* 0x000fe20000000000 */
[----:B------:R-:W2:Y:S01]  /*2d920*/  LDL.LU R15, [R1+0x20] ;  /* 0x00002000010f7983 */ /* 0x000ea20000300800 */
[----:B------:R-:W0:Y:S02]  /*2d930*/  LDC R7, c[0x0][0x3e8] ;  /* 0x0000fa00ff077b82 */ /* 0x000e240000000800 */
[----:B------:R-:W-:-:S02]  /*2d940*/  FFMA.FTZ R6, R3, R16, -0.16845393180847167969 ;  /* 0xbe2c7f3003067423 */ /* 0x000fc40000010010 */
[----:B------:R-:W3:Y:S04]  /*2d950*/  LDL.LU R16, [R1+0xc] ;  /* 0x00000c0001107983 */ /* 0x000ee80000300800 */
[----:B------:R-:W2:Y:S01]  /*2d960*/  LDL.LU R0, [R1+0x17f4] ;  /* 0x0017f40001007983 */ /* 0x000ea20000300800 */
[----:B------:R-:W-:Y:S02]  /*2d970*/  SHF.R.U32.HI R29, RZ, 0x5, R29 ;  /* 0x00000005ff1d7819 */ /* 0x000fe4000001161d */
[----:B------:R-:W-:Y:S02]  /*2d980*/  F2FP.F16.F32.PACK_AB R13, R28, R26 ;  /* 0x0000001a1c0d723e */ /* 0x000fe400000000ff */
[----:B------:R-:W-:Y:S01]  /*2d990*/  SGXT.U32 R29, R29, 0x2 ;  /* 0x000000021d1d781a */ /* 0x000fe20000000000 */
[----:B------:R-:W4:Y:S01]  /*2d9a0*/  LDL.LU R26, [R1+0xb4] ;  /* 0x0000b400011a7983 */ /* 0x000f220000300800 */
[----:B------:R-:W-:-:S02]  /*2d9b0*/  F2FP.F16.F32.PACK_AB R23, R9, R23 ;  /* 0x000000170917723e */ /* 0x000fc400000000ff */
[----:B------:R-:W-:Y:S01]  /*2d9c0*/  F2FP.F16.F32.PACK_AB R9, R25, R4 ;  /* 0x000000041909723e */ /* 0x000fe200000000ff */
[----:B------:R-:W4:Y:S01]  /*2d9d0*/  LDL.LU R28, [R1+0x60] ;  /* 0x00006000011c7983 */ /* 0x000f220000300800 */
[----:B------:R-:W-:Y:S02]  /*2d9e0*/  F2FP.F16.F32.PACK_AB R22, R8, R22 ;  /* 0x000000160816723e */ /* 0x000fe400000000ff */
[----:B------:R-:W-:Y:S01]  /*2d9f0*/  F2FP.F16.F32.PACK_AB R8, R24, R27 ;  /* 0x0000001b1808723e */ /* 0x000fe200000000ff */
[----:B------:R-:W4:Y:S01]  /*2da00*/  LDL.LU R4, [R1+0xc0] ;  /* 0x0000c00001047983 */ /* 0x000f220000300800 */
[----:B0-----:R-:W-:-:S03]  /*2da10*/  IMAD R29, R29, R7, RZ ;  /* 0x000000071d1d7224 */ /* 0x001fc600078e02ff */
[----:B------:R-:W4:Y:S01]  /*2da20*/  LDL.LU R25, [R1+0x64] ;  /* 0x0000640001197983 */ /* 0x000f220000300800 */
[----:B------:R-:W-:-:S03]  /*2da30*/  F2FP.F16.F32.PACK_AB R11, R19, R11 ;  /* 0x0000000b130b723e */ /* 0x000fc600000000ff */
[----:B------:R-:W4:Y:S04]  /*2da40*/  LDL.LU R27, [R1+0xf4] ;  /* 0x0000f400011b7983 */ /* 0x000f280000300800 */
[----:B------:R-:W4:Y:S01]  /*2da50*/  LDL.LU R24, [R1+0xe8] ;  /* 0x0000e80001187983 */ /* 0x000f220000300800 */
[----:B------:R-:W-:-:S03]  /*2da60*/  IMAD R7, R7, 0x4, R29 ;  /* 0x0000000407077824 */ /* 0x000fc600078e021d */
[----:B------:R-:W4:Y:S04]  /*2da70*/  LDL.LU R17, [R1+0x100] ;  /* 0x0001000001117983 */ /* 0x000f280000300800 */
[----:B------:R-:W4:Y:S04]  /*2da80*/  LDL.LU R18, [R1+0xf0] ;  /* 0x0000f00001127983 */ /* 0x000f280000300800 */
[----:B------:R-:W4:Y:S04]  /*2da90*/  LDL.LU R19, [R1+0xd4] ;  /* 0x0000d40001137983 */ /* 0x000f280000300800 */
[----:B------:R0:W-:Y:S02]  /*2daa0*/  STL [R1+0x17a0], R29 ;  /* 0x0017a01d01007387 */ /* 0x0001e40000100800 */
[----:B0-----:R-:W0:Y:S02]  /*2dab0*/  LDC R29, c[0x0][0x3e8] ;  /* 0x0000fa00ff1d7b82 */ /* 0x001e240000000800 */
[----:B------:R1:W-:Y:S04]  /*2dac0*/  STS.128 [R5+UR6+0x280], R20 ;  /* 0x0002801405007988 */ /* 0x0003e80008000c06 */
[----:B------:R0:W-:Y:S02]  /*2dad0*/  STS.128 [R5+UR6+0x100], R8 ;  /* 0x0001000805007988 */ /* 0x0001e40008000c06 */
[----:B0-----:R-:W-:-:S02]  /*2dae0*/  LEA R7, R29, R7, 0x2 ;  /* 0x000000071d077211 */ /* 0x001fc400078e10ff */
[----:B--2---:R-:W-:Y:S02]  /*2daf0*/  F2FP.F16.F32.PACK_AB R15, R15, R0 ;  /* 0x000000000f0f723e */ /* 0x004fe400000000ff */
[----:B------:R-:W2:Y:S01]  /*2db00*/  LDL.LU R0, [R1+0x17f0] ;  /* 0x0017f00001007983 */ /* 0x000ea20000300800 */
[----:B---3--:R-:W-:-:S03]  /*2db10*/  F2FP.F16.F32.PACK_AB R14, R16, R14 ;  /* 0x0000000e100e723e */ /* 0x008fc600000000ff */
[----:B-1----:R-:W3:Y:S04]  /*2db20*/  LDL.LU R22, [R1+0x5c] ;  /* 0x00005c0001167983 */ /* 0x002ee80000300800 */
[----:B------:R-:W3:Y:S04]  /*2db30*/  LDL.LU R23, [R1+0x4c] ;  /* 0x00004c0001177983 */ /* 0x000ee80000300800 */
[----:B------:R-:W2:Y:S04]  /*2db40*/  LDL.LU R20, [R1+0x78] ;  /* 0x0000780001147983 */ /* 0x000ea80000300800 */
[----:B------:R-:W2:Y:S04]  /*2db50*/  LDL.LU R21, [R1+0x70] ;  /* 0x0000700001157983 */ /* 0x000ea80000300800 */
[----:B------:R-:W2:Y:S04]  /*2db60*/  LDL.LU R8, [R1+0x28] ;  /* 0x0000280001087983 */ /* 0x000ea80000300800 */
[----:B------:R-:W2:Y:S04]  /*2db70*/  LDL.LU R9, [R1+0x2c] ;  /* 0x00002c0001097983 */ /* 0x000ea80000300800 */
[----:B------:R-:W-:Y:S04]  /*2db80*/  STL [R1+0x20], R7 ;  /* 0x0000200701007387 */ /* 0x000fe80000100800 */
[----:B------:R-:W2:Y:S04]  /*2db90*/  LDL.LU R10, [R1+0x58] ;  /* 0x00005800010a7983 */ /* 0x000ea80000300800 */
[----:B------:R-:W2:Y:S04]  /*2dba0*/  LDL.LU R11, [R1+0x48] ;  /* 0x00004800010b7983 */ /* 0x000ea80000300800 */
[----:B------:R0:W-:Y:S04]  /*2dbb0*/  STS.128 [R5+UR6+0x300], R12 ;  /* 0x0003000c05007988 */ /* 0x0001e80008000c06 */
[----:B0-----:R-:W2:Y:S04]  /*2dbc0*/  LDL.LU R14, [R1+0x38] ;  /* 0x00003800010e7983 */ /* 0x001ea80000300800 */
[----:B------:R-:W4:Y:S01]  /*2dbd0*/  LDL.LU R15, [R1+0x3c] ;  /* 0x00003c00010f7983 */ /* 0x000f220000300800 */
[----:B------:R-:W-:Y:S01]  /*2dbe0*/  FFMA.FTZ R6, R3, R6, 0.1716887056827545166 ;  /* 0x3e2fcf2a03067423 */ /* 0x000fe20000010006 */
[----:B------:R-:W-:-:S03]  /*2dbf0*/  LEA R7, R29, R7, 0x2 ;  /* 0x000000071d077211 */ /* 0x000fc600078e10ff */
[C---:B------:R-:W-:Y:S02]  /*2dc00*/  FFMA.FTZ R6, R3.reuse, R6, -0.17900948226451873779 ;  /* 0xbe374e4303067423 */ /* 0x040fe40000010006 */
[----:B------:R0:W-:Y:S02]  /*2dc10*/  STL [R1+0x1c], R7 ;  /* 0x00001c0701007387 */ /* 0x0001e40000100800 */
[----:B------:R-:W-:-:S04]  /*2dc20*/  FFMA.FTZ R6, R3, R6, 0.20512372255325317383 ;  /* 0x3e520bf403067423 */ /* 0x000fc80000010006 */
[----:B------:R-:W-:Y:S01]  /*2dc30*/  FFMA.FTZ R6, R3, R6, -0.24046532809734344482 ;  /* 0xbe763c8b03067423 */ /* 0x000fe20000010006 */
[----:B0-----:R-:W-:-:S03]  /*2dc40*/  IMAD R7, R29, 0x4, R7 ;  /* 0x000000041d077824 */ /* 0x001fc600078e0207 */
[C---:B------:R-:W-:Y:S02]  /*2dc50*/  FFMA.FTZ R6, R3.reuse, R6, 0.28857114911079406738 ;  /* 0x3e93bf9903067423 */ /* 0x040fe40000010006 */
[----:B------:R0:W-:Y:S02]  /*2dc60*/  STL [R1+0x28], R7 ;  /* 0x0000280701007387 */ /* 0x0001e40000100800 */
[----:B------:R-:W-:Y:S01]  /*2dc70*/  FFMA.FTZ R6, R3, R6, -0.36067417263984680176 ;  /* 0xbeb8aa4903067423 */ /* 0x000fe20000010006 */
[----:B0-----:R-:W-:-:S05]  /*2dc80*/  LEA R7, R29, R7, 0x2 ;  /* 0x000000071d077211 */ /* 0x001fca00078e10ff */
[----:B------:R0:W-:Y:S02]  /*2dc90*/  STL [R1], R7 ;  /* 0x0000000701007387 */ /* 0x0001e40000100800 */
[----:B0-----:R-:W-:-:S05]  /*2dca0*/  LEA R7, R29, R7, 0x2 ;  /* 0x000000071d077211 */ /* 0x001fca00078e10ff */
[----:B------:R0:W-:Y:S02]  /*2dcb0*/  STL [R1+0x4], R7 ;  /* 0x0000040701007387 */ /* 0x0001e40000100800 */
[----:B0-----:R-:W-:-:S05]  /*2dcc0*/  IMAD R7, R29, 0x4, R7 ;  /* 0x000000041d077824 */ /* 0x001fca00078e0207 */
[----:B------:R-:W-:Y:S01]  /*2dcd0*/  STL [R1+0x8], R7 ;  /* 0x0000080701007387 */ /* 0x000fe20000100800 */
[----:B---3--:R-:W-:Y:S02]  /*2dce0*/  F2FP.F16.F32.PACK_AB R13, R22, R23 ;  /* 0x00000017160d723e */ /* 0x008fe400000000ff */
[----:B--2---:R-:W-:Y:S02]  /*2dcf0*/  F2FP.F16.F32.PACK_AB R8, R14, R8 ;  /* 0x000000080e08723e */ /* 0x004fe400000000ff */
[----:B----4-:R-:W-:Y:S01]  /*2dd00*/  F2FP.F16.F32.PACK_AB R14, R4, R25 ;  /* 0x00000019040e723e */ /* 0x010fe200000000ff */
[----:B------:R-:W-:Y:S01]  /*2dd10*/  FFMA.FTZ R4, R3, R6, 0.48089820146560668945 ;  /* 0x3ef6384a03047423 */ /* 0x000fe20000010006 */
[----:B------:R-:W-:Y:S02]  /*2dd20*/  F2FP.F16.F32.PACK_AB R12, R15, R9 ;  /* 0x000000090f0c723e */ /* 0x000fe400000000ff */
[----:B------:R-:W-:Y:S01]  /*2dd30*/  F2FP.F16.F32.PACK_AB R9, R10, R11 ;  /* 0x0000000b0a09723e */ /* 0x000fe200000000ff */
[----:B------:R-:W-:Y:S01]  /*2dd40*/  FFMA.FTZ R4, R3, R4, -0.72134751081466674805 ;  /* 0xbf38aa3b03047423 */ /* 0x000fe20000010004 */
[----:B------:R-:W-:-:S02]  /*2dd50*/  F2FP.F16.F32.PACK_AB R10, R26, R28 ;  /* 0x0000001c1a0a723e */ /* 0x000fc400000000ff */
[----:B------:R-:W-:Y:S01]  /*2dd60*/  F2FP.F16.F32.PACK_AB R11, R27, R24 ;  /* 0x000000181b0b723e */ /* 0x000fe200000000ff */
[----:B------:R-:W-:Y:S01]  /*2dd70*/  FMUL R4, R3, R4 ;  /* 0x0000000403047220 */ /* 0x000fe20000400000 */
[----:B------:R-:W-:-:S03]  /*2dd80*/  IMAD R28, R29, 0x4, R7 ;  /* 0x000000041d1c7824 */ /* 0x000fc600078e0207 */
[----:B------:R0:W-:Y:S01]  /*2dd90*/  STS.128 [R5+UR6+0x180], R8 ;  /* 0x0001800805007988 */ /* 0x0001e20008000c06 */
[----:B------:R-:W-:Y:S01]  /*2dda0*/  FMUL R4, R3, R4 ;  /* 0x0000000403047220 */ /* 0x000fe20000400000 */
[----:B------:R-:W-:-:S03]  /*2ddb0*/  F2FP.F16.F32.PACK_AB R15, R17, R18 ;  /* 0x00000012110f723e */ /* 0x000fc600000000ff */
[----:B------:R-:W-:Y:S02]  /*2ddc0*/  FFMA.FTZ R3, R3, 1.4426950216293334961, R4 ;  /* 0x3fb8aa3b03037823 */ /* 0x000fe40000010004 */
[----:B------:R1:W-:Y:S01]  /*2ddd0*/  STS.128 [R5+UR6+0x380], R12 ;  /* 0x0003800c05007988 */ /* 0x0003e20008000c06 */
[----:B0-----:R-:W-:Y:S01]  /*2dde0*/  IADD3 R8, PT, PT, R21, -R2, RZ ;  /* 0x8000000215087210 */ /* 0x001fe20007ffe0ff */
[----:B------:R-:W-:-:S05]  /*2ddf0*/  IMAD R2, R29, 0x4, R28 ;  /* 0x000000041d027824 */ /* 0x000fca00078e021c */
[C---:B------:R-:W-:Y:S01]  /*2de00*/  LEA R4, R29.reuse, R2, 0x2 ;  /* 0x000000021d047211 */ /* 0x040fe200078e10ff */
[----:B------:R-:W-:Y:S03]  /*2de10*/  STL [R1+0x17a4], R28 ;  /* 0x0017a41c01007387 */ /* 0x000fe60000100800 */
[C---:B-1----:R-:W-:Y:S01]  /*2de20*/  LEA R12, R29.reuse, R4, 0x2 ;  /* 0x000000041d0c7211 */ /* 0x042fe200078e10ff */
[----:B------:R0:W-:Y:S04]  /*2de30*/  STL [R1+0x17a8], R2 ;  /* 0x0017a80201007387 */ /* 0x0001e80000100800 */
[----:B------:R-:W-:Y:S01]  /*2de40*/  STL [R1+0x1790], R4 ;  /* 0x0017900401007387 */ /* 0x000fe20000100800 */
[----:B0-----:R-:W-:-:S03]  /*2de50*/  IMAD R2, R29, 0x4, R12 ;  /* 0x000000041d027824 */ /* 0x001fc600078e020c */
[----:B------:R-:W-:Y:S04]  /*2de60*/  STL [R1+0xc], R12 ;  /* 0x00000c0c01007387 */ /* 0x000fe80000100800 */
[----:B------:R-:W2:Y:S04]  /*2de70*/  LDL.LU R15, [R1+0x74] ;  /* 0x00007400010f7983 */ /* 0x000ea80000300800 */
[----:B------:R0:W-:Y:S02]  /*2de80*/  STL [R1+0x10], R2 ;  /* 0x0000100201007387 */ /* 0x0001e40000100800 */
[----:B0-----:R-:W-:-:S05]  /*2de90*/  LEA R2, R29, R2, 0x2 ;  /* 0x000000021d027211 */ /* 0x001fca00078e10ff */
[----:B------:R0:W-:Y:S02]  /*2dea0*/  STL [R1+0x14], R2 ;  /* 0x0000140201007387 */ /* 0x0001e40000100800 */
[----:B0-----:R-:W-:-:S05]  /*2deb0*/  LEA R2, R29, R2, 0x2 ;  /* 0x000000021d027211 */ /* 0x001fca00078e10ff */
[----:B------:R0:W-:Y:S02]  /*2dec0*/  STL [R1+0x18], R2 ;  /* 0x0000180201007387 */ /* 0x0001e40000100800 */
[----:B0-----:R-:W-:-:S05]  /*2ded0*/  IMAD R2, R29, 0x4, R2 ;  /* 0x000000041d027824 */ /* 0x001fca00078e0202 */
[----:B------:R0:W-:Y:S02]  /*2dee0*/  STL [R1+0x24], R2 ;  /* 0x0000240201007387 */ /* 0x0001e40000100800 */
[----:B0-----:R-:W-:-:S05]  /*2def0*/  LEA R2, R29, R2, 0x2 ;  /* 0x000000021d027211 */ /* 0x001fca00078e10ff */
[----:B------:R0:W-:Y:S04]  /*2df00*/  STL [R1+0x40], R2 ;  /* 0x0000400201007387 */ /* 0x0001e80000100800 */
[----:B------:R-:W3:Y:S01]  /*2df10*/  LDL.LU R28, [R1+0x114] ;  /* 0x00011400011c7983 */ /* 0x000ee20000300800 */
[----:B0-----:R-:W-:-:S05]  /*2df20*/  LEA R2, R29, R2, 0x2 ;  /* 0x000000021d027211 */ /* 0x001fca00078e10ff */
[----:B------:R0:W-:Y:S04]  /*2df30*/  STL [R1+0x8c], R2 ;  /* 0x00008c0201007387 */ /* 0x0001e80000100800 */
[----:B------:R-:W4:Y:S04]  /*2df40*/  LDL.LU R12, [R1+0x10c] ;  /* 0x00010c00010c7983 */ /* 0x000f280000300800 */
[----:B------:R-:W4:Y:S01]  /*2df50*/  LDL.LU R13, [R1+0x44] ;  /* 0x00004400010d7983 */ /* 0x000f220000300800 */
[----:B0-----:R-:W-:-:S03]  /*2df60*/  IMAD R2, R29, 0x4, R2 ;  /* 0x000000041d027824 */ /* 0x001fc600078e0202 */
[----:B------:R-:W4:Y:S04]  /*2df70*/  LDL.LU R14, [R1+0x30] ;  /* 0x00003000010e7983 */ /* 0x000f280000300800 */
[----:B------:R0:W-:Y:S02]  /*2df80*/  STL [R1+0x88], R2 ;  /* 0x0000880201007387 */ /* 0x0001e40000100800 */
[----:B0-----:R-:W-:-:S05]  /*2df90*/  LEA R2, R29, R2, 0x2 ;  /* 0x000000021d027211 */ /* 0x001fca00078e10ff */
[----:B------:R0:W-:Y:S01]  /*2dfa0*/  STL [R1+0x84], R2 ;  /* 0x0000840201007387 */ /* 0x0001e20000100800 */
[----:B------:R-:W-:Y:S02]  /*2dfb0*/  IADD3 R6, PT, PT, R20, -R19, RZ ;  /* 0x8000001314067210 */ /* 0x000fe40007ffe0ff */
[----:B------:R-:W-:Y:S02]  /*2dfc0*/  IADD3 R19, PT, PT, R0, -0x3f3504f3, RZ ;  /* 0xc0cafb0d00137810 */ /* 0x000fe40007ffe0ff */
[----:B0-----:R-:W-:-:S05]  /*2dfd0*/  LEA R2, R29, R2, 0x2 ;  /* 0x000000021d027211 */ /* 0x001fca00078e10ff */
[----:B------:R0:W-:Y:S01]  /*2dfe0*/  STL [R1+0x7c], R2 ;  /* 0x00007c0201007387 */ /* 0x0001e20000100800 */
[----:B------:R-:W-:-:S03]  /*2dff0*/  LOP3.LUT R19, R19, 0xff800000, RZ, 0xc0, !PT ;  /* 0xff80000013137812 */ /* 0x000fc600078ec0ff */
[----:B------:R-:W4:Y:S04]  /*2e000*/  LDL.LU R22, [R1+0x178] ;  /* 0x0001780001167983 */ /* 0x000f280000300800 */
[----:B------:R-:W4:Y:S01]  /*2e010*/  LDL.LU R23, [R1+0x11c] ;  /* 0x00011c0001177983 */ /* 0x000f220000300800 */
[----:B0-----:R-:W-:-:S03]  /*2e020*/  IMAD R2, R29, 0x4, R2 ;  /* 0x000000041d027824 */ /* 0x001fc600078e0202 */
[----:B------:R-:W4:Y:S04]  /*2e030*/  LDL.LU R26, [R1+0x188] ;  /* 0x00018800011a7983 */ /* 0x000f280000300800 */
[----:B------:R0:W-:Y:S01]  /*2e040*/  STL [R1+0x80], R2 ;  /* 0x0000800201007387 */ /* 0x0001e20000100800 */
[----:B------:R-:W-:-:S03]  /*2e050*/  IADD3 R7, PT, PT, R0, -R19, RZ ;  /* 0x8000001300077210 */ /* 0x000fc60007ffe0ff */
[----:B------:R-:W4:Y:S04]  /*2e060*/  LDL.LU R25, [R1+0x180] ;  /* 0x0001800001197983 */ /* 0x000f280000300800 */
[----:B------:R-:W4:Y:S04]  /*2e070*/  LDL.LU R24, [R1+0x1a0] ;  /* 0x0001a00001187983 */ /* 0x000f280000300800 */
[----:B------:R-:W4:Y:S04]  /*2e080*/  LDL.LU R17, [R1+0x190] ;  /* 0x0001900001117983 */ /* 0x000f280000300800 */
[----:B------:R-:W4:Y:S04]  /*2e090*/  LDL.LU R18, [R1+0x1c4] ;  /* 0x0001c40001127983 */ /* 0x000f280000300800 */
[----:B------:R-:W4:Y:S04]  /*2e0a0*/  LDL.LU R19, [R1+0x1c0] ;  /* 0x0001c00001137983 */ /* 0x000f280000300800 */
[----:B------:R-:W4:Y:S01]  /*2e0b0*/  LDL R27, [R1+0x420] ;  /* 0x00042000011b7983 */ /* 0x000f220000100800 */
[----:B------:R-:W-:Y:S01]  /*2e0c0*/  MOV R16, 0x3dc6b27f ;  /* 0x3dc6b27f00107802 */ /* 0x000fe20000000f00 */
[----:B------:R-:W-:Y:S01]  /*2e0d0*/  FADD R6, R6, -1 ;  /* 0xbf80000006067421 */ /* 0x000fe20000000000 */
[----:B------:R-:W-:Y:S01]  /*2e0e0*/  FADD R7, R7, -1 ;  /* 0xbf80000007077421 */ /* 0x000fe20000000000 */
[----:B------:R-:W-:-:S02]  /*2e0f0*/  FADD R8, R8, -1 ;  /* 0xbf80000008087421 */ /* 0x000fc40000000000 */
[-C--:B------:R-:W-:Y:S01]  /*2e100*/  FFMA.FTZ R11, R6, R16.reuse, -0.16845393180847167969 ;  /* 0xbe2c7f30060b7423 */ /* 0x080fe20000010010 */
[CC--:B------:R-:W-:Y:S01]  /*2e110*/  FFMA.FTZ R9, R7.reuse, R16.reuse, -0.16845393180847167969 ;  /* 0xbe2c7f3007097423 */ /* 0x0c0fe20000010010 */
[----:B------:R-:W-:Y:S02]  /*2e120*/  FFMA.FTZ R10, R8, R16, -0.16845393180847167969 ;  /* 0xbe2c7f30080a7423 */ /* 0x000fe40000010010 */
[----:B------:R-:W-:Y:S01]  /*2e130*/  FFMA.FTZ R11, R6, R11, 0.1716887056827545166 ;  /* 0x3e2fcf2a060b7423 */ /* 0x000fe2000001000b */
[C---:B------:R-:W-:Y:S01]  /*2e140*/  FFMA.FTZ R9, R7.reuse, R9, 0.1716887056827545166 ;  /* 0x3e2fcf2a07097423 */ /* 0x040fe20000010009 */
[----:B------:R-:W-:Y:S02]  /*2e150*/  FFMA.FTZ R10, R8, R10, 0.1716887056827545166 ;  /* 0x3e2fcf2a080a7423 */ /* 0x000fe4000001000a */
[----:B------:R-:W-:Y:S01]  /*2e160*/  FFMA.FTZ R11, R6, R11, -0.17900948226451873779 ;  /* 0xbe374e43060b7423 */ /* 0x000fe2000001000b */
[----:B------:R-:W-:Y:S01]  /*2e170*/  FFMA.FTZ R9, R7, R9, -0.17900948226451873779 ;  /* 0xbe374e4307097423 */ /* 0x000fe20000010009 */
[----:B------:R-:W-:-:S02]  /*2e180*/  FFMA.FTZ R10, R8, R10, -0.17900948226451873779 ;  /* 0xbe374e43080a7423 */ /* 0x000fc4000001000a */
[----:B------:R-:W-:Y:S01]  /*2e190*/  FFMA.FTZ R11, R6, R11, 0.20512372255325317383 ;  /* 0x3e520bf4060b7423 */ /* 0x000fe2000001000b */
[C---:B------:R-:W-:Y:S01]  /*2e1a0*/  FFMA.FTZ R9, R7.reuse, R9, 0.20512372255325317383 ;  /* 0x3e520bf407097423 */ /* 0x040fe20000010009 */
[----:B------:R-:W-:Y:S02]  /*2e1b0*/  FFMA.FTZ R10, R8, R10, 0.20512372255325317383 ;  /* 0x3e520bf4080a7423 */ /* 0x000fe4000001000a */
[----:B------:R-:W-:Y:S01]  /*2e1c0*/  FFMA.FTZ R11, R6, R11, -0.24046532809734344482 ;  /* 0xbe763c8b060b7423 */ /* 0x000fe2000001000b */
[C---:B------:R-:W-:Y:S01]  /*2e1d0*/  FFMA.FTZ R9, R7.reuse, R9, -0.24046532809734344482 ;  /* 0xbe763c8b07097423 */ /* 0x040fe20000010009 */
[----:B------:R-:W-:Y:S02]  /*2e1e0*/  FFMA.FTZ R10, R8, R10, -0.24046532809734344482 ;  /* 0xbe763c8b080a7423 */ /* 0x000fe4000001000a */
[----:B------:R-:W-:Y:S01]  /*2e1f0*/  FFMA.FTZ R11, R6, R11, 0.28857114911079406738 ;  /* 0x3e93bf99060b7423 */ /* 0x000fe2000001000b */
[----:B------:R-:W-:Y:S01]  /*2e200*/  FFMA.FTZ R9, R7, R9, 0.28857114911079406738 ;  /* 0x3e93bf9907097423 */ /* 0x000fe20000010009 */
[----:B------:R-:W-:-:S02]  /*2e210*/  FFMA.FTZ R10, R8, R10, 0.28857114911079406738 ;  /* 0x3e93bf99080a7423 */ /* 0x000fc4000001000a */
[----:B------:R-:W-:Y:S01]  /*2e220*/  FFMA.FTZ R11, R6, R11, -0.36067417263984680176 ;  /* 0xbeb8aa49060b7423 */ /* 0x000fe2000001000b */
[C---:B------:R-:W-:Y:S01]  /*2e230*/  FFMA.FTZ R9, R7.reuse, R9, -0.36067417263984680176 ;  /* 0xbeb8aa4907097423 */ /* 0x040fe20000010009 */
[----:B------:R-:W-:Y:S02]  /*2e240*/  FFMA.FTZ R10, R8, R10, -0.36067417263984680176 ;  /* 0xbeb8aa49080a7423 */ /* 0x000fe4000001000a */
[----:B------:R-:W-:Y:S01]  /*2e250*/  FFMA.FTZ R11, R6, R11, 0.48089820146560668945 ;  /* 0x3ef6384a060b7423 */ /* 0x000fe2000001000b */
[C---:B------:R-:W-:Y:S01]  /*2e260*/  FFMA.FTZ R9, R7.reuse, R9, 0.48089820146560668945 ;  /* 0x3ef6384a07097423 */ /* 0x040fe20000010009 */
[----:B------:R-:W-:Y:S02]  /*2e270*/  FFMA.FTZ R10, R8, R10, 0.48089820146560668945 ;  /* 0x3ef6384a080a7423 */ /* 0x000fe4000001000a */
[----:B------:R-:W-:Y:S01]  /*2e280*/  FFMA.FTZ R11, R6, R11, -0.72134751081466674805 ;  /* 0xbf38aa3b060b7423 */ /* 0x000fe2000001000b */
[----:B------:R-:W-:Y:S01]  /*2e290*/  FFMA.FTZ R9, R7, R9, -0.72134751081466674805 ;  /* 0xbf38aa3b07097423 */ /* 0x000fe20000010009 */
[----:B------:R-:W-:-:S02]  /*2e2a0*/  FFMA.FTZ R10, R8, R10, -0.72134751081466674805 ;  /* 0xbf38aa3b080a7423 */ /* 0x000fc4000001000a */
[----:B------:R-:W-:Y:S01]  /*2e2b0*/  FMUL R11, R6, R11 ;  /* 0x0000000b060b7220 */ /* 0x000fe20000400000 */
[C---:B------:R-:W-:Y:S01]  /*2e2c0*/  FMUL R9, R7.reuse, R9 ;  /* 0x0000000907097220 */ /* 0x040fe20000400000 */
[----:B------:R-:W-:Y:S02]  /*2e2d0*/  FMUL R10, R8, R10 ;  /* 0x0000000a080a7220 */ /* 0x000fe40000400000 */
[----:B------:R-:W-:Y:S01]  /*2e2e0*/  FMUL R11, R6, R11 ;  /* 0x0000000b060b7220 */ /* 0x000fe20000400000 */
[C---:B------:R-:W-:Y:S01]  /*2e2f0*/  FMUL R9, R7.reuse, R9 ;  /* 0x0000000907097220 */ /* 0x040fe20000400000 */
[----:B------:R-:W-:Y:S02]  /*2e300*/  FMUL R10, R8, R10 ;  /* 0x0000000a080a7220 */ /* 0x000fe40000400000 */
[----:B------:R-:W-:Y:S01]  /*2e310*/  FFMA.FTZ R6, R6, 1.4426950216293334961, R11 ;  /* 0x3fb8aa3b06067823 */ /* 0x000fe2000001000b */
[----:B------:R-:W-:Y:S01]  /*2e320*/  FFMA.FTZ R9, R7, 1.4426950216293334961, R9 ;  /* 0x3fb8aa3b07097823 */ /* 0x000fe20000010009 */
[----:B------:R-:W-:Y:S01]  /*2e330*/  FFMA.FTZ R10, R8, 1.4426950216293334961, R10 ;  /* 0x3fb8aa3b080a7823 */ /* 0x000fe2000001000a */
[----:B0-----:R-:W-:-:S02]  /*2e340*/  LEA R2, R29, R2, 0x2 ;  /* 0x000000021d027211 */ /* 0x001fc400078e10ff */
[----:B------:R-:W-:-:S03]  /*2e350*/  ISETP.GE.U32.AND P6, PT, R20, 0x7f800000, PT ;  /* 0x7f8000001400780c */ /* 0x000fc60003fc6070 */
[----:B------:R0:W-:Y:S01]  /*2e360*/  STL [R1+0x64], R2 ;  /* 0x0000640201007387 */ /* 0x0001e20000100800 */
[----:B------:R-:W-:Y:S02]  /*2e370*/  ISETP.GE.U32.AND P1, PT, R0, 0x7f800000, PT ;  /* 0x7f8000000000780c */ /* 0x000fe40003f26070 */
[----:B0-----:R-:W-:Y:S02]  /*2e380*/  LEA R2, R29, R2, 0x2 ;  /* 0x000000021d027211 */ /* 0x001fe400078e10ff */
[----:B------:R-:W-:-:S03]  /*2e390*/  ISETP.GE.U32.AND P5, PT, R21, 0x7f800000, PT ;  /* 0x7f8000001500780c */ /* 0x000fc60003fa6070 */
[----:B------:R0:W-:Y:S02]  /*2e3a0*/  STL [R1+0x68], R2 ;  /* 0x0000680201007387 */ /* 0x0001e40000100800 */
[----:B0-----:R-:W-:-:S05]  /*2e3b0*/  LEA R2, R29, R2, 0x2 ;  /* 0x000000021d027211 */ /* 0x001fca00078e10ff */
[----:B------:R0:W-:Y:S02]  /*2e3c0*/  STL [R1+0x90], R2 ;  /* 0x0000900201007387 */ /* 0x0001e40000100800 */
[----:B0-----:R-:W-:Y:S01]  /*2e3d0*/  IMAD R2, R29, 0x4, R2 ;  /* 0x000000041d027824 */ /* 0x001fe200078e0202 */
[C---:B--2---:R-:W-:Y:S01]  /*2e3e0*/  ISETP.GE.U32.AND P2, PT, R15.reuse, 0x7f800000, PT ;  /* 0x7f8000000f00780c */ /* 0x044fe20003f46070 */
[----:B------:R-:W-:Y:S01]  /*2e3f0*/  BAR.SYNC.DEFER_BLOCKING 0x0 ;  /* 0x0000000000007b1d */ /* 0x000fe20000010000 */
[----:B------:R-:W-:Y:S01]  /*2e400*/  FSETP.NEU.AND P4, PT, R15, RZ, PT ;  /* 0x000000ff0f00720b */ /* 0x000fe20003f8d000 */
[----:B---3--:R-:W-:-:S10]  /*2e410*/  FADD R11, R28, R3 ;  /* 0x000000031c0b7221 */ /* 0x008fd40000000000 */
[----:B------:R-:W-:-:S04]  /*2e420*/  @P2 IMAD.MOV.U32 R3, RZ, RZ, 0x7f800000 ;  /* 0x7f800000ff032424 */ /* 0x000fc800078e00ff */
[----:B------:R-:W-:Y:S01]  /*2e430*/  @P2 FFMA.FTZ R11, R15, R3, +INF ;  /* 0x7f8000000f0b2423 */ /* 0x000fe20000010003 */
[----:B----4-:R-:W-:Y:S01]  /*2e440*/  FADD R8, R12, R6 ;  /* 0x000000060c087221 */ /* 0x010fe20000000000 */
[----:B------:R-:W-:Y:S01]  /*2e450*/  FADD R7, R13, R9 ;  /* 0x000000090d077221 */ /* 0x000fe20000000000 */
[----:B------:R-:W-:Y:S01]  /*2e460*/  FADD R4, R14, R10 ;  /* 0x0000000a0e047221 */ /* 0x000fe20000000000 */
[----:B------:R-:W-:Y:S01]  /*2e470*/  @P6 MOV R6, 0x7f800000 ;  /* 0x7f80000000066802 */ /* 0x000fe20000000f00 */
[----:B------:R-:W-:Y:S01]  /*2e480*/  STL [R1+0x3a0], R11 ;  /* 0x0003a00b01007387 */ /* 0x000fe20000100800 */
[----:B------:R-:W-:-:S03]  /*2e490*/  @P1 MOV R3, 0x7f800000 ;  /* 0x7f80000000031802 */ /* 0x000fc60000000f00 */
[----:B------:R-:W-:Y:S01]  /*2e4a0*/  @P6 FFMA.FTZ R8, R20, R6, +INF ;  /* 0x7f80000014086423 */ /* 0x000fe20000010006 */
[----:B------:R0:W-:Y:S01]  /*2e4b0*/  STL [R1+0x74], R2 ;  /* 0x0000740201007387 */ /* 0x0001e20000100800 */
[----:B------:R-:W-:Y:S02]  /*2e4c0*/  @P5 IMAD.MOV.U32 R6, RZ, RZ, 0x7f800000 ;  /* 0x7f800000ff065424 */ /* 0x000fe400078e00ff */
[----:B------:R-:W-:Y:S01]  /*2e4d0*/  @P1 FFMA.FTZ R7, R0, R3, +INF ;  /* 0x7f80000000071423 */ /* 0x000fe20000010003 */
[----:B------:R-:W-:Y:S01]  /*2e4e0*/  STL [R1+0x39c], R8 ;  /* 0x00039c0801007387 */ /* 0x000fe20000100800 */
[----:B0-----:R-:W-:Y:S01]  /*2e4f0*/  LEA R2, R29, R2, 0x2 ;  /* 0x000000021d027211 */ /* 0x001fe200078e10ff */
[----:B------:R-:W-:-:S04]  /*2e500*/  @P5 FFMA.FTZ R4, R21, R6, +INF ;  /* 0x7f80000015045423 */ /* 0x000fc80000010006 */
[----:B------:R0:W-:Y:S01]  /*2e510*/  STL [R1+0xc0], R2 ;  /* 0x0000c00201007387 */ /* 0x0001e20000100800 */
[----:B------:R-:W-:-:S03]  /*2e520*/  FSETP.NEU.AND P2, PT, R0, RZ, PT ;  /* 0x000000ff0000720b */ /* 0x000fc60003f4d000 */
[----:B------:R-:W-:Y:S01]  /*2e530*/  STL [R1+0x398], R7 ;  /* 0x0003980701007387 */ /* 0x000fe20000100800 */
[----:B0-----:R-:W-:-:S04]  /*2e540*/  LEA R2, R29, R2, 0x2 ;  /* 0x000000021d027211 */ /* 0x001fc800078e10ff */
[----:B------:R-:W-:Y:S01]  /*2e550*/  LEA R0, R29, R2, 0x2 ;  /* 0x000000021d007211 */ /* 0x000fe200078e10ff */
[----:B------:R-:W-:Y:S04]  /*2e560*/  STL [R1+0xac], R2 ;  /* 0x0000ac0201007387 */ /* 0x000fe80000100800 */
[----:B------:R-:W-:Y:S01]  /*2e570*/  STL [R1+0x394], R4 ;  /* 0x0003940401007387 */ /* 0x000fe20000100800 */
[----:B------:R-:W-:-:S03]  /*2e580*/  F2FP.F16.F32.PACK_AB R8, R22, R23 ;  /* 0x000000171608723e */ /* 0x000fc600000000ff */
[----:B------:R-:W0:Y:S01]  /*2e590*/  LDS.128 R12, [R27+UR6] ;  /* 0x000000061b0c7984 */ /* 0x000e220008000c00 */
[----:B------:R-:W-:Y:S02]  /*2e5a0*/  F2FP.F16.F32.PACK_AB R10, R24, R17 ;  /* 0x00000011180a723e */ /* 0x000fe400000000ff */
[----:B------:R-:W-:Y:S02]  /*2e5b0*/  F2FP.F16.F32.PACK_AB R11, R18, R19 ;  /* 0x00000013120b723e */ /* 0x000fe400000000ff */
[----:B------:R-:W-:Y:S01]  /*2e5c0*/  F2FP.F16.F32.PACK_AB R9, R26, R25 ;  /* 0x000000191a09723e */ /* 0x000fe200000000ff */
[----:B------:R-:W-:Y:S04]  /*2e5d0*/  LDS.128 R16, [R27+UR6+0x400] ;  /* 0x000400061b107984 */ /* 0x000fe80008000c00 */
[----:B------:R1:W-:Y:S04]  /*2e5e0*/  STL.64 [R1+0x17d8], R10 ;  /* 0x0017d80a01007387 */ /* 0x0003e80000100a00 */
[----:B------:R2:W-:Y:S04]  /*2e5f0*/  STL [R1+0xa8], R0 ;  /* 0x0000a80001007387 */ /* 0x0005e80000100800 */
[----:B------:R-:W-:Y:S01]  /*2e600*/  STL.64 [R1+0x17d0], R8 ;  /* 0x0017d00801007387 */ /* 0x000fe20000100a00 */
[----:B-1----:R-:W-:-:S03]  /*2e610*/  LOP3.LUT R11, R27, 0x40, RZ, 0x3c, !PT ;  /* 0x000000401b0b7812 */ /* 0x002fc600078e3cff */
[----:B------:R-:W-:Y:S04]  /*2e620*/  STL [R1+0x17c4], R29 ;  /* 0x0017c41d01007387 */ /* 0x000fe80000100800 */
[----:B------:R-:W-:Y:S04]  /*2e630*/  STL [R1+0x3a4], R11 ;  /* 0x0003a40b01007387 */ /* 0x000fe80000100800 */
[----:B0-----:R-:W-:Y:S01]  /*2e640*/  STL [R1+0xe4], R13 ;  /* 0x0000e40d01007387 */ /* 0x001fe20000100800 */
[----:B------:R-:W-:-:S03]  /*2e650*/  MOV R4, R12 ;  /* 0x0000000c00047202 */ /* 0x000fc60000000f00 */
[----:B------:R-:W-:Y:S04]  /*2e660*/  STL.64 [R1+0xe8], R14 ;  /* 0x0000e80e01007387 */ /* 0x000fe80000100a00 */
[----:B------:R-:W0:Y:S01]  /*2e670*/  LDS.128 R12, [R27+UR6+0x800] ;  /* 0x000800061b0c7984 */ /* 0x000e220008000c00 */
[----:B--2---:R-:W-:-:S05]  /*2e680*/  IMAD R0, R29, 0x4, R0 ;  /* 0x000000041d007824 */ /* 0x004fca00078e0200 */
[----:B------:R-:W-:Y:S04]  /*2e690*/  STL [R1+0xa4], R0 ;  /* 0x0000a40001007387 */ /* 0x000fe80000100800 */
[----:B------:R1:W-:Y:S04]  /*2e6a0*/  STL [R1+0x17c8], R0 ;  /* 0x0017c80001007387 */ /* 0x0003e80000100800 */
[----:B------:R-:W-:Y:S04]  /*2e6b0*/  STL [R1+0x17ac], R4 ;  /* 0x0017ac0401007387 */ /* 0x000fe80000100800 */
[----:B0-----:R0:W-:Y:S04]  /*2e6c0*/  STL [R1+0x100], R12 ;  /* 0x0001000c01007387 */ /* 0x0011e80000100800 */
[----:B------:R2:W-:Y:S04]  /*2e6d0*/  STL.64 [R1+0xd0], R16 ;  /* 0x0000d01001007387 */ /* 0x0005e80000100a00 */
[----:B------:R-:W-:Y:S04]  /*2e6e0*/  STL.64 [R1+0xd8], R18 ;  /* 0x0000d81201007387 */ /* 0x000fe80000100a00 */
[----:B------:R-:W-:Y:S01]  /*2e6f0*/  STL.64 [R1+0x108], R14 ;  /* 0x0001080e01007387 */ /* 0x000fe20000100a00 */
[----:B------:R-:W-:-:S03]  /*2e700*/  MOV R3, R13 ;  /* 0x0000000d00037202 */ /* 0x000fc60000000f00 */
[----:B-1----:R-:W3:Y:S04]  /*2e710*/  LDL.LU R0, [R1+0x1cc] ;  /* 0x0001cc0001007983 */ /* 0x002ee80000300800 */
[----:B------:R-:W4:Y:S04]  /*2e720*/  LDL.LU R29, [R1+0x21c] ;  /* 0x00021c00011d7983 */ /* 0x000f280000300800 */
[----:B0-----:R-:W3:Y:S04]  /*2e730*/  LDL.LU R12, [R1+0x218] ;  /* 0x00021800010c7983 */ /* 0x001ee80000300800 */
[----:B--2---:R-:W2:Y:S04]  /*2e740*/  LDL.LU R16, [R1+0x220] ;  /* 0x0002200001107983 */ /* 0x004ea80000300800 */
[----:B------:R-:W2:Y:S04]  /*2e750*/  LDL.LU R13, [R1+0x228] ;  /* 0x00022800010d7983 */ /* 0x000ea80000300800 */
[----:B--2---:R0:W-:Y:S04]  /*2e760*/  STL [R1+0x17bc], R13 ;  /* 0x0017bc0d01007387 */ /* 0x0041e80000100800 */
[----:B0-----:R-:W2:Y:S04]  /*2e770*/  LDL.LU R13, [R1+0x1e4] ;  /* 0x0001e400010d7983 */ /* 0x001ea80000300800 */
[----:B--2---:R0:W-:Y:S04]  /*2e780*/  STL [R1+0x17c0], R13 ;  /* 0x0017c00d01007387 */ /* 0x0041e80000100800 */
[----:B0-----:R-:W3:Y:S04]  /*2e790*/  LDL.LU R13, [R1+0x224] ;  /* 0x00022400010d7983 */ /* 0x001ee80000300800 */
[----:B------:R-:W2:Y:S04]  /*2e7a0*/  LDL.LU R17, [R1+0x230] ;  /* 0x0002300001117983 */ /* 0x000ea80000300800 */
[----:B--2---:R0:W-:Y:S04]  /*2e7b0*/  STL [R1+0x17b8], R17 ;  /* 0x0017b81101007387 */ /* 0x0041e80000100800 */
[----:B0-----:R-:W2:Y:S04]  /*2e7c0*/  LDL.LU R17, [R1+0x22c] ;  /* 0x00022c0001117983 */ /* 0x001ea80000300800 */
[----:B------:R0:W-:Y:S04]  /*2e7d0*/  STL [R1+0x17b0], R3 ;  /* 0x0017b00301007387 */ /* 0x0001e80000100800 */
[----:B0-----:R-:W2:Y:S04]  /*2e7e0*/  LDL.LU R3, [R1+0x200] ;  /* 0x0002000001037983 */ /* 0x001ea80000300800 */
[----:B--2---:R0:W-:Y:S04]  /*2e7f0*/  STL [R1+0x17b4], R3 ;  /* 0x0017b40301007387 */ /* 0x0041e80000100800 */
[----:B0-----:R-:W2:Y:S04]  /*2e800*/  LDL.LU R3, [R1+0x234] ;  /* 0x0002340001037983 */ /* 0x001ea80000300800 */
[----:B------:R-:W2:Y:S04]  /*2e810*/  LDL.LU R4, [R1+0x23c] ;  /* 0x00023c0001047983 */ /* 0x000ea80000300800 */
[----:B------:R-:W2:Y:S04]  /*2e820*/  LDL.LU R14, [R1+0x238] ;  /* 0x00023800010e7983 */ /* 0x000ea80000300800 */
[----:B------:R-:W2:Y:S04]  /*2e830*/  LDL.LU R2, [R1+0x244] ;  /* 0x0002440001027983 */ /* 0x000ea80000300800 */
[----:B------:R-:W2:Y:S04]  /*2e840*/  LDL.LU R18, [R1+0x240] ;  /* 0x0002400001127983 */ /* 0x000ea80000300800 */
[----:B------:R-:W2:Y:S04]  /*2e850*/  LDL.LU R28, [R1+0x214] ;  /* 0x00021400011c7983 */ /* 0x000ea80000300800 */
[----:B------:R-:W2:Y:S04]  /*2e860*/  LDL.LU R6, [R1+0x24c] ;  /* 0x00024c0001067983 */ /* 0x000ea80000300800 */
[----:B------:R-:W2:Y:S01]  /*2e870*/  LDL.LU R15, [R1+0x248] ;  /* 0x00024800010f7983 */ /* 0x000ea20000300800 */
[----:B------:R-:W-:-:S02]  /*2e880*/  FSETP.NEU.AND P3, PT, R20, RZ, PT ;  /* 0x000000ff1400720b */ /* 0x000fc40003f6d000 */
[----:B------:R-:W-:Y:S01]  /*2e890*/  FSETP.NEU.AND P1, PT, R21, RZ, PT ;  /* 0x000000ff1500720b */ /* 0x000fe20003f2d000 */
[----:B--2---:R-:W-:Y:S04]  /*2e8a0*/  STL.64 [R1+0x17e8], R14 ;  /* 0x0017e80e01007387 */ /* 0x004fe80000100a00 */
[----:B---3--:R-:W-:Y:S04]  /*2e8b0*/  STL.64 [R1+0x17e0], R12 ;  /* 0x0017e00c01007387 */ /* 0x008fe80000100a00 */
[----:B------:R0:W1:Y:S04]  /*2e8c0*/  LDS.128 R12, [R27+UR6+0xc00] ;  /* 0x000c00061b0c7984 */ /* 0x0000680008000c00 */
[----:B------:R-:W2:Y:S04]  /*2e8d0*/  LDL.LU R7, [R1+0x254] ;  /* 0x0002540001077983 */ /* 0x000ea80000300800 */
[----:B------:R-:W2:Y:S04]  /*2e8e0*/  LDL.LU R19, [R1+0x250] ;  /* 0x0002500001137983 */ /* 0x000ea80000300800 */
[----:B------:R-:W3:Y:S04]  /*2e8f0*/  LDL.LU R20, [R1+0x54] ;  /* 0x0000540001147983 */ /* 0x000ee80000300800 */
[----:B------:R-:W3:Y:S04]  /*2e900*/  LDL.LU R21, [R1+0x50] ;  /* 0x0000500001157983 */ /* 0x000ee80000300800 */
[----:B------:R-:W2:Y:S04]  /*2e910*/  LDL.LU R22, [R1+0x144] ;  /* 0x0001440001167983 */ /* 0x000ea80000300800 */
[----:B------:R-:W2:Y:S04]  /*2e920*/  LDL.LU R23, [R1+0x6c] ;  /* 0x00006c0001177983 */ /* 0x000ea80000300800 */
[----:B------:R-:W2:Y:S04]  /*2e930*/  LDL.LU R26, [R1+0x15c] ;  /* 0x00015c00011a7983 */ /* 0x000ea80000300800 */
[----:B------:R-:W2:Y:S04]  /*2e940*/  LDL.LU R24, [R1+0x154] ;  /* 0x0001540001187983 */ /* 0x000ea80000300800 */
[----:B------:R-:W2:Y:S04]  /*2e950*/  LDL.LU R25, [R1+0x16c] ;  /* 0x00016c0001197983 */ /* 0x000ea80000300800 */
[----:B0-----:R-:W2:Y:S04]  /*2e960*/  LDL.LU R27, [R1+0x164] ;  /* 0x00016400011b7983 */ /* 0x001ea80000300800 */
[----:B-1----:R-:W-:Y:S04]  /*2e970*/  STL.64 [R1+0x130], R12 ;  /* 0x0001300c01007387 */ /* 0x002fe80000100a00 */
[----:B------:R-:W-:Y:S04]  /*2e980*/  STL.64 [R1+0x138], R14 ;  /* 0x0001380e01007387 */ /* 0x000fe80000100a00 */
[----:B------:R-:W0:Y:S04]  /*2e990*/  LDS.128 R12, [R11+UR6] ;  /* 0x000000060b0c7984 */ /* 0x000e280008000c00 */
[----:B0-----:R-:W-:Y:S04]  /*2e9a0*/  STL.64 [R1+0xb0], R12 ;  /* 0x0000b00c01007387 */ /* 0x001fe80000100a00 */
[----:B------:R-:W-:Y:S04]  /*2e9b0*/  STL.64 [R1+0xb8], R14 ;  /* 0x0000b80e01007387 */ /* 0x000fe80000100a00 */
[----:B------:R-:W0:Y:S04]  /*2e9c0*/  LDS.128 R12, [R11+UR6+0x400] ;  /* 0x000400060b0c7984 */ /* 0x000e280008000c00 */
[----:B0-----:R-:W-:Y:S04]  /*2e9d0*/  STL.64 [R1+0xf0], R12 ;  /* 0x0000f00c01007387 */ /* 0x001fe80000100a00 */
[----:B------:R-:W-:Y:S04]  /*2e9e0*/  STL.64 [R1+0xf8], R14 ;  /* 0x0000f80e01007387 */ /* 0x000fe80000100a00 */
[----:B------:R-:W0:Y:S04]  /*2e9f0*/  LDS.128 R12, [R11+UR6+0x800] ;  /* 0x000800060b0c7984 */ /* 0x000e280008000c00 */
[----:B------:R-:W1:Y:S04]  /*2ea00*/  LDS.128 R8, [R11+UR6+0xc00] ;  /* 0x000c00060b087984 */ /* 0x000e680008000c00 */
[----:B0-----:R-:W-:Y:S04]  /*2ea10*/  STL.64 [R1+0x120], R12 ;  /* 0x0001200c01007387 */ /* 0x001fe80000100a00 */
[----:B------:R0:W-:Y:S04]  /*2ea20*/  STL.64 [R1+0x128], R14 ;  /* 0x0001280e01007387 */ /* 0x0001e80000100a00 */
[----:B0-----:R-:W2:Y:S04]  /*2ea30*/  LDL.LU.64 R14, [R1+0x17e8] ;  /* 0x0017e800010e7983 */ /* 0x001ea80000300a00 */
[----:B------:R-:W4:Y:S04]  /*2ea40*/  LDL.LU.64 R12, [R1+0x17e0] ;  /* 0x0017e000010c7983 */ /* 0x000f280000300a00 */
[----:B-1----:R-:W-:Y:S04]  /*2ea50*/  STL.64 [R1+0x110], R8 ;  /* 0x0001100801007387 */ /* 0x002fe80000100a00 */
[----:B------:R0:W-:Y:S04]  /*2ea60*/  STL.64 [R1+0x118], R10 ;  /* 0x0001180a01007387 */ /* 0x0001e80000100a00 */
[----:B0-----:R-:W2:Y:S04]  /*2ea70*/  LDL.LU.64 R10, [R1+0x17d8] ;  /* 0x0017d800010a7983 */ /* 0x001ea80000300a00 */
[----:B------:R-:W2:Y:S01]  /*2ea80*/  LDL.LU.64 R8, [R1+0x17d0] ;  /* 0x0017d00001087983 */ /* 0x000ea20000300a00 */
[----:B------:R-:W-:Y:S06]  /*2ea90*/  BAR.SYNC.DEFER_BLOCKING 0x0 ;  /* 0x0000000000007b1d */ /* 0x000fec0000010000 */
[----:B--2---:R0:W-:Y:S04]  /*2eaa0*/  STS.128 [R5+UR6], R8 ;  /* 0x0000000805007988 */ /* 0x0041e80008000c06 */
[----:B0-----:R-:W2:Y:S01]  /*2eab0*/  LDL.LU R8, [R1+0x1c8] ;  /* 0x0001c80001087983 */ /* 0x001ea20000300800 */
[----:B----4-:R-:W-:-:S03]  /*2eac0*/  F2FP.F16.F32.PACK_AB R12, R29, R12 ;  /* 0x0000000c1d0c723e */ /* 0x010fc600000000ff */
[----:B------:R-:W4:Y:S01]  /*2ead0*/  LDL.LU R9, [R1+0x1dc] ;  /* 0x0001dc0001097983 */ /* 0x000f220000300800 */
[----:B------:R-:W-:-:S03]  /*2eae0*/  F2FP.F16.F32.PACK_AB R16, R13, R16 ;  /* 0x000000100d10723e */ /* 0x000fc600000000ff */
[----:B------:R-:W3:Y:S04]  /*2eaf0*/  LDL.LU R10, [R1+0x1f4] ;  /* 0x0001f400010a7983 */ /* 0x000ee80000300800 */
[----:B------:R-:W3:Y:S01]  /*2eb00*/  LDL.LU R11, [R1+0x210] ;  /* 0x00021000010b7983 */ /* 0x000ee20000300800 */
[----:B--2---:R-:W-:-:S03]  /*2eb10*/  F2FP.F16.F32.PACK_AB R8, R0, R8 ;  /* 0x000000080008723e */ /* 0x004fc600000000ff */
[----:B------:R-:W2:Y:S04]  /*2eb20*/  LDL.LU R0, [R1+0x17c8] ;  /* 0x0017c80001007983 */ /* 0x000ea80000300800 */
[----:B------:R-:W2:Y:S04]  /*2eb30*/  LDL.LU R29, [R1+0x17c4] ;  /* 0x0017c400011d7983 */ /* 0x000ea80000300800 */
[----:B------:R-:W4:Y:S02]  /*2eb40*/  LDL.LU R13, [R1+0x17c0] ;  /* 0x0017c000010d7983 */ /* 0x000f240000300800 */
[----:B----4-:R-:W-:-:S02]  /*2eb50*/  F2FP.F16.F32.PACK_AB R9, R13, R9 ;  /* 0x000000090d09723e */ /* 0x010fc400000000ff */
[----:B------:R-:W4:Y:S01]  /*2eb60*/  LDL.LU R13, [R1+0x17bc] ;  /* 0x0017bc00010d7983 */ /* 0x000f220000300800 */
[----:B--2---:R-:W-:Y:S01]  /*2eb70*/  IMAD R0, R29, 0x4, R0 ;  /* 0x000000041d007824 */ /* 0x004fe200078e0200 */
[----:B----4-:R-:W-:Y:S02]  /*2eb80*/  F2FP.F16.F32.PACK_AB R13, R17, R13 ;  /* 0x0000000d110d723e */ /* 0x010fe400000000ff */
[----:B------:R-:W2:Y:S04]  /*2eb90*/  LDL.LU R17, [R1+0x17b8] ;  /* 0x0017b80001117983 */ /* 0x000ea80000300800 */
[----:B------:R0:W-:Y:S01]  /*2eba0*/  STL [R1+0x78], R0 ;  /* 0x0000780001007387 */ /* 0x0001e20000100800 */
[----:B--2---:R-:W-:-:S03]  /*2ebb0*/  F2FP.F16.F32.PACK_AB R17, R3, R17 ;  /* 0x000000110311723e */ /* 0x004fc600000000ff */
[----:B------:R-:W2:Y:S01]  /*2ebc0*/  LDL.LU R3, [R1+0x17b4] ;  /* 0x0017b40001037983 */ /* 0x000ea20000300800 */
[----:B0-----:R-:W-:Y:S02]  /*2ebd0*/  LEA R0, R29, R0, 0x2 ;  /* 0x000000001d007211 */ /* 0x001fe400078e10ff */
[----:B------:R-:W-:Y:S02]  /*2ebe0*/  F2FP.F16.F32.PACK_AB R14, R4, R14 ;  /* 0x0000000e040e723e */ /* 0x000fe400000000ff */
[----:B------:R-:W-:Y:S02]  /*2ebf0*/  F2FP.F16.F32.PACK_AB R18, R2, R18 ;  /* 0x000000120212723e */ /* 0x000fe400000000ff */
[----:B---3--:R-:W-:Y:S02]  /*2ec00*/  F2FP.F16.F32.PACK_AB R11, R28, R11 ;  /* 0x0000000b1c0b723e */ /* 0x008fe400000000ff */
[----:B------:R-:W-:-:S05]  /*2ec10*/  F2FP.F16.F32.PACK_AB R19, R7, R19 ;  /* 0x000000130713723e */ /* 0x000fca00000000ff */
[----:B------:R0:W-:Y:S01]  /*2ec20*/  STS.128 [R5+UR6+0x280], R16 ;  /* 0x0002801005007988 */ /* 0x0001e20008000c06 */
[----:B------:R-:W-:Y:S01]  /*2ec30*/  F2FP.F16.F32.PACK_AB R20, R20, R21 ;  /* 0x000000151414723e */ /* 0x000fe200000000ff */
[----:B0-----:R-:W0:Y:S01]  /*2ec40*/  LDC R18, c[0x0][0x3e8] ;  /* 0x0000fa00ff127b82 */ /* 0x001e220000000800 */
[----:B--2---:R-:W-:Y:S02]  /*2ec50*/  F2FP.F16.F32.PACK_AB R10, R3, R10 ;  /* 0x0000000a030a723e */ /* 0x004fe400000000ff */
[----:B------:R-:W2:Y:S04]  /*2ec60*/  LDL.LU R3, [R1+0x17b0] ;  /* 0x0017b00001037983 */ /* 0x000ea80000300800 */
[----:B------:R-:W3:Y:S04]  /*2ec70*/  LDL.LU R4, [R1+0x17ac] ;  /* 0x0017ac0001047983 */ /* 0x000ee80000300800 */
[----:B------:R1:W-:Y:S04]  /*2ec80*/  STL [R1+0x70], R0 ;  /* 0x0000700001007387 */ /* 0x0003e80000100800 */
[----:B------:R-:W4:Y:S04]  /*2ec90*/  LDL.LU R2, [R1+0x17a8] ;  /* 0x0017a80001027983 */ /* 0x000f280000300800 */
[----:B------:R-:W2:Y:S01]  /*2eca0*/  LDL.LU R28, [R1+0x17a4] ;  /* 0x0017a400011c7983 */ /* 0x000ea20000300800 */
[----:B-1----:R-:W-:-:S05]  /*2ecb0*/  LEA R0, R29, R0, 0x2 ;  /* 0x000000001d007211 */ /* 0x002fca00078e10ff */
[----:B------:R1:W-:Y:S01]  /*2ecc0*/  STL [R1+0x98], R0 ;  /* 0x0000980001007387 */ /* 0x0003e20000100800 */
[----:B------:R-:W-:Y:S01]  /*2ecd0*/  F2FP.F16.F32.PACK_AB R21, R22, R23 ;  /* 0x000000171615723e */ /* 0x000fe200000000ff */
[----:B-1----:R-:W-:Y:S01]  /*2ece0*/  IMAD R0, R29, 0x4, R0 ;  /* 0x000000041d007824 */ /* 0x002fe200078e0200 */
[----:B------:R-:W-:-:S04]  /*2ecf0*/  F2FP.F16.F32.PACK_AB R22, R26, R24 ;  /* 0x000000181a16723e */ /* 0x000fc800000000ff */
[----:B------:R1:W-:Y:S01]  /*2ed00*/  STL [R1+0x94], R0 ;  /* 0x0000940001007387 */ /* 0x0003e20000100800 */
[----:B------:R-:W-:Y:S02]  /*2ed10*/  F2FP.F16.F32.PACK_AB R15, R6, R15 ;  /* 0x0000000f060f723e */ /* 0x000fe400000000ff */
[----:B------:R-:W-:Y:S01]  /*2ed20*/  F2FP.F16.F32.PACK_AB R23, R25, R27 ;  /* 0x0000001b1917723e */ /* 0x000fe200000000ff */
[----:B------:R-:W4:Y:S01]  /*2ed30*/  LDL.LU R24, [R1+0x14c] ;  /* 0x00014c0001187983 */ /* 0x000f220000300800 */
[----:B------:R-:W0:Y:S01]  /*2ed40*/  LDC.64 R6, c[0x0][0x398] ;  /* 0x0000e600ff067b82 */ /* 0x000e220000000a00 */
[----:B-1----:R-:W-:-:S04]  /*2ed50*/  LEA R0, R29, R0, 0x2 ;  /* 0x000000001d007211 */ /* 0x002fc800078e10ff */
[----:B------:R-:W-:Y:S01]  /*2ed60*/  LEA R29, R29, R0, 0x2 ;  /* 0x000000001d1d7211 */ /* 0x000fe200078e10ff */
[----:B------:R1:W-:Y:S04]  /*2ed70*/  STL [R1+0xa0], R0 ;  /* 0x0000a00001007387 */ /* 0x0003e80000100800 */
[----:B------:R-:W4:Y:S04]  /*2ed80*/  LDL.LU R25, [R1+0x160] ;  /* 0x0001600001197983 */ /* 0x000f280000300800 */
[----:B------:R-:W4:Y:S04]  /*2ed90*/  LDL.LU R26, [R1+0x170] ;  /* 0x00017000011a7983 */ /* 0x000f280000300800 */
[----:B------:R-:W4:Y:S04]  /*2eda0*/  LDL.LU R27, [R1+0x17c] ;  /* 0x00017c00011b7983 */ /* 0x000f280000300800 */
[----:B-1----:R-:W4:Y:S04]  /*2edb0*/  LDL R0, [R1+0x1518] ;  /* 0x0015180001007983 */ /* 0x002f280000100800 */
[----:B------:R1:W-:Y:S04]  /*2edc0*/  STS.128 [R5+UR6+0x80], R12 ;  /* 0x0000800c05007988 */ /* 0x0003e80008000c06 */
[----:B------:R-:W-:Y:S04]  /*2edd0*/  STL [R1+0x9c], R29 ;  /* 0x00009c1d01007387 */ /* 0x000fe80000100800 */
[----:B------:R0:W-:Y:S04]  /*2ede0*/  STS.128 [R5+UR6+0x200], R8 ;  /* 0x0002000805007988 */ /* 0x0001e80008000c06 */
[----:B-1----:R-:W4:Y:S04]  /*2edf0*/  LDL.LU R15, [R1+0x158] ;  /* 0x00015800010f7983 */ /* 0x002f280000300800 */
[----:B------:R-:W4:Y:S01]  /*2ee00*/  LDL.LU R17, [R1+0x184] ;  /* 0x0001840001117983 */ /* 0x000f220000300800 */
[----:B0-----:R-:W-:-:S03]  /*2ee10*/  IMAD R11, R18, 0x4, R29 ;  /* 0x00000004120b7824 */ /* 0x001fc600078e021d */
[----:B------:R-:W4:Y:S04]  /*2ee20*/  LDL.LU R29, [R1+0x17a0] ;  /* 0x0017a000011d7983 */ /* 0x000f280000300800 */
[----:B---3--:R0:W-:Y:S04]  /*2ee30*/  STL [R1+0x179c], R4 ;  /* 0x00179c0401007387 */ /* 0x0081e80000100800 */
[----:B0-----:R-:W3:Y:S04]  /*2ee40*/  LDL.LU R4, [R1+0x168] ;  /* 0x0001680001047983 */ /* 0x001ee80000300800 */
[----:B--2---:R0:W-:Y:S04]  /*2ee50*/  STL [R1+0x1798], R28 ;  /* 0x0017981c01007387 */ /* 0x0041e80000100800 */
[----:B0-----:R-:W2:Y:S04]  /*2ee60*/  LDL.LU R28, [R1+0x174] ;  /* 0x00017400011c7983 */ /* 0x001ea80000300800 */
[----:B------:R0:W-:Y:S02]  /*2ee70*/  STS.128 [R5+UR6+0x100], R20 ;  /* 0x0001001405007988 */ /* 0x0001e40008000c06 */
[----:B0-----:R-:W0:Y:S02]  /*2ee80*/  LDC R22, c[0x0][0x3e8] ;  /* 0x0000fa00ff167b82 */ /* 0x001e240000000800 */
[----:B----4-:R0:W-:Y:S01]  /*2ee90*/  STL [R1+0x1794], R2 ;  /* 0x0017940201007387 */ /* 0x0101e20000100800 */
[----:B------:R-:W-:-:S03]  /*2eea0*/  MOV R20, R11 ;  /* 0x0000000b00147202 */ /* 0x000fc60000000f00 */
[----:B------:R-:W4:Y:S04]  /*2eeb0*/  LDL.LU R8, [R1+0x18c] ;  /* 0x00018c0001087983 */ /* 0x000f280000300800 */
[----:B------:R-:W4:Y:S04]  /*2eec0*/  LDL.LU R12, [R1+0x198] ;  /* 0x00019800010c7983 */ /* 0x000f280000300800 */
[----:B------:R-:W4:Y:S04]  /*2eed0*/  LDL.LU R19, [R1+0x1d8] ;  /* 0x0001d80001137983 */ /* 0x000f280000300800 */
[----:B------:R-:W4:Y:S04]  /*2eee0*/  LDL.LU R9, [R1+0x1d0] ;  /* 0x0001d00001097983 */ /* 0x000f280000300800 */
[----:B------:R-:W4:Y:S01]  /*2eef0*/  LDL.LU R16, [R1+0x1e0] ;  /* 0x0001e00001107983 */ /* 0x000f220000300800 */
[----:B0-----:R-:W-:-:S03]  /*2ef00*/  LEA R2, R22, R20, 0x2 ;  /* 0x0000001416027211 */ /* 0x001fc600078e10ff */
[----:B------:R-:W4:Y:S04]  /*2ef10*/  LDL.LU R13, [R1+0x1d4] ;  /* 0x0001d400010d7983 */ /* 0x000f280000300800 */
[----:B------:R-:W4:Y:S04]  /*2ef20*/  LDL.LU R10, [R1+0x1e8] ;  /* 0x0001e800010a7983 */ /* 0x000f280000300800 */
[----:B------:R-:W4:Y:S04]  /*2ef30*/  LDL.LU R11, [R1+0x1fc] ;  /* 0x0001fc00010b7983 */ /* 0x000f280000300800 */
[----:B------:R-:W4:Y:S04]  /*2ef40*/  LDL.LU R23, [R1+0x1f8] ;  /* 0x0001f80001177983 */ /* 0x000f280000300800 */
[----:B------:R-:W4:Y:S01]  /*2ef50*/  LDL.LU R14, [R1+0x1f0] ;  /* 0x0001f000010e7983 */ /* 0x000f220000300800 */
[----:B------:R-:W-:-:S03]  /*2ef60*/  F2FP.F16.F32.PACK_AB R24, R15, R24 ;  /* 0x000000180f18723e */ /* 0x000fc600000000ff */
[----:B------:R0:W-:Y:S04]  /*2ef70*/  STL [R1+0x58], R2 ;  /* 0x0000580201007387 */ /* 0x0001e80000100800 */
[----:B------:R-:W4:Y:S04]  /*2ef80*/  LDL.LU R21, [R1+0x20c] ;  /* 0x00020c0001157983 */ /* 0x000f280000300800 */
[----:B------:R-:W4:Y:S01]  /*2ef90*/  LDL.LU R15, [R1+0x208] ;  /* 0x00020800010f7983 */ /* 0x000f220000300800 */
[----:B0-----:R-:W-:Y:S01]  /*2efa0*/  IMAD R2, R22, 0x4, R2 ;  /* 0x0000000416027824 */ /* 0x001fe200078e0202 */
[----:B------:R-:W-:-:S02]  /*2efb0*/  F2FP.F16.F32.PACK_AB R27, R17, R27 ;  /* 0x0000001b111b723e */ /* 0x000fc400000000ff */
[----:B---3--:R-:W-:Y:S02]  /*2efc0*/  F2FP.F16.F32.PACK_AB R25, R4, R25 ;  /* 0x000000190419723e */ /* 0x008fe400000000ff */
[----:B------:R-:W3:Y:S01]  /*2efd0*/  LDL.LU R4, [R1+0x179c] ;  /* 0x00179c0001047983 */ /* 0x000ee20000300800 */
[----:B--2---:R-:W-:-:S03]  /*2efe0*/  F2FP.F16.F32.PACK_AB R26, R28, R26 ;  /* 0x0000001a1c1a723e */ /* 0x004fc600000000ff */
[----:B------:R-:W2:Y:S04]  /*2eff0*/  LDL.LU R28, [R1+0x1798] ;  /* 0x00179800011c7983 */ /* 0x000ea80000300800 */
[----:B------:R0:W-:Y:S04]  /*2f000*/  STL [R1+0x60], R2 ;  /* 0x0000600201007387 */ /* 0x0001e80000100800 */
[----:B------:R1:W-:Y:S01]  /*2f010*/  STS.128 [R5+UR6+0x300], R24 ;  /* 0x0003001805007988 */ /* 0x0003e20008000c06 */
[----:B0-----:R-:W-:-:S05]  /*2f020*/  IMAD R2, R22, 0x4, R2 ;  /* 0x0000000416027824 */ /* 0x001fca00078e0202 */
[----:B------:R0:W-:Y:S04]  /*2f030*/  STL [R1+0x5c], R2 ;  /* 0x00005c0201007387 */ /* 0x0001e80000100800 */
[----:B-1----:R-:W2:Y:S04]  /*2f040*/  LDL.LU R26, [R1+0x194] ;  /* 0x00019400011a7983 */ /* 0x002ea80000300800 */
[----:B------:R-:W3:Y:S04]  /*2f050*/  LDL.LU R24, [R1+0x19c] ;  /* 0x00019c0001187983 */ /* 0x000ee80000300800 */
[----:B------:R-:W3:Y:S04]  /*2f060*/  LDL.LU R25, [R1+0x1ec] ;  /* 0x0001ec0001197983 */ /* 0x000ee80000300800 */
[----:B------:R-:W3:Y:S01]  /*2f070*/  LDL.LU R27, [R1+0x204] ;  /* 0x00020400011b7983 */ /* 0x000ee20000300800 */
[----:B------:R-:W-:Y:S01]  /*2f080*/  UIMAD UR4, UR7, UR4, URZ ;  /* 0x00000004070472a4 */ /* 0x000fe2000f8e02ff */
[----:B------:R-:W-:Y:S01]  /*2f090*/  IMAD R0, R0, UR5, RZ ;  /* 0x0000000500007c24 */ /* 0x000fe2000f8e02ff */
[----:B------:R-:W-:-:S02]  /*2f0a0*/  MOV R17, R3 ;  /* 0x0000000300117202 */ /* 0x000fc40000000f00 */
[----:B------:R-:W-:Y:S02]  /*2f0b0*/  USHF.L.U32 UR8, UR4, 0x1, URZ ;  /* 0x0000000104087899 */ /* 0x000fe400080006ff */
[----:B------:R-:W-:-:S04]  /*2f0c0*/  SHF.L.U32 R3, R0, 0x1, RZ ;  /* 0x0000000100037819 */ /* 0x000fc800000006ff */
[----:B------:R-:W-:Y:S02]  /*2f0d0*/  IADD3 R3, P5, P6, R3, UR8, R6 ;  /* 0x0000000803037c10 */ /* 0x000fe4000febe006 */
[C---:B------:R-:W-:Y:S02]  /*2f0e0*/  LEA R6, R22.reuse, R2, 0x2 ;  /* 0x0000000216067211 */ /* 0x040fe400078e10ff */
[----:B0-----:R-:W3:Y:S04]  /*2f0f0*/  LDL.LU R2, [R1+0x1794] ;  /* 0x0017940001027983 */ /* 0x001ee80000300800 */
[----:B------:R0:W-:Y:S01]  /*2f100*/  STL [R1+0x54], R6 ;  /* 0x0000540601007387 */ /* 0x0001e20000100800 */
[----:B----4-:R-:W-:Y:S01]  /*2f110*/  F2FP.F16.F32.PACK_AB R9, R19, R9 ;  /* 0x000000091309723e */ /* 0x010fe200000000ff */
[----:B------:R-:W-:Y:S01]  /*2f120*/  UIMAD.WIDE UR4, UR4, 0x2, URZ ;  /* 0x00000002040478a5 */ /* 0x000fe2000f8e02ff */
[----:B0-----:R-:W-:Y:S01]  /*2f130*/  LEA R6, R22, R6, 0x2 ;  /* 0x0000000616067211 */ /* 0x001fe200078e10ff */
[----:B------:R-:W-:Y:S01]  /*2f140*/  IMAD.HI R0, R0, 0x2, RZ ;  /* 0x0000000200007827 */ /* 0x000fe200078e02ff */
[----:B------:R-:W-:-:S08]  /*2f150*/  F2FP.F16.F32.PACK_AB R13, R16, R13 ;  /* 0x0000000d100d723e */ /* 0x000fd000000000ff */
[----:B------:R-:W0:Y:S01]  /*2f160*/  LDCU UR4, c[0x0][0x3ec] ;  /* 0x00007d80ff0477ac */ /* 0x000e220008000800 */
[----:B------:R-:W-:Y:S02]  /*2f170*/  F2FP.F16.F32.PACK_AB R14, R23, R14 ;  /* 0x0000000e170e723e */ /* 0x000fe400000000ff */
[----:B------:R-:W-:Y:S01]  /*2f180*/  IADD3.X R0, PT, PT, R0, UR5, R7, P5, P6 ;  /* 0x0000000500007c10 */ /* 0x000fe2000afec407 */
[----:B------:R-:W-:Y:S01]  /*2f190*/  IMAD R7, R18, 0x4, R29 ;  /* 0x0000000412077824 */ /* 0x000fe200078e021d */
[----:B------:R-:W-:Y:S02]  /*2f1a0*/  F2FP.F16.F32.PACK_AB R15, R21, R15 ;  /* 0x0000000f150f723e */ /* 0x000fe400000000ff */
[----:B--2---:R-:W-:Y:S02]  /*2f1b0*/  F2FP.F16.F32.PACK_AB R8, R26, R8 ;  /* 0x000000081a08723e */ /* 0x004fe400000000ff */
[----:B------:R-:W2:Y:S04]  /*2f1c0*/  LDL.LU R26, [R1+0xb0] ;  /* 0x0000b000011a7983 */ /* 0x000ea80000300800 */
[----:B------:R-:W4:Y:S04]  /*2f1d0*/  LDL.LU R19, [R1+0xd0] ;  /* 0x0000d00001137983 */ /* 0x000f280000300800 */
[----:B------:R1:W-:Y:S01]  /*2f1e0*/  STL [R1+0x48], R6 ;  /* 0x0000480601007387 */ /* 0x0003e20000100800 */
[----:B---3--:R-:W-:-:S02]  /*2f1f0*/  F2FP.F16.F32.PACK_AB R10, R25, R10 ;  /* 0x0000000a190a723e */ /* 0x008fc400000000ff */
[----:B------:R-:W-:Y:S01]  /*2f200*/  F2FP.F16.F32.PACK_AB R11, R27, R11 ;  /* 0x0000000b1b0b723e */ /* 0x000fe200000000ff */
[----:B------:R-:W3:Y:S01]  /*2f210*/  LDL.LU R16, [R1+0x28] ;  /* 0x0000280001107983 */ /* 0x000ee20000300800 */
[----:B-1----:R-:W-:Y:S01]  /*2f220*/  IMAD R6, R22, 0x4, R6 ;  /* 0x0000000416067824 */ /* 0x002fe200078e0206 */
[----:B------:R-:W-:Y:S02]  /*2f230*/  F2FP.F16.F32.PACK_AB R12, R24, R12 ;  /* 0x0000000c180c723e */ /* 0x000fe400000000ff */
[----:B------:R-:W-:Y:S02]  /*2f240*/  STS.128 [R5+UR6+0x180], R8 ;  /* 0x0001800805007988 */ /* 0x000fe40008000c06 */
[----:B------:R-:W-:Y:S02]  /*2f250*/  LEA R23, R22, R6, 0x2 ;  /* 0x0000000616177211 */ /* 0x000fe400078e10ff */
[----:B------:R1:W-:Y:S04]  /*2f260*/  STL [R1+0x50], R6 ;  /* 0x0000500601007387 */ /* 0x0003e80000100800 */
[----:B------:R-:W3:Y:S04]  /*2f270*/  LDL.LU R24, [R1+0xf0] ;  /* 0x0000f00001187983 */ /* 0x000ee80000300800 */
[----:B------:R-:W3:Y:S01]  /*2f280*/  LDL.LU R25, [R1] ;  /* 0x0000000001197983 */ /* 0x000ee20000300800 */
[----:B-1----:R-:W-:-:S03]  /*2f290*/  LEA R6, P5, R29, R3, 0x1 ;  /* 0x000000031d067211 */ /* 0x002fc600078a08ff */
[----:B------:R-:W3:Y:S01]  /*2f2a0*/  LDL.LU R27, [R1+0x4] ;  /* 0x00000400011b7983 */ /* 0x000ee20000300800 */
[----:B------:R-:W-:Y:S01]  /*2f2b0*/  LEA R11, R22, R23, 0x2 ;  /* 0x00000017160b7211 */ /* 0x000fe200078e10ff */
[----:B------:R-:W1:Y:S02]  /*2f2c0*/  LDC R10, c[0x0][0x3e8] ;  /* 0x0000fa00ff0a7b82 */ /* 0x000e640000000800 */
[----:B------:R-:W3:Y:S01]  /*2f2d0*/  LDL.LU R21, [R1+0x100] ;  /* 0x0001000001157983 */ /* 0x000ee20000300800 */
[----:B------:R-:W-:-:S03]  /*2f2e0*/  LEA R8, P6, R7, R3, 0x1 ;  /* 0x0000000307087211 */ /* 0x000fc600078c08ff */
[----:B------:R0:W-:Y:S01]  /*2f2f0*/  STL [R1+0x4c], R23 ;  /* 0x00004c1701007387 */ /* 0x0001e20000100800 */
[----:B------:R-:W-:-:S03]  /*2f300*/  LEA.HI.X.SX32 R7, R29, R0, 0x1, P5 ;  /* 0x000000001d077211 */ /* 0x000fc600028f0eff */
[----:B------:R-:W3:Y:S04]  /*2f310*/  LDL.LU R18, [R1+0x8] ;  /* 0x0000080001127983 */ /* 0x000ee80000300800 */
[----:B------:R0:W-:Y:S04]  /*2f320*/  STS.128 [R5+UR6+0x380], R12 ;  /* 0x0003800c05007988 */ /* 0x0001e80008000c06 */
[----:B0-----:R-:W3:Y:S04]  /*2f330*/  LDL.LU R23, [R1+0x130] ;  /* 0x0001300001177983 */ /* 0x001ee80000300800 */
[----:B------:R-:W-:Y:S04]  /*2f340*/  STL [R1+0x44], R11 ;  /* 0x0000440b01007387 */ /* 0x000fe80000100800 */
[----:B------:R-:W3:Y:S04]  /*2f350*/  LDL.LU R29, [R1+0x1c] ;  /* 0x00001c00011d7983 */ /* 0x000ee80000300800 */
[----:B------:R-:W3:Y:S01]  /*2f360*/  LDL.LU R15, [R1+0x20] ;  /* 0x00002000010f7983 */ /* 0x000ee20000300800 */
[C---:B------:R-:W-:Y:S01]  /*2f370*/  LEA R14, R22.reuse, R11, 0x2 ;  /* 0x0000000b160e7211 */ /* 0x040fe200078e10ff */
[----:B------:R-:W0:Y:S04]  /*2f380*/  S2R R9, SR_TID.X ;  /* 0x0000000000097919 */ /* 0x000e280000002100 */
[----:B------:R-:W-:Y:S01]  /*2f390*/  IMAD R12, R22, 0x4, R14 ;  /* 0x00000004160c7824 */ /* 0x000fe200078e020e */
[----:B------:R1:W-:Y:S01]  /*2f3a0*/  STL [R1+0x1778], R14 ;  /* 0x0017780e01007387 */ /* 0x0003e20000100800 */
[----:B------:R-:W-:Y:S06]  /*2f3b0*/  BAR.SYNC.DEFER_BLOCKING 0x0 ;  /* 0x0000000000007b1d */ /* 0x000fec0000010000 */
[----:B-1----:R-:W4:Y:S01]  /*2f3c0*/  LDL.LU R14, [R1+0x120] ;  /* 0x00012000010e7983 */ /* 0x002f220000300800 */
[----:B0-----:R-:W-:-:S04]  /*2f3d0*/  SHF.R.U32.HI R9, RZ, 0x5, R9 ;  /* 0x00000005ff097819 */ /* 0x001fc80000011609 */
[----:B------:R-:W-:-:S05]  /*2f3e0*/  SGXT.U32 R9, R9, 0x2 ;  /* 0x000000020909781a */ /* 0x000fca0000000000 */
[----:B------:R-:W-:-:S05]  /*2f3f0*/  IMAD R9, R9, R10, RZ ;  /* 0x0000000a09097224 */ /* 0x000fca00078e02ff */
[----:B------:R-:W-:-:S04]  /*2f400*/  LEA R9, R10, R9, 0x2 ;  /* 0x000000090a097211 */ /* 0x000fc800078e10ff */
[----:B------:R-:W-:Y:S01]  /*2f410*/  LEA.HI.X.SX32 R9, R9, R0, 0x1, P6 ;  /* 0x0000000009097211 */ /* 0x000fe200030f0eff */
[----:B------:R0:W-:Y:S01]  /*2f420*/  STG.E.U16 desc[UR10][R6.64], R4 ;  /* 0x0000000406007986 */ /* 0x0001e2000c10150a */
[----:B------:R-:W-:-:S03]  /*2f430*/  PRMT R5, R4, 0x7632, R5 ;  /* 0x0000763204057816 */ /* 0x000fc60000000005 */
[----:B--2---:R1:W-:Y:S01]  /*2f440*/  STG.E.U16 desc[UR10][R8.64], R26 ;  /* 0x0000001a08007986 */ /* 0x0043e2000c10150a */
[----:B---3--:R-:W-:-:S04]  /*2f450*/  LEA R10, P5, R15, R3, 0x1 ;  /* 0x000000030f0a7211 */ /* 0x008fc800078a08ff */
[----:B------:R-:W-:Y:S02]  /*2f460*/  LEA.HI.X.SX32 R11, R15, R0, 0x1, P5 ;  /* 0x000000000f0b7211 */ /* 0x000fe400028f0eff */
[----:B------:R-:W-:Y:S02]  /*2f470*/  LEA R15, R22, R12, 0x2 ;  /* 0x0000000c160f7211 */ /* 0x000fe400078e10ff */
[CC--:B0-----:R-:W-:Y:S02]  /*2f480*/  LEA R6, P6, R29.reuse, R3.reuse, 0x1 ;  /* 0x000000031d067211 */ /* 0x0c1fe400078c08ff */
[----:B-1----:R-:W-:Y:S02]  /*2f490*/  LEA R8, P5, R16, R3, 0x1 ;  /* 0x0000000310087211 */ /* 0x002fe400078a08ff */
[----:B------:R-:W-:Y:S02]  /*2f4a0*/  LEA R12, R22, R15, 0x2 ;  /* 0x0000000f160c7211 */ /* 0x000fe400078e10ff */
[----:B------:R-:W-:-:S02]  /*2f4b0*/  LEA.HI.X.SX32 R7, R29, R0, 0x1, P6 ;  /* 0x000000001d077211 */ /* 0x000fc400030f0eff */
[----:B------:R-:W-:Y:S01]  /*2f4c0*/  LEA.HI.X.SX32 R9, R16, R0, 0x1, P5 ;  /* 0x0000000010097211 */ /* 0x000fe200028f0eff */
[C---:B------:R-:W-:Y:S01]  /*2f4d0*/  IMAD R16, R22.reuse, 0x4, R12 ;  /* 0x0000000416107824 */ /* 0x040fe200078e020c */
[----:B----4-:R0:W-:Y:S04]  /*2f4e0*/  STG.E.U16 desc[UR10][R10.64], R19 ;  /* 0x000000130a007986 */ /* 0x0101e8000c10150a */
[----:B------:R1:W-:Y:S01]  /*2f4f0*/  STG.E.U16 desc[UR10][R6.64], R24 ;  /* 0x0000001806007986 */ /* 0x0003e2000c10150a */
[----:B------:R-:W-:Y:S02]  /*2f500*/  LEA R12, R22, R16, 0x2 ;  /* 0x00000010160c7211 */ /* 0x000fe400078e10ff */
[-C--:B0-----:R-:W-:Y:S02]  /*2f510*/  LEA R10, P6, R25, R3.reuse, 0x1 ;  /* 0x00000003190a7211 */ /* 0x081fe400078c08ff */
[----:B-1----:R-:W-:-:S02]  /*2f520*/  LEA R6, P5, R27, R3, 0x1 ;  /* 0x000000031b067211 */ /* 0x002fc400078a08ff */
[-C--:B------:R-:W-:Y:S02]  /*2f530*/  LEA.HI.X.SX32 R11, R25, R0.reuse, 0x1, P6 ;  /* 0x00000000190b7211 */ /* 0x080fe400030f0eff */
[----:B------:R-:W-:Y:S02]  /*2f540*/  LEA.HI.X.SX32 R7, R27, R0, 0x1, P5 ;  /* 0x000000001b077211 */ /* 0x000fe400028f0eff */
[----:B------:R-:W-:Y:S01]  /*2f550*/  MOV R27, R17 ;  /* 0x00000011001b7202 */ /* 0x000fe20000000f00 */
[C---:B------:R-:W-:Y:S01]  /*2f560*/  IMAD R17, R22.reuse, 0x4, R12 ;  /* 0x0000000416117824 */ /* 0x040fe200078e020c */
[----:B------:R-:W-:Y:S04]  /*2f570*/  STL [R1+0x177c], R15 ;  /* 0x00177c0f01007387 */ /* 0x000fe80000100800 */
[----:B------:R-:W2:Y:S04]  /*2f580*/  LDL.LU R13, [R1+0xc] ;  /* 0x00000c00010d7983 */ /* 0x000ea80000300800 */
[----:B------:R-:W-:Y:S04]  /*2f590*/  STG.E.U16 desc[UR10][R8.64], R21 ;  /* 0x0000001508007986 */ /* 0x000fe8000c10150a */
[----:B------:R-:W3:Y:S04]  /*2f5a0*/  LDL.LU R25, [R1+0x10] ;  /* 0x0000100001197983 */ /* 0x000ee80000300800 */
[----:B------:R-:W-:Y:S04]  /*2f5b0*/  STG.E.U16 desc[UR10][R10.64], R14 ;  /* 0x0000000e0a007986 */ /* 0x000fe8000c10150a */
[----:B------:R0:W-:Y:S04]  /*2f5c0*/  STG.E.U16 desc[UR10][R6.64], R23 ;  /* 0x0000001706007986 */ /* 0x0001e8000c10150a */
[----:B------:R-:W4:Y:S04]  /*2f5d0*/  LDL.LU R4, [R1+0x1790] ;  /* 0x0017900001047983 */ /* 0x000f280000300800 */
[----:B------:R1:W-:Y:S01]  /*2f5e0*/  STL.64 [R1+0x1780], R16 ;  /* 0x0017801001007387 */ /* 0x0003e20000100a00 */
[----:B0-----:R-:W-:-:S03]  /*2f5f0*/  LEA R6, R22, R17, 0x2 ;  /* 0x0000001116067211 */ /* 0x001fc600078e10ff */
[----:B-1----:R-:W2:Y:S01]  /*2f600*/  LDL.LU R17, [R1+0x110] ;  /* 0x0001100001117983 */ /* 0x002ea20000300800 */
[-C--:B------:R-:W-:Y:S02]  /*2f610*/  LEA R8, P6, R18, R3.reuse, 0x1 ;  /* 0x0000000312087211 */ /* 0x080fe400078c08ff */
[-C--:B------:R-:W-:Y:S01]  /*2f620*/  LEA R10, P5, R28, R3.reuse, 0x1 ;  /* 0x000000031c0a7211 */ /* 0x080fe200078a08ff */
[----:B------:R-:W3:Y:S01]  /*2f630*/  LDL.LU R16, [R1+0x14] ;  /* 0x0000140001107983 */ /* 0x000ee20000300800 */
[-C--:B------:R-:W-:Y:S02]  /*2f640*/  LEA.HI.X.SX32 R9, R18, R0.reuse, 0x1, P6 ;  /* 0x0000000012097211 */ /* 0x080fe400030f0eff */
[----:B------:R-:W-:Y:S02]  /*2f650*/  LEA.HI.X.SX32 R11, R28, R0, 0x1, P5 ;  /* 0x000000001c0b7211 */ /* 0x000fe400028f0eff */
[----:B------:R-:W-:Y:S02]  /*2f660*/  LEA R18, R22, R6, 0x2 ;  /* 0x0000000616127211 */ /* 0x000fe400078e10ff */
[----:B------:R-:W-:-:S04]  /*2f670*/  LEA R6, P5, R2, R3, 0x1 ;  /* 0x0000000302067211 */ /* 0x000fc800078a08ff */
[----:B------:R-:W-:Y:S02]  /*2f680*/  LEA.HI.X.SX32 R7, R2, R0, 0x1, P5 ;  /* 0x0000000002077211 */ /* 0x000fe400028f0eff */
[----:B------:R-:W-:Y:S02]  /*2f690*/  PRMT R2, R26, 0x7632, R2 ;  /* 0x000076321a027816 */ /* 0x000fe40000000002 */
[----:B------:R-:W3:Y:S01]  /*2f6a0*/  LDL.LU R26, [R1+0x18] ;  /* 0x00001800011a7983 */ /* 0x000ee20000300800 */
[----:B------:R-:W-:Y:S01]  /*2f6b0*/  IMAD R12, R22, 0x4, R18 ;  /* 0x00000004160c7824 */ /* 0x000fe200078e0212 */
[----:B------:R-:W-:Y:S02]  /*2f6c0*/  MOV R29, R20 ;  /* 0x00000014001d7202 */ /* 0x000fe40000000f00 */
[----:B--2---:R-:W-:Y:S04]  /*2f6d0*/  STG.E.U16 desc[UR10][R8.64], R17 ;  /* 0x0000001108007986 */ /* 0x004fe8000c10150a */
[----:B------:R0:W-:Y:S02]  /*2f6e0*/  STG.E.U16 desc[UR10][R10.64], R5 ;  /* 0x000000050a007986 */ /* 0x0001e4000c10150a */
[----:B0-----:R-:W-:-:S02]  /*2f6f0*/  PRMT R5, R19, 0x7632, R5 ;  /* 0x0000763213057816 */ /* 0x001fc40000000005 */
[----:B------:R-:W-:-:S05]  /*2f700*/  LEA R19, R22, R12, 0x2 ;  /* 0x0000000c16137211 */ /* 0x000fca00078e10ff */
[----:B------:R-:W-:Y:S04]  /*2f710*/  STL.64 [R1+0x1770], R18 ;  /* 0x0017701201007387 */ /* 0x000fe80000100a00 */
[----:B------:R-:W2:Y:S04]  /*2f720*/  LDL.LU R28, [R1+0x24] ;  /* 0x00002400011c7983 */ /* 0x000ea80000300800 */
[----:B------:R-:W2:Y:S01]  /*2f730*/  LDL.LU R12, [R1+0x40] ;  /* 0x00004000010c7983 */ /* 0x000ea20000300800 */
[----:B----4-:R-:W-:Y:S01]  /*2f740*/  LEA R8, P6, R4, R3, 0x1 ;  /* 0x0000000304087211 */ /* 0x010fe200078c08ff */
[----:B------:R-:W-:-:S03]  /*2f750*/  IMAD R10, R22, 0x4, R19 ;  /* 0x00000004160a7824 */ /* 0x000fc600078e0213 */
[----:B------:R-:W-:Y:S01]  /*2f760*/  LEA.HI.X.SX32 R9, R4, R0, 0x1, P6 ;  /* 0x0000000004097211 */ /* 0x000fe200030f0eff */
[----:B------:R0:W-:Y:S01]  /*2f770*/  STG.E.U16 desc[UR10][R6.64], R2 ;  /* 0x0000000206007986 */ /* 0x0001e2000c10150a */
[----:B------:R-:W-:Y:S02]  /*2f780*/  LEA R20, R22, R10, 0x2 ;  /* 0x0000000a16147211 */ /* 0x000fe400078e10ff */
[-C--:B---3--:R-:W-:Y:S01]  /*2f790*/  LEA R4, P6, R25, R3.reuse, 0x1 ;  /* 0x0000000319047211 */ /* 0x088fe200078c08ff */
[----:B------:R1:W-:Y:S01]  /*2f7a0*/  STG.E.U16 desc[UR10][R8.64], R5 ;  /* 0x0000000508007986 */ /* 0x0003e2000c10150a */
[----:B0-----:R-:W-:Y:S02]  /*2f7b0*/  LEA R6, P5, R13, R3, 0x1 ;  /* 0x000000030d067211 */ /* 0x001fe400078a08ff */
[----:B-1----:R-:W-:Y:S02]  /*2f7c0*/  PRMT R8, R21, 0x7632, R8 ;  /* 0x0000763215087816 */ /* 0x002fe40000000008 */
[----:B------:R-:W-:-:S02]  /*2f7d0*/  LEA.HI.X.SX32 R7, R13, R0, 0x1, P5 ;  /* 0x000000000d077211 */ /* 0x000fc400028f0eff */
[----:B------:R-:W-:Y:S01]  /*2f7e0*/  LEA R21, R22, R20, 0x2 ;  /* 0x0000001416157211 */ /* 0x000fe200078e10ff */
[----:B------:R-:W3:Y:S01]  /*2f7f0*/  LDL.LU R13, [R1+0x8c] ;  /* 0x00008c00010d7983 */ /* 0x000ee20000300800 */
[----:B------:R-:W-:-:S03]  /*2f800*/  LEA.HI.X.SX32 R5, R25, R0, 0x1, P6 ;  /* 0x0000000019057211 */ /* 0x000fc600030f0eff */
[----:B------:R-:W4:Y:S01]  /*2f810*/  LDL.LU R25, [R1+0x88] ;  /* 0x0000880001197983 */ /* 0x000f220000300800 */
[----:B------:R-:W-:Y:S01]  /*2f820*/  PRMT R2, R24, 0x7632, R2 ;  /* 0x0000763218027816 */ /* 0x000fe20000000002 */
[----:B------:R-:W-:Y:S02]  /*2f830*/  IMAD R24, R22, 0x4, R21 ;  /* 0x0000000416187824 */ /* 0x000fe400078e0215 */
[----:B------:R-:W4:Y:S04]  /*2f840*/  LDL.LU R18, [R1+0xb4] ;  /* 0x0000b40001127983 */ /* 0x000f280000300800 */
[----:B------:R-:W4:Y:S04]  /*2f850*/  LDL.LU R15, [R1+0xd4] ;  /* 0x0000d400010f7983 */ /* 0x000f280000300800 */
[----:B------:R0:W-:Y:S02]  /*2f860*/  STL.64 [R1+0x1768], R20 ;  /* 0x0017681401007387 */ /* 0x0001e40000100a00 */
[----:B0-----:R-:W0:Y:S02]  /*2f870*/  LDC R21, c[0x0][0x3e8] ;  /* 0x0000fa00ff157b82 */ /* 0x001e240000000800 */
[----:B------:R1:W-:Y:S04]  /*2f880*/  STG.E.U16 desc[UR10][R6.64], R2 ;  /* 0x0000000206007986 */ /* 0x0003e8000c10150a */
[----:B------:R-:W4:Y:S04]  /*2f890*/  LDL.LU R20, [R1+0xe4] ;  /* 0x0000e40001147983 */ /* 0x000f280000300800 */
[----:B------:R-:W-:Y:S01]  /*2f8a0*/  STL [R1+0x1788], R24 ;  /* 0x0017881801007387 */ /* 0x000fe20000100800 */
[----:B-1----:R-:W-:-:S03]  /*2f8b0*/  LEA R6, P5, R16, R3, 0x1 ;  /* 0x0000000310067211 */ /* 0x002fc600078a08ff */
[----:B------:R1:W-:Y:S01]  /*2f8c0*/  STG.E.U16 desc[UR10][R4.64], R8 ;  /* 0x0000000804007986 */ /* 0x0003e2000c10150a */
[----:B------:R-:W-:-:S03]  /*2f8d0*/  LEA.HI.X.SX32 R7, R16, R0, 0x1, P5 ;  /* 0x0000000010077211 */ /* 0x000fc600028f0eff */
[----:B------:R-:W4:Y:S04]  /*2f8e0*/  LDL.LU R10, [R1+0xf4] ;  /* 0x0000f400010a7983 */ /* 0x000f280000300800 */
[----:B------:R-:W4:Y:S01]  /*2f8f0*/  LDL.LU R16, [R1+0x84] ;  /* 0x0000840001107983 */ /* 0x000f220000300800 */
[----:B0-----:R-:W-:Y:S02]  /*2f900*/  LEA R22, R21, R24, 0x2 ;  /* 0x0000001815167211 */ /* 0x001fe400078e10ff */
[----:B-1----:R-:W-:-:S03]  /*2f910*/  LEA R4, P6, R26, R3, 0x1 ;  /* 0x000000031a047211 */ /* 0x002fc600078c08ff */
[----:B------:R0:W-:Y:S01]  /*2f920*/  STL [R1+0x178c], R22 ;  /* 0x00178c1601007387 */ /* 0x0001e20000100800 */
[----:B------:R-:W-:-:S03]  /*2f930*/  LEA.HI.X.SX32 R5, R26, R0, 0x1, P6 ;  /* 0x000000001a057211 */ /* 0x000fc600030f0eff */
[----:B------:R-:W4:Y:S01]  /*2f940*/  LDL.LU R26, [R1+0x7c] ;  /* 0x00007c00011a7983 */ /* 0x000f220000300800 */
[----:B------:R-:W-:Y:S02]  /*2f950*/  PRMT R9, R23, 0x7632, R9 ;  /* 0x0000763217097816 */ /* 0x000fe40000000009 */
[C---:B------:R-:W-:Y:S02]  /*2f960*/  LEA R23, R21.reuse, R22, 0x2 ;  /* 0x0000001615177211 */ /* 0x040fe400078e10ff */
[----:B------:R-:W-:Y:S02]  /*2f970*/  PRMT R2, R14, 0x7632, R2 ;  /* 0x000076320e027816 */ /* 0x000fe40000000002 */
[C---:B------:R-:W-:Y:S01]  /*2f980*/  LEA R11, R21.reuse, R23, 0x2 ;  /* 0x00000017150b7211 */ /* 0x040fe200078e10ff */
[----:B------:R-:W-:Y:S02]  /*2f990*/  IMAD.MOV.U32 R14, RZ, RZ, R27 ;  /* 0x000000ffff0e7224 */ /* 0x000fe400078e001b */
[----:B------:R1:W-:Y:S04]  /*2f9a0*/  STG.E.U16 desc[UR10][R6.64], R2 ;  /* 0x0000000206007986 */ /* 0x0003e8000c10150a */
[----:B------:R-:W4:Y:S04]  /*2f9b0*/  LDL.LU R27, [R1+0x80] ;  /* 0x00008000011b7983 */ /* 0x000f280000300800 */
[----:B0-----:R-:W4:Y:S01]  /*2f9c0*/  LDL.LU R22, [R1+0x64] ;  /* 0x0000640001167983 */ /* 0x001f220000300800 */
[----:B-1----:R-:W-:-:S03]  /*2f9d0*/  LEA R6, R21, R11, 0x2 ;  /* 0x0000000b15067211 */ /* 0x002fc600078e10ff */
[----:B------:R-:W4:Y:S02]  /*2f9e0*/  LDL.LU R24, [R1+0x68] ;  /* 0x0000680001187983 */ /* 0x000f240000300800 */
[----:B------:R-:W-:Y:S02]  /*2f9f0*/  IMAD R11, R21, 0x4, R6 ;  /* 0x00000004150b7824 */ /* 0x000fe400078e0206 */
[----:B------:R0:W-:Y:S01]  /*2fa00*/  STG.E.U16 desc[UR10][R4.64], R9 ;  /* 0x0000000904007986 */ /* 0x0001e2000c10150a */
[----:B------:R-:W-:Y:S02]  /*2fa10*/  PRMT R2, R17, 0x7632, R2 ;  /* 0x0000763211027816 */ /* 0x000fe40000000002 */
[----:B------:R-:W-:Y:S01]  /*2fa20*/  LEA R19, R21, R11, 0x2 ;  /* 0x0000000b15137211 */ /* 0x000fe200078e10ff */
[----:B------:R1:W-:Y:S04]  /*2fa30*/  STL [R1+0x24], R11 ;  /* 0x0000240b01007387 */ /* 0x0003e80000100800 */
[----:B------:R-:W4:Y:S01]  /*2fa40*/  LDL R17, [R1+0x134] ;  /* 0x0001340001117983 */ /* 0x000f220000100800 */
[----:B--2---:R-:W-:-:S04]  /*2fa50*/  LEA R8, P5, R28, R3, 0x1 ;  /* 0x000000031c087211 */ /* 0x004fc800078a08ff */
[----:B0-----:R-:W-:Y:S02]  /*2fa60*/  LEA.HI.X.SX32 R9, R28, R0, 0x1, P5 ;  /* 0x000000001c097211 */ /* 0x001fe400028f0eff */
[----:B------:R-:W2:Y:S01]  /*2fa70*/  LDL R28, [R1+0x124] ;  /* 0x00012400011c7983 */ /* 0x000ea20000100800 */
[----:B------:R-:W-:-:S03]  /*2fa80*/  LEA R4, P6, R12, R3, 0x1 ;  /* 0x000000030c047211 */ /* 0x000fc600078c08ff */
[----:B------:R0:W-:Y:S04]  /*2fa90*/  STL [R1+0x18], R19 ;  /* 0x0000181301007387 */ /* 0x0001e80000100800 */
[----:B-1----:R-:W2:Y:S01]  /*2faa0*/  LDL R11, [R1+0x114] ;  /* 0x00011400010b7983 */ /* 0x002ea20000100800 */
[----:B------:R-:W-:-:S03]  /*2fab0*/  LEA.HI.X.SX32 R5, R12, R0, 0x1, P6 ;  /* 0x000000000c057211 */ /* 0x000fc600030f0eff */
[----:B------:R-:W2:Y:S01]  /*2fac0*/  LDL.LU R12, [R1+0x90] ;  /* 0x00009000010c7983 */ /* 0x000ea20000300800 */
[----:B0-----:R-:W-:-:S03]  /*2fad0*/  IMAD R19, R21, 0x4, R19 ;  /* 0x0000000415137824 */ /* 0x001fc600078e0213 */
[----:B------:R4:W-:Y:S01]  /*2fae0*/  STG.E.U16 desc[UR10][R8.64], R2 ;  /* 0x0000000208007986 */ /* 0x0009e2000c10150a */
[-C--:B---3--:R-:W-:Y:S02]  /*2faf0*/  LEA R6, P5, R13, R3.reuse, 0x1 ;  /* 0x000000030d067211 */ /* 0x088fe400078a08ff */
[----:B----4-:R-:W-:Y:S02]  /*2fb00*/  LEA R8, P6, R25, R3, 0x1 ;  /* 0x0000000319087211 */ /* 0x010fe400078c08ff */
[-C--:B------:R-:W-:Y:S02]  /*2fb10*/  LEA.HI.X.SX32 R7, R13, R0.reuse, 0x1, P5 ;  /* 0x000000000d077211 */ /* 0x080fe400028f0eff */
[----:B------:R-:W-:Y:S02]  /*2fb20*/  MOV R13, R29 ;  /* 0x0000001d000d7202 */ /* 0x000fe40000000f00 */
[----:B------:R-:W-:Y:S01]  /*2fb30*/  LEA.HI.X.SX32 R9, R25, R0, 0x1, P6 ;  /* 0x0000000019097211 */ /* 0x000fe200030f0eff */
[----:B------:R-:W3:Y:S01]  /*2fb40*/  LDL.LU R29, [R1+0x74] ;  /* 0x00007400011d7983 */ /* 0x000ee20000300800 */
[----:B------:R-:W-:-:S03]  /*2fb50*/  LEA R25, R21, R19, 0x2 ;  /* 0x0000001315197211 */ /* 0x000fc600078e10ff */
[----:B------:R0:W-:Y:S04]  /*2fb60*/  STL [R1+0x14], R19 ;  /* 0x0000141301007387 */ /* 0x0001e80000100800 */
[----:B0-----:R-:W4:Y:S04]  /*2fb70*/  LDL.LU R19, [R1+0xc0] ;  /* 0x0000c00001137983 */ /* 0x001f280000300800 */
[----:B------:R0:W-:Y:S04]  /*2fb80*/  STG.E.U16 desc[UR10][R4.64], R20 ;  /* 0x0000001404007986 */ /* 0x0001e8000c10150a */
[----:B------:R1:W-:Y:S01]  /*2fb90*/  STG.E.U16 desc[UR10][R6.64], R18 ;  /* 0x0000001206007986 */ /* 0x0003e2000c10150a */
[----:B0-----:R-:W-:-:S04]  /*2fba0*/  LEA R4, P5, R16, R3, 0x1 ;  /* 0x0000000310047211 */ /* 0x001fc800078a08ff */
[----:B------:R-:W-:Y:S02]  /*2fbb0*/  LEA.HI.X.SX32 R5, R16, R0, 0x1, P5 ;  /* 0x0000000010057211 */ /* 0x000fe400028f0eff */
[----:B------:R-:W-:Y:S02]  /*2fbc0*/  LEA R16, R21, R25, 0x2 ;  /* 0x0000001915107211 */ /* 0x000fe400078e10ff */
[----:B-1----:R-:W-:-:S04]  /*2fbd0*/  LEA R6, P6, R26, R3, 0x1 ;  /* 0x000000031a067211 */ /* 0x002fc800078c08ff */
[----:B------:R-:W-:Y:S01]  /*2fbe0*/  LEA.HI.X.SX32 R7, R26, R0, 0x1, P6 ;  /* 0x000000001a077211 */ /* 0x000fe200030f0eff */
[----:B------:R-:W-:Y:S02]  /*2fbf0*/  IMAD R26, R21, 0x4, R16 ;  /* 0x00000004151a7824 */ /* 0x000fe400078e0210 */
[----:B------:R-:W4:Y:S04]  /*2fc00*/  LDL.LU R16, [R1+0xac] ;  /* 0x0000ac0001107983 */ /* 0x000f280000300800 */
[----:B------:R0:W-:Y:S04]  /*2fc10*/  STG.E.U16 desc[UR10][R8.64], R15 ;  /* 0x0000000f08007986 */ /* 0x0001e8000c10150a */
[----:B------:R1:W-:Y:S04]  /*2fc20*/  STG.E.U16 desc[UR10][R4.64], R10 ;  /* 0x0000000a04007986 */ /* 0x0003e8000c10150a */
[----:B------:R1:W-:Y:S01]  /*2fc30*/  STG.E.U16 desc[UR10][R6.64], R14 ;  /* 0x0000000e06007986 */ /* 0x0003e2000c10150a */
[----:B0-----:R-:W-:-:S02]  /*2fc40*/  LEA R8, P5, R27, R3, 0x1 ;  /* 0x000000031b087211 */ /* 0x001fc400078a08ff */
[-C--:B-1----:R-:W-:Y:S02]  /*2fc50*/  LEA R4, P6, R22, R3.reuse, 0x1 ;  /* 0x0000000316047211 */ /* 0x082fe400078c08ff */
[----:B------:R-:W-:Y:S02]  /*2fc60*/  LEA.HI.X.SX32 R9, R27, R0, 0x1, P5 ;  /* 0x000000001b097211 */ /* 0x000fe400028f0eff */
[-C--:B------:R-:W-:Y:S02]  /*2fc70*/  LEA R6, P5, R24, R3.reuse, 0x1 ;  /* 0x0000000318067211 */ /* 0x080fe400078a08ff */
[----:B------:R-:W-:Y:S02]  /*2fc80*/  LEA R27, R21, R26, 0x2 ;  /* 0x0000001a151b7211 */ /* 0x000fe400078e10ff */
[-C--:B------:R-:W-:Y:S02]  /*2fc90*/  LEA.HI.X.SX32 R5, R22, R0.reuse, 0x1, P6 ;  /* 0x0000000016057211 */ /* 0x080fe400030f0eff */
[----:B------:R-:W-:Y:S01]  /*2fca0*/  LEA.HI.X.SX32 R7, R24, R0, 0x1, P5 ;  /* 0x0000000018077211 */ /* 0x000fe200028f0eff */
[----:B------:R-:W4:Y:S04]  /*2fcb0*/  LDL.LU R22, [R1+0x178c] ;  /* 0x00178c0001167983 */ /* 0x000f280000300800 */
[----:B------:R-:W-:Y:S04]  /*2fcc0*/  STL.64 [R1+0x1760], R26 ;  /* 0x0017601a01007387 */ /* 0x000fe80000100a00 */
[----:B------:R-:W4:Y:S04]  /*2fcd0*/  LDL.LU R24, [R1+0x1788] ;  /* 0x0017880001187983 */ /* 0x000f280000300800 */
[----:B--2---:R-:W-:Y:S04]  /*2fce0*/  STG.E.U16 desc[UR10][R8.64], R28 ;  /* 0x0000001c08007986 */ /* 0x004fe8000c10150a */
[----:B------:R-:W-:Y:S04]  /*2fcf0*/  STG.E.U16 desc[UR10][R4.64], R17 ;  /* 0x0000001104007986 */ /* 0x000fe8000c10150a */
[----:B------:R0:W-:Y:S04]  /*2fd00*/  STG.E.U16 desc[UR10][R6.64], R11 ;  /* 0x0000000b06007986 */ /* 0x0001e8000c10150a */
[----:B0-----:R-:W2:Y:S01]  /*2fd10*/  LDL.LU R11, [R1+0xa8] ;  /* 0x0000a800010b7983 */ /* 0x001ea20000300800 */
[----:B------:R-:W-:-:S04]  /*2fd20*/  LEA R4, P5, R12, R3, 0x1 ;  /* 0x000000030c047211 */ /* 0x000fc800078a08ff */
[----:B------:R-:W-:Y:S02]  /*2fd30*/  LEA.HI.X.SX32 R5, R12, R0, 0x1, P5 ;  /* 0x000000000c057211 */ /* 0x000fe400028f0eff */
[----:B------:R-:W2:Y:S01]  /*2fd40*/  LDL.LU R12, [R1+0xa4] ;  /* 0x0000a400010c7983 */ /* 0x000ea20000300800 */
[----:B------:R-:W-:Y:S01]  /*2fd50*/  LEA R28, R21, R27, 0x2 ;  /* 0x0000001b151c7211 */ /* 0x000fe200078e10ff */
[----:B------:R-:W-:-:S03]  /*2fd60*/  IMAD.MOV.U32 R17, RZ, RZ, R13 ;  /* 0x000000ffff117224 */ /* 0x000fc600078e000d */
[----:B------:R-:W-:-:S04]  /*2fd70*/  LEA R13, R21, R28, 0x2 ;  /* 0x0000001c150d7211 */ /* 0x000fc800078e10ff */
[----:B------:R-:W-:Y:S02]  /*2fd80*/  LEA R13, R21, R13, 0x2 ;  /* 0x0000000d150d7211 */ /* 0x000fe400078e10ff */
[----:B---3--:R-:W-:Y:S02]  /*2fd90*/  LEA R6, P6, R29, R3, 0x1 ;  /* 0x000000031d067211 */ /* 0x008fe400078c08ff */
[----:B------:R-:W-:Y:S02]  /*2fda0*/  PRMT R2, R20, 0x7632, R2 ;  /* 0x0000763214027816 */ /* 0x000fe40000000002 */
[----:B------:R-:W-:Y:S01]  /*2fdb0*/  PRMT R8, R18, 0x7632, R8 ;  /* 0x0000763212087816 */ /* 0x000fe20000000008 */
[----:B------:R-:W-:Y:S01]  /*2fdc0*/  IMAD R18, R21, 0x4, R13 ;  /* 0x0000000415127824 */ /* 0x000fe200078e020d */
[----:B------:R-:W-:Y:S01]  /*2fdd0*/  LEA.HI.X.SX32 R7, R29, R0, 0x1, P6 ;  /* 0x000000001d077211 */ /* 0x000fe200030f0eff */
[----:B------:R4:W-:Y:S03]  /*2fde0*/  STG.E.U16 desc[UR10][R4.64], R2 ;  /* 0x0000000204007986 */ /* 0x0009e6000c10150a */
[----:B------:R-:W-:Y:S01]  /*2fdf0*/  LEA R29, R21, R18, 0x2 ;  /* 0x00000012151d7211 */ /* 0x000fe200078e10ff */
[----:B------:R0:W-:Y:S01]  /*2fe00*/  STG.E.U16 desc[UR10][R6.64], R8 ;  /* 0x0000000806007986 */ /* 0x0001e2000c10150a */
[----:B------:R-:W-:-:S03]  /*2fe10*/  PRMT R9, R10, 0x7632, R9 ;  /* 0x000076320a097816 */ /* 0x000fc60000000009 */
[----:B------:R-:W3:Y:S01]  /*2fe20*/  LDL.LU R13, [R1+0x78] ;  /* 0x00007800010d7983 */ /* 0x000ee20000300800 */
[----:B----4-:R-:W-:-:S03]  /*2fe30*/  LEA R4, P5, R19, R3, 0x1 ;  /* 0x0000000313047211 */ /* 0x010fc600078a08ff */
[----:B------:R-:W-:Y:S01]  /*2fe40*/  STL [R1+0x8], R18 ;  /* 0x0000081201007387 */ /* 0x000fe20000100800 */
[----:B------:R-:W-:Y:S02]  /*2fe50*/  LEA R2, R21, R29, 0x2 ;  /* 0x0000001d15027211 */ /* 0x000fe400078e10ff */
[----:B------:R-:W-:Y:S01]  /*2fe60*/  LEA.HI.X.SX32 R5, R19, R0, 0x1, P5 ;  /* 0x0000000013057211 */ /* 0x000fe200028f0eff */
[----:B------:R1:W-:Y:S01]  /*2fe70*/  STL.64 [R1+0x1758], R28 ;  /* 0x0017581c01007387 */ /* 0x0003e20000100a00 */
[----:B0-----:R-:W-:Y:S02]  /*2fe80*/  PRMT R8, R15, 0x7632, R8 ;  /* 0x000076320f087816 */ /* 0x001fe40000000008 */
[----:B------:R-:W-:-:S03]  /*2fe90*/  MOV R27, R14 ;  /* 0x0000000e001b7202 */ /* 0x000fc60000000f00 */
[----:B------:R-:W-:Y:S04]  /*2fea0*/  STG.E.U16 desc[UR10][R4.64], R8 ;  /* 0x0000000804007986 */ /* 0x000fe8000c10150a */
[----:B-1----:R-:W4:Y:S04]  /*2feb0*/  LDL.LU R28, [R1+0x98] ;  /* 0x00009800011c7983 */ /* 0x002f280000300800 */
[----:B------:R-:W4:Y:S04]  /*2fec0*/  LDL.LU R29, [R1+0x94] ;  /* 0x00009400011d7983 */ /* 0x000f280000300800 */
[----:B------:R-:W4:Y:S04]  /*2fed0*/  LDL.LU R15, [R1+0xa0] ;  /* 0x0000a000010f7983 */ /* 0x000f280000300800 */
[----:B------:R-:W4:Y:S04]  /*2fee0*/  LDL.LU R10, [R1+0x58] ;  /* 0x00005800010a7983 */ /* 0x000f280000300800 */
[----:B------:R-:W4:Y:S01]  /*2fef0*/  LDL.LU R14, [R1+0x60] ;  /* 0x00006000010e7983 */ /* 0x000f220000300800 */
[----:B------:R-:W-:-:S04]  /*2ff00*/  LEA R6, P6, R16, R3, 0x1 ;  /* 0x0000000310067211 */ /* 0x000fc800078c08ff */
[----:B------:R-:W-:-:S05]  /*2ff10*/  LEA.HI.X.SX32 R7, R16, R0, 0x1, P6 ;  /* 0x0000000010077211 */ /* 0x000fca00030f0eff */
[----:B------:R0:W-:Y:S04]  /*2ff20*/  STG.E.U16 desc[UR10][R6.64], R9 ;  /* 0x0000000906007986 */ /* 0x0001e8000c10150a */
[----:B0-----:R-:W4:Y:S04]  /*2ff30*/  LDL.LU R7, [R1+0x70] ;  /* 0x0000700001077983 */ /* 0x001f280000300800 */
[----:B------:R-:W4:Y:S01]  /*2ff40*/  LDL.LU R9, [R1+0x9c] ;  /* 0x00009c0001097983 */ /* 0x000f220000300800 */
[----:B------:R-:W-:Y:S02]  /*2ff50*/  MOV R8, R17 ;  /* 0x0000001100087202 */ /* 0x000fe40000000f00 */
[----:B--2---:R-:W-:-:S04]  /*2ff60*/  LEA R16, P5, R11, R3, 0x1 ;  /* 0x000000030b107211 */ /* 0x004fc800078a08ff */
[----:B------:R-:W-:Y:S02]  /*2ff70*/  LEA.HI.X.SX32 R17, R11, R0, 0x1, P5 ;  /* 0x000000000b117211 */ /* 0x000fe400028f0eff */
[----:B------:R-:W2:Y:S01]  /*2ff80*/  LDL.LU R11, [R1+0x5c] ;  /* 0x00005c00010b7983 */ /* 0x000ea20000300800 */
[----:B------:R-:W-:-:S03]  /*2ff90*/  LEA R18, P6, R12, R3, 0x1 ;  /* 0x000000030c127211 */ /* 0x000fc600078c08ff */
[----:B------:R3:W-:Y:S01]  /*2ffa0*/  STL.64 [R1+0x388], R16 ;  /* 0x0003881001007387 */ /* 0x0007e20000100a00 */
[----:B------:R-:W-:-:S03]  /*2ffb0*/  LEA.HI.X.SX32 R19, R12, R0, 0x1, P6 ;  /* 0x000000000c137211 */ /* 0x000fc600030f0eff */
[----:B------:R-:W2:Y:S04]  /*2ffc0*/  LDL.LU R26, [R1+0x54] ;  /* 0x00005400011a7983 */ /* 0x000ea80000300800 */
[----:B------:R-:W2:Y:S01]  /*2ffd0*/  LDL.LU R12, [R1+0x48] ;  /* 0x00004800010c7983 */ /* 0x000ea20000300800 */
[----:B------:R-:W-:-:S03]  /*2ffe0*/  IMAD R2, R21, 0x4, R2 ;  /* 0x0000000415027824 */ /* 0x000fc600078e0202 */
[----:B------:R-:W2:Y:S01]  /*2fff0*/  LDL.LU R20, [R1+0x50] ;  /* 0x0000500001147983 */ /* 0x000ea20000300800 */
[----:B------:R-:W-:-:S05]  /*30000*/  IMAD R4, R21, 0x4, R2 ;  /* 0x0000000415047824 */ /* 0x000fca00078e0202 */
[----:B------:R-:W-:Y:S01]  /*30010*/  LEA R5, R21, R4, 0x2 ;  /* 0x0000000415057211 */ /* 0x000fe200078e10ff */
[----:B------:R-:W-:Y:S01]  /*30020*/  STL.64 [R1+0x380], R18 ;  /* 0x0003801201007387 */ /* 0x000fe20000100a00 */
[----:B---3--:R-:W-:-:S03]  /*30030*/  LEA R16, P5, R13, R3, 0x1 ;  /* 0x000000030d107211 */ /* 0x008fc600078a08ff */
[----:B------:R4:W-:Y:S01]  /*30040*/  STL.64 [R1+0x1740], R4 ;  /* 0x0017400401007387 */ /* 0x0009e20000100a00 */
[----:B------:R-:W-:Y:S02]  /*30050*/  LEA.HI.X.SX32 R17, R13, R0, 0x1, P5 ;  /* 0x000000000d117211 */ /* 0x000fe400028f0eff */
[----:B------:R-:W-:-:S03]  /*30060*/  LEA R6, R21, R5, 0x2 ;  /* 0x0000000515067211 */ /* 0x000fc600078e10ff */
[----:B------:R0:W-:Y:S01]  /*30070*/  STL.64 [R1+0x378], R16 ;  /* 0x0003781001007387 */ /* 0x0001e20000100a00 */
[----:B----4-:R-:W-:-:S03]  /*30080*/  LEA R4, P5, R28, R3, 0x1 ;  /* 0x000000031c047211 */ /* 0x010fc600078a08ff */
[----:B0-----:R-:W3:Y:S01]  /*30090*/  LDL.LU.64 R16, [R1+0x1780] ;  /* 0x0017800001107983 */ /* 0x001ee20000300a00 */
[----:B------:R-:W-:-:S03]  /*300a0*/  LEA.HI.X.SX32 R5, R28, R0, 0x1, P5 ;  /* 0x000000001c057211 */ /* 0x000fc600028f0eff */
[----:B------:R-:W4:Y:S01]  /*300b0*/  LDL.LU R13, [R1+0x4c] ;  /* 0x00004c00010d7983 */ /* 0x000f220000300800 */
[----:B------:R-:W-:-:S04]  /*300c0*/  LEA R18, P6, R7, R3, 0x1 ;  /* 0x0000000307127211 */ /* 0x000fc800078c08ff */
[----:B------:R-:W-:-:S05]  /*300d0*/  LEA.HI.X.SX32 R19, R7, R0, 0x1, P6 ;  /* 0x0000000007137211 */ /* 0x000fca00030f0eff */
[----:B------:R0:W-:Y:S01]  /*300e0*/  STL.64 [R1+0x370], R18 ;  /* 0x0003701201007387 */ /* 0x0001e20000100a00 */
[----:B------:R-:W-:-:S03]  /*300f0*/  IMAD R7, R21, 0x4, R6 ;  /* 0x0000000415077824 */ /* 0x000fc600078e0206 */
[----:B------:R1:W-:Y:S01]  /*30100*/  STL.64 [R1+0x368], R4 ;  /* 0x0003680401007387 */ /* 0x0003e20000100a00 */
[-C--:B0-----:R-:W-:Y:S02]  /*30110*/  LEA R18, P6, R29, R3.reuse, 0x1 ;  /* 0x000000031d127211 */ /* 0x081fe400078c08ff */
[-C--:B-1----:R-:W-:Y:S02]  /*30120*/  LEA R4, P5, R15, R3.reuse, 0x1 ;  /* 0x000000030f047211 */ /* 0x082fe400078a08ff */
[----:B------:R-:W-:Y:S02]  /*30130*/  LEA.HI.X.SX32 R19, R29, R0, 0x1, P6 ;  /* 0x000000001d137211 */ /* 0x000fe400030f0eff */
[----:B------:R-:W-:Y:S02]  /*30140*/  MOV R29, R8 ;  /* 0x00000008001d7202 */ /* 0x000fe40000000f00 */
[----:B------:R-:W-:Y:S02]  /*30150*/  LEA.HI.X.SX32 R5, R15, R0, 0x1, P5 ;  /* 0x000000000f057211 */ /* 0x000fe400028f0eff */
[----:B------:R-:W-:Y:S01]  /*30160*/  LEA R28, P6, R9, R3, 0x1 ;  /* 0x00000003091c7211 */ /* 0x000fe200078c08ff */
[----:B------:R0:W-:Y:S01]  /*30170*/  STL.64 [R1+0x1748], R6 ;  /* 0x0017480601007387 */ /* 0x0001e20000100a00 */
[----:B------:R-:W-:-:S03]  /*30180*/  LEA R8, R21, R7, 0x2 ;  /* 0x0000000715087211 */ /* 0x000fc600078e10ff */
[----:B------:R-:W3:Y:S04]  /*30190*/  LDL.LU R15, [R1+0x177c] ;  /* 0x00177c00010f7983 */ /* 0x000ee80000300800 */
[----:B------:R1:W-:Y:S01]  /*301a0*/  STL.64 [R1+0x1750], R4 ;  /* 0x0017500401007387 */ /* 0x0003e20000100a00 */
[-C--:B0-----:R-:W-:Y:S01]  /*301b0*/  LEA R6, P5, R29, R3.reuse, 0x1 ;  /* 0x000000031d067211 */ /* 0x081fe200078a08ff */
[----:B------:R-:W-:Y:S01]  /*301c0*/  IMAD.MOV.U32 R7, RZ, RZ, R29 ;  /* 0x000000ffff077224 */ /* 0x000fe200078e001d */
[-C--:B------:R-:W-:Y:S02]  /*301d0*/  LEA.HI.X.SX32 R29, R9, R0.reuse, 0x1, P6 ;  /* 0x00000000091d7211 */ /* 0x080fe400030f0eff */
[----:B-1----:R-:W-:Y:S02]  /*301e0*/  LEA R4, P6, R10, R3, 0x1 ;  /* 0x000000030a047211 */ /* 0x002fe400078c08ff */
[----:B------:R-:W-:-:S02]  /*301f0*/  LEA.HI.X.SX32 R7, R7, R0, 0x1, P5 ;  /* 0x0000000007077211 */ /* 0x000fc400028f0eff */
[----:B------:R-:W-:-:S03]  /*30200*/  LEA.HI.X.SX32 R5, R10, R0, 0x1, P6 ;  /* 0x000000000a057211 */ /* 0x000fc600030f0eff */
[----:B------:R0:W-:Y:S04]  /*30210*/  STL.64 [R1+0x348], R6 ;  /* 0x0003480601007387 */ /* 0x0001e80000100a00 */
[----:B------:R2:W-:Y:S01]  /*30220*/  STL.64 [R1+0x340], R4 ;  /* 0x0003400401007387 */ /* 0x0005e20000100a00 */
[----:B------:R-:W-:Y:S02]  /*30230*/  LEA R9, R21, R8, 0x2 ;  /* 0x0000000815097211 */ /* 0x000fe400078e10ff */
[----:B0-----:R-:W-:-:S04]  /*30240*/  LEA R6, P5, R14, R3, 0x1 ;  /* 0x000000030e067211 */ /* 0x001fc800078a08ff */
[----:B------:R-:W-:Y:S02]  /*30250*/  LEA.HI.X.SX32 R7, R14, R0, 0x1, P5 ;  /* 0x000000000e077211 */ /* 0x000fe400028f0eff */
[----:B------:R-:W3:Y:S01]  /*30260*/  LDL.LU R14, [R1+0x1778] ;  /* 0x00177800010e7983 */ /* 0x000ee20000300800 */
[----:B------:R-:W-:-:S03]  /*30270*/  LEA R10, R21, R9, 0x2 ;  /* 0x00000009150a7211 */ /* 0x000fc600078e10ff */
[----:B------:R0:W-:Y:S01]  /*30280*/  STL.64 [R1+0x330], R6 ;  /* 0x0003300601007387 */ /* 0x0001e20000100a00 */
[----:B--2---:R-:W-:-:S04]  /*30290*/  LEA R4, P6, R11, R3, 0x1 ;  /* 0x000000030b047211 */ /* 0x004fc800078c08ff */
[----:B------:R-:W-:Y:S02]  /*302a0*/  LEA.HI.X.SX32 R5, R11, R0, 0x1, P6 ;  /* 0x000000000b057211 */ /* 0x000fe400030f0eff */
[----:B0-----:R-:W-:-:S03]  /*302b0*/  LEA R6, P5, R26, R3, 0x1 ;  /* 0x000000031a067211 */ /* 0x001fc600078a08ff */
[----:B------:R0:W-:Y:S01]  /*302c0*/  STL.64 [R1+0x320], R4 ;  /* 0x0003200401007387 */ /* 0x0001e20000100a00 */
[----:B------:R-:W-:Y:S01]  /*302d0*/  IMAD R11, R21, 0x4, R10 ;  /* 0x00000004150b7824 */ /* 0x000fe200078e020a */
[----:B------:R-:W-:Y:S02]  /*302e0*/  LEA.HI.X.SX32 R7, R26, R0, 0x1, P5 ;  /* 0x000000001a077211 */ /* 0x000fe400028f0eff */
[----:B0-----:R-:W-:-:S04]  /*302f0*/  LEA R4, P6, R12, R3, 0x1 ;  /* 0x000000030c047211 */ /* 0x001fc800078c08ff */
[----:B------:R-:W-:Y:S01]  /*30300*/  LEA.HI.X.SX32 R5, R12, R0, 0x1, P6 ;  /* 0x000000000c057211 */ /* 0x000fe200030f0eff */
[----:B------:R-:W-:Y:S04]  /*30310*/  STL.64 [R1+0x310], R6 ;  /* 0x0003100601007387 */ /* 0x000fe80000100a00 */
[----:B------:R-:W-:Y:S04]  /*30320*/  STL.64 [R1+0x2f8], R4 ;  /* 0x0002f80401007387 */ /* 0x000fe80000100a00 */
[----:B------:R0:W-:Y:S04]  /*30330*/  STL.64 [R1+0x1730], R10 ;  /* 0x0017300a01007387 */ /* 0x0001e80000100a00 */
[----:B0-----:R-:W2:Y:S01]  /*30340*/  LDL.LU R10, [R1+0x44] ;  /* 0x00004400010a7983 */ /* 0x001ea20000300800 */
[----:B------:R-:W-:-:S04]  /*30350*/  LEA R6, P5, R20, R3, 0x1 ;  /* 0x0000000314067211 */ /* 0x000fc800078a08ff */
[----:B------:R-:W-:Y:S02]  /*30360*/  LEA.HI.X.SX32 R7, R20, R0, 0x1, P5 ;  /* 0x0000000014077211 */ /* 0x000fe400028f0eff */
[----:B------:R-:W3:Y:S01]  /*30370*/  LDC R20, c[0x0][0x3e8] ;  /* 0x0000fa00ff147b82 */ /* 0x000ee20000000800 */
[----:B------:R-:W-:-:S07]  /*30380*/  LEA R12, R21, R11, 0x2 ;  /* 0x0000000b150c7211 */ /* 0x000fce00078e10ff */
[----:B------:R-:W0:Y:S01]  /*30390*/  LDC R11, c[0x0][0x3e8] ;  /* 0x0000fa00ff0b7b82 */ /* 0x000e220000000800 */
[C---:B----4-:R-:W-:Y:S01]  /*303a0*/  LEA R4, P6, R13.reuse, R3, 0x1 ;  /* 0x000000030d047211 */ /* 0x050fe200078c08ff */
[----:B------:R1:W-:Y:S03]  /*303b0*/  STL.64 [R1+0x2e8], R6 ;  /* 0x0002e80601007387 */ /* 0x0003e60000100a00 */
[----:B------:R-:W-:Y:S02]  /*303c0*/  LEA.HI.X.SX32 R5, R13, R0, 0x1, P6 ;  /* 0x000000000d057211 */ /* 0x000fe400030f0eff */
[----:B-1----:R-:W-:Y:S01]  /*303d0*/  MOV R6, R18 ;  /* 0x0000001200067202 */ /* 0x002fe20000000f00 */
[----:B------:R-:W-:Y:S02]  /*303e0*/  IMAD.MOV.U32 R7, RZ, RZ, R19 ;  /* 0x000000ffff077224 */ /* 0x000fe400078e0013 */
[----:B------:R1:W-:Y:S01]  /*303f0*/  STL.64 [R1+0x2d8], R4 ;  /* 0x0002d80401007387 */ /* 0x0003e20000100a00 */
[----:B0-----:R-:W-:-:S02]  /*30400*/  LEA R13, R11, R12, 0x2 ;  /* 0x0000000c0b0d7211 */ /* 0x001fc400078e10ff */
[----:B---3--:R-:W-:Y:S02]  /*30410*/  LEA R26, R20, R14, 0x2 ;  /* 0x0000000e141a7211 */ /* 0x008fe400078e10ff */
[----:B-1----:R-:W-:-:S04]  /*30420*/  LEA R4, P6, R14, R3, 0x1 ;  /* 0x000000030e047211 */ /* 0x002fc800078c08ff */
[----:B------:R-:W-:Y:S02]  /*30430*/  LEA.HI.X.SX32 R5, R14, R0, 0x1, P6 ;  /* 0x000000000e057211 */ /* 0x000fe400030f0eff */
[----:B--2---:R-:W-:-:S04]  /*30440*/  LEA R18, P5, R10, R3, 0x1 ;  /* 0x000000030a127211 */ /* 0x004fc800078a08ff */
[----:B------:R-:W-:-:S05]  /*30450*/  LEA.HI.X.SX32 R19, R10, R0, 0x1, P5 ;  /* 0x000000000a137211 */ /* 0x000fca00028f0eff */
[----:B------:R0:W-:Y:S04]  /*30460*/  STL.64 [R1+0x2c8], R18 ;  /* 0x0002c81201007387 */ /* 0x0001e80000100a00 */
[----:B------:R-:W-:Y:S01]  /*30470*/  STL.64 [R1+0x2b8], R4 ;  /* 0x0002b80401007387 */ /* 0x000fe20000100a00 */
[----:B0-----:R-:W-:-:S04]  /*30480*/  LEA R18, P5, R26, R3, 0x1 ;  /* 0x000000031a127211 */ /* 0x001fc800078a08ff */
[----:B------:R-:W-:Y:S01]  /*30490*/  LEA.HI.X.SX32 R19, R26, R0, 0x1, P5 ;  /* 0x000000001a137211 */ /* 0x000fe200028f0eff */
[----:B------:R-:W-:Y:S04]  /*304a0*/  STL.64 [R1+0x1738], R12 ;  /* 0x0017380c01007387 */ /* 0x000fe80000100a00 */
[----:B------:R0:W-:Y:S04]  /*304b0*/  STL.64 [R1+0x2a0], R18 ;  /* 0x0002a01201007387 */ /* 0x0001e80000100a00 */
[----:B0-----:R-:W2:Y:S01]  /*304c0*/  LDL.LU.64 R18, [R1+0x1770] ;  /* 0x0017700001127983 */ /* 0x001ea20000300a00 */
[----:B------:R-:W-:-:S02]  /*304d0*/  LEA R10, R20, R15, 0x2 ;  /* 0x0000000f140a7211 */ /* 0x000fc400078e10ff */
[----:B------:R-:W0:Y:S01]  /*304e0*/  LDC R20, c[0x0][0x3e8] ;  /* 0x0000fa00ff147b82 */ /* 0x000e220000000800 */
[----:B------:R-:W-:-:S04]  /*304f0*/  LEA R4, P6, R15, R3, 0x1 ;  /* 0x000000030f047211 */ /* 0x000fc800078c08ff */
[----:B------:R-:W-:Y:S02]  /*30500*/  LEA.HI.X.SX32 R5, R15, R0, 0x1, P6 ;  /* 0x000000000f057211 */ /* 0x000fe400030f0eff */
[----:B------:R-:W-:-:S03]  /*30510*/  LEA R12, P5, R10, R3, 0x1 ;  /* 0x000000030a0c7211 */ /* 0x000fc600078a08ff */
[----:B------:R1:W-:Y:S01]  /*30520*/  STL.64 [R1+0x290], R4 ;  /* 0x0002900401007387 */ /* 0x0003e20000100a00 */
[C---:B------:R-:W-:Y:S01]  /*30530*/  IMAD R14, R11.reuse, 0x4, R13 ;  /* 0x000000040b0e7824 */ /* 0x040fe200078e020d */
[----:B------:R-:W-:Y:S02]  /*30540*/  LEA.HI.X.SX32 R13, R10, R0, 0x1, P5 ;  /* 0x000000000a0d7211 */ /* 0x000fe400028f0eff */
[----:B-1----:R-:W-:Y:S02]  /*30550*/  LEA R4, P6, R16, R3, 0x1 ;  /* 0x0000000310047211 */ /* 0x002fe400078c08ff */
[----:B0-----:R-:W-:Y:S02]  /*30560*/  LEA R26, R20, R16, 0x2 ;  /* 0x00000010141a7211 */ /* 0x001fe400078e10ff */
[----:B------:R-:W-:Y:S01]  /*30570*/  LEA.HI.X.SX32 R5, R16, R0, 0x1, P6 ;  /* 0x0000000010057211 */ /* 0x000fe200030f0eff */
[----:B------:R0:W-:Y:S01]  /*30580*/  STL.64 [R1+0x280], R12 ;  /* 0x0002800c01007387 */ /* 0x0001e20000100a00 */
[----:B------:R-:W-:-:S03]  /*30590*/  IMAD R15, R11, 0x4, R14 ;  /* 0x000000040b0f7824 */ /* 0x000fc600078e020e */
[----:B------:R1:W-:Y:S01]  /*305a0*/  STL.64 [R1+0x270], R4 ;  /* 0x0002700401007387 */ /* 0x0003e20000100a00 */
[CC--:B0-----:R-:W-:Y:S02]  /*305b0*/  LEA R12, P5, R26.reuse, R3.reuse, 0x1 ;  /* 0x000000031a0c7211 */ /* 0x0c1fe400078a08ff */
[C---:B-1----:R-:W-:Y:S02]  /*305c0*/  LEA R4, P6, R17.reuse, R3, 0x1 ;  /* 0x0000000311047211 */ /* 0x042fe400078c08ff */
[-C--:B------:R-:W-:Y:S02]  /*305d0*/  LEA.HI.X.SX32 R13, R26, R0.reuse, 0x1, P5 ;  /* 0x000000001a0d7211 */ /* 0x080fe400028f0eff */
[----:B------:R-:W-:Y:S01]  /*305e0*/  LEA.HI.X.SX32 R5, R17, R0, 0x1, P6 ;  /* 0x0000000011057211 */ /* 0x000fe200030f0eff */
[----:B------:R-:W-:Y:S01]  /*305f0*/  STL.64 [R1+0x1728], R14 ;  /* 0x0017280e01007387 */ /* 0x000fe20000100a00 */
[----:B------:R-:W-:-:S03]  /*30600*/  LEA R20, R20, R17, 0x2 ;  /* 0x0000001114147211 */ /* 0x000fc600078e10ff */
[----:B------:R0:W-:Y:S04]  /*30610*/  STL.64 [R1+0x260], R12 ;  /* 0x0002600c01007387 */ /* 0x0001e80000100a00 */
[----:B------:R2:W-:Y:S01]  /*30620*/  STL.64 [R1+0x2b0], R4 ;  /* 0x0002b00401007387 */ /* 0x0005e20000100a00 */
[----:B0-----:R-:W-:-:S04]  /*30630*/  LEA R12, P5, R20, R3, 0x1 ;  /* 0x00000003140c7211 */ /* 0x001fc800078a08ff */
[----:B------:R-:W-:Y:S02]  /*30640*/  LEA.HI.X.SX32 R13, R20, R0, 0x1, P5 ;  /* 0x00000000140d7211 */ /* 0x000fe400028f0eff */
[----:B------:R-:W-:Y:S02]  /*30650*/  LEA R16, R11, R15, 0x2 ;  /* 0x0000000f0b107211 */ /* 0x000fe400078e10ff */
[----:B--2---:R-:W-:Y:S01]  /*30660*/  LEA R4, P6, R18, R3, 0x1 ;  /* 0x0000000312047211 */ /* 0x004fe200078c08ff */
[----:B------:R-:W-:-:S03]  /*30670*/  IMAD R26, R21, 0x4, R18 ;  /* 0x00000004151a7824 */ /* 0x000fc600078e0212 */
[-C--:B------:R-:W-:Y:S02]  /*30680*/  LEA.HI.X.SX32 R5, R18, R0.reuse, 0x1, P6 ;  /* 0x0000000012057211 */ /* 0x080fe400030f0eff */
[CC--:B------:R-:W-:Y:S02]  /*30690*/  LEA R14, P5, R26.reuse, R3.reuse, 0x1 ;  /* 0x000000031a0e7211 */ /* 0x0c0fe400078a08ff */
[----:B------:R-:W-:Y:S01]  /*306a0*/  LEA R20, P6, R19, R3, 0x1 ;  /* 0x0000000313147211 */ /* 0x000fe200078c08ff */
[----:B------:R0:W-:Y:S01]  /*306b0*/  STL.64 [R1+0x338], R4 ;  /* 0x0003380401007387 */ /* 0x0001e20000100a00 */
[----:B------:R-:W-:-:S03]  /*306c0*/  LEA.HI.X.SX32 R15, R26, R0, 0x1, P5 ;  /* 0x000000001a0f7211 */ /* 0x000fc600028f0eff */
[----:B------:R1:W-:Y:S04]  /*306d0*/  STL.64 [R1+0x308], R12 ;  /* 0x0003080c01007387 */ /* 0x0003e80000100a00 */
[----:B------:R-:W2:Y:S01]  /*306e0*/  LDL.LU R10, [R1+0x24] ;  /* 0x00002400010a7983 */ /* 0x000ea20000300800 */
[----:B0-----:R-:W-:-:S03]  /*306f0*/  MOV R4, R6 ;  /* 0x0000000600047202 */ /* 0x001fc60000000f00 */
[----:B------:R-:W3:Y:S01]  /*30700*/  LDL.LU R6, [R1+0x18] ;  /* 0x0000180001067983 */ /* 0x000ee20000300800 */
[----:B-1----:R-:W-:Y:S02]  /*30710*/  LEA R13, R21, R19, 0x2 ;  /* 0x00000013150d7211 */ /* 0x002fe400078e10ff */
[----:B------:R-:W-:Y:S01]  /*30720*/  LEA.HI.X.SX32 R21, R19, R0, 0x1, P6 ;  /* 0x0000000013157211 */ /* 0x000fe200030f0eff */
[----:B------:R-:W4:Y:S04]  /*30730*/  LDL.LU R12, [R1+0x14] ;  /* 0x00001400010c7983 */ /* 0x000f280000300800 */
[----:B------:R-:W-:Y:S04]  /*30740*/  STL.64 [R1+0x328], R14 ;  /* 0x0003280e01007387 */ /* 0x000fe80000100a00 */
[----:B------:R0:W-:Y:S04]  /*30750*/  STL.64 [R1+0x318], R20 ;  /* 0x0003181401007387 */ /* 0x0001e80000100a00 */
[----:B0-----:R-:W2:Y:S01]  /*30760*/  LDL.LU.64 R20, [R1+0x1768] ;  /* 0x0017680001147983 */ /* 0x001ea20000300a00 */
[----:B------:R-:W-:-:S02]  /*30770*/  LEA R14, P5, R13, R3, 0x1 ;  /* 0x000000030d0e7211 */ /* 0x000fc400078a08ff */
[----:B------:R-:W-:Y:S02]  /*30780*/  LEA R17, R11, R16, 0x2 ;  /* 0x000000100b117211 */ /* 0x000fe400078e10ff */
[----:B------:R-:W-:Y:S01]  /*30790*/  LEA.HI.X.SX32 R15, R13, R0, 0x1, P5 ;  /* 0x000000000d0f7211 */ /* 0x000fe200028f0eff */
[----:B------:R-:W-:Y:S01]  /*307a0*/  IMAD.MOV.U32 R5, RZ, RZ, R7 ;  /* 0x000000ffff057224 */ /* 0x000fe200078e0007 */
[C---:B------:R-:W-:Y:S01]  /*307b0*/  LEA R18, R11.reuse, R17, 0x2 ;  /* 0x000000110b127211 */ /* 0x040fe200078e10ff */
[----:B------:R-:W-:Y:S02]  /*307c0*/  IMAD.MOV.U32 R7, RZ, RZ, R27 ;  /* 0x000000ffff077224 */ /* 0x000fe400078e001b */
[----:B------:R0:W-:Y:S01]  /*307d0*/  STL.64 [R1+0x300], R14 ;  /* 0x0003000e01007387 */ /* 0x0001e20000100a00 */
[----:B------:R-:W-:Y:S02]  /*307e0*/  LEA R19, R11, R18, 0x2 ;  /* 0x000000120b137211 */ /* 0x000fe400078e10ff */
[----:B--2---:R-:W-:-:S02]  /*307f0*/  LEA R26, P6, R20, R3, 0x1 ;  /* 0x00000003141a7211 */ /* 0x004fc400078c08ff */
[C---:B0-----:R-:W-:Y:S02]  /*30800*/  LEA R14, P5, R21.reuse, R3, 0x1 ;  /* 0x00000003150e7211 */ /* 0x041fe400078a08ff */
[-C--:B------:R-:W-:Y:S02]  /*30810*/  LEA.HI.X.SX32 R27, R20, R0.reuse, 0x1, P6 ;  /* 0x00000000141b7211 */ /* 0x080fe400030f0eff */
[----:B------:R-:W-:-:S03]  /*30820*/  LEA.HI.X.SX32 R15, R21, R0, 0x1, P5 ;  /* 0x00000000150f7211 */ /* 0x000fc600028f0eff */
[----:B------:R0:W-:Y:S04]  /*30830*/  STL.64 [R1+0x2f0], R26 ;  /* 0x0002f01a01007387 */ /* 0x0001e80000100a00 */
[----:B------:R1:W-:Y:S04]  /*30840*/  STL.64 [R1+0x1720], R18 ;  /* 0x0017201201007387 */ /* 0x0003e80000100a00 */
[----:B------:R2:W-:Y:S01]  /*30850*/  STL.64 [R1+0x2e0], R14 ;  /* 0x0002e00e01007387 */ /* 0x0005e20000100a00 */
[C---:B0-----:R-:W-:Y:S02]  /*30860*/  LEA R26, P6, R24.reuse, R3, 0x1 ;  /* 0x00000003181a7211 */ /* 0x041fe400078c08ff */
[----:B------:R-:W-:Y:S01]  /*30870*/  LEA R20, R11, R19, 0x2 ;  /* 0x000000130b147211 */ /* 0x000fe200078e10ff */
[----:B-1----:R-:W0:Y:S08]  /*30880*/  LDC R18, c[0x0][0x3e8] ;  /* 0x0000fa00ff127b82 */ /* 0x002e300000000800 */
[----:B--2---:R-:W1:Y:S01]  /*30890*/  LDC R15, c[0x0][0x3e8] ;  /* 0x0000fa00ff0f7b82 */ /* 0x004e620000000800 */
[----:B------:R-:W-:-:S02]  /*308a0*/  LEA.HI.X.SX32 R27, R24, R0, 0x1, P6 ;  /* 0x00000000181b7211 */ /* 0x000fc400030f0eff */
[----:B------:R-:W-:-:S03]  /*308b0*/  LEA R14, P5, R22, R3, 0x1 ;  /* 0x00000003160e7211 */ /* 0x000fc600078a08ff */
[----:B------:R2:W-:Y:S02]  /*308c0*/  STL.64 [R1+0x2d0], R26 ;  /* 0x0002d01a01007387 */ /* 0x0005e40000100a00 */
[----:B--2---:R-:W-:Y:S02]  /*308d0*/  LEA R26, P6, R23, R3, 0x1 ;  /* 0x00000003171a7211 */ /* 0x004fe400078c08ff */
[CC--:B-1----:R-:W-:Y:S02]  /*308e0*/  LEA R13, R15.reuse, R23.reuse, 0x2 ;  /* 0x000000170f0d7211 */ /* 0x0c2fe400078e10ff */
[----:B------:R-:W-:-:S03]  /*308f0*/  LEA R19, R15, R23, 0x2 ;  /* 0x000000170f137211 */ /* 0x000fc600078e10ff */
[----:B------:R-:W-:Y:S01]  /*30900*/  IMAD R13, R15, 0x4, R13 ;  /* 0x000000040f0d7824 */ /* 0x000fe200078e020d */
[-C--:B------:R-:W-:Y:S02]  /*30910*/  LEA.HI.X.SX32 R15, R22, R0.reuse, 0x1, P5 ;  /* 0x00000000160f7211 */ /* 0x080fe400028f0eff */
[----:B------:R-:W-:-:S03]  /*30920*/  LEA.HI.X.SX32 R27, R23, R0, 0x1, P6 ;  /* 0x00000000171b7211 */ /* 0x000fc600030f0eff */
[----:B------:R1:W-:Y:S04]  /*30930*/  STL.64 [R1+0x2c0], R14 ;  /* 0x0002c00e01007387 */ /* 0x0003e80000100a00 */
[----:B------:R2:W-:Y:S01]  /*30940*/  STL.64 [R1+0x2a8], R26 ;  /* 0x0002a81a01007387 */ /* 0x0005e20000100a00 */
[-C--:B-1----:R-:W-:Y:S02]  /*30950*/  LEA R14, P5, R19, R3.reuse, 0x1 ;  /* 0x00000003130e7211 */ /* 0x082fe400078a08ff */
[----:B--2---:R-:W-:Y:S02]  /*30960*/  LEA R26, P6, R13, R3, 0x1 ;  /* 0x000000030d1a7211 */ /* 0x004fe400078c08ff */
[-C--:B------:R-:W-:Y:S02]  /*30970*/  LEA.HI.X.SX32 R15, R19, R0.reuse, 0x1, P5 ;  /* 0x00000000130f7211 */ /* 0x080fe400028f0eff */
[----:B------:R-:W-:-:S03]  /*30980*/  LEA.HI.X.SX32 R27, R13, R0, 0x1, P6 ;  /* 0x000000000d1b7211 */ /* 0x000fc600030f0eff */
[----:B------:R1:W-:Y:S04]  /*30990*/  STL.64 [R1+0x298], R14 ;  /* 0x0002980e01007387 */ /* 0x0003e80000100a00 */
[----:B------:R-:W2:Y:S04]  /*309a0*/  LDL.LU R19, [R1+0x8] ;  /* 0x0000080001137983 */ /* 0x000ea80000300800 */
[----:B------:R3:W-:Y:S01]  /*309b0*/  STL.64 [R1+0x288], R26 ;  /* 0x0002881a01007387 */ /* 0x0007e20000100a00 */
[----:B-1----:R-:W-:Y:S02]  /*309c0*/  MOV R14, R4 ;  /* 0x00000004000e7202 */ /* 0x002fe40000000f00 */
[-C--:B------:R-:W-:Y:S01]  /*309d0*/  LEA R4, P5, R10, R3.reuse, 0x1 ;  /* 0x000000030a047211 */ /* 0x080fe200078a08ff */
[----:B------:R-:W-:Y:S01]  /*309e0*/  IMAD.MOV.U32 R15, RZ, RZ, R5 ;  /* 0x000000ffff0f7224 */ /* 0x000fe200078e0005 */
[----:B---3--:R-:W-:-:S02]  /*309f0*/  LEA R26, P6, R6, R3, 0x1 ;  /* 0x00000003061a7211 */ /* 0x008fc400078c08ff */
[-C--:B------:R-:W-:Y:S02]  /*30a00*/  LEA.HI.X.SX32 R5, R10, R0.reuse, 0x1, P5 ;  /* 0x000000000a057211 */ /* 0x080fe400028f0eff */
[----:B------:R-:W-:Y:S01]  /*30a10*/  LEA.HI.X.SX32 R27, R6, R0, 0x1, P6 ;  /* 0x00000000061b7211 */ /* 0x000fe200030f0eff */
[----:B------:R-:W1:Y:S02]  /*30a20*/  LDC R10, c[0x0][0x3e8] ;  /* 0x0000fa00ff0a7b82 */ /* 0x000e640000000800 */
[----:B------:R-:W-:Y:S04]  /*30a30*/  STL.64 [R1+0x278], R4 ;  /* 0x0002780401007387 */ /* 0x000fe80000100a00 */
[----:B------:R3:W-:Y:S04]  /*30a40*/  STL.64 [R1+0x268], R26 ;  /* 0x0002681a01007387 */ /* 0x0007e80000100a00 */
[----:B---3--:R-:W3:Y:S01]  /*30a50*/  LDL.LU.64 R26, [R1+0x1760] ;  /* 0x00176000011a7983 */ /* 0x008ee20000300a00 */
[----:B0-----:R-:W-:Y:S01]  /*30a60*/  IMAD R21, R18, 0x4, R20 ;  /* 0x0000000412157824 */ /* 0x001fe200078e0214 */
[----:B----4-:R-:W-:-:S04]  /*30a70*/  LEA R4, P5, R12, R3, 0x1 ;  /* 0x000000030c047211 */ /* 0x010fc800078a08ff */
[----:B------:R-:W-:-:S04]  /*30a80*/  LEA R22, R18, R21, 0x2 ;  /* 0x0000001512167211 */ /* 0x000fc800078e10ff */
[----:B------:R-:W-:Y:S02]  /*30a90*/  LEA R23, R18, R22, 0x2 ;  /* 0x0000001612177211 */ /* 0x000fe400078e10ff */
[-C--:B------:R-:W-:Y:S02]  /*30aa0*/  LEA.HI.X.SX32 R5, R12, R0.reuse, 0x1, P5 ;  /* 0x000000000c057211 */ /* 0x080fe400028f0eff */
[----:B-1----:R-:W-:Y:S01]  /*30ab0*/  LEA R10, R10, R25, 0x2 ;  /* 0x000000190a0a7211 */ /* 0x002fe200078e10ff */
[----:B------:R-:W-:Y:S01]  /*30ac0*/  IMAD R24, R18, 0x4, R23 ;  /* 0x0000000412187824 */ /* 0x000fe200078e0217 */
[----:B------:R0:W-:Y:S01]  /*30ad0*/  STL.64 [R1+0x1718], R22 ;  /* 0x0017181601007387 */ /* 0x0001e20000100a00 */
[C---:B------:R-:W-:Y:S02]  /*30ae0*/  LEA R6, P6, R25.reuse, R3, 0x1 ;  /* 0x0000000319067211 */ /* 0x040fe400078c08ff */
[----:B------:R-:W-:Y:S02]  /*30af0*/  MOV R13, R7 ;  /* 0x00000007000d7202 */ /* 0x000fe40000000f00 */
[----:B------:R-:W-:-:S02]  /*30b00*/  LEA.HI.X.SX32 R7, R25, R0, 0x1, P6 ;  /* 0x0000000019077211 */ /* 0x000fc400030f0eff */
[----:B0-----:R-:W-:Y:S01]  /*30b10*/  MOV R22, R28 ;  /* 0x0000001c00167202 */ /* 0x001fe20000000f00 */
[----:B------:R-:W-:Y:S02]  /*30b20*/  IMAD.MOV.U32 R23, RZ, RZ, R29 ;  /* 0x000000ffff177224 */ /* 0x000fe400078e001d */
[----:B------:R-:W4:Y:S04]  /*30b30*/  LDL.LU.64 R28, [R1+0x1758] ;  /* 0x00175800011c7983 */ /* 0x000f280000300a00 */
[----:B------:R0:W-:Y:S04]  /*30b40*/  STL.64 [R1+0x258], R4 ;  /* 0x0002580401007387 */ /* 0x0001e80000100a00 */
[----:B------:R3:W-:Y:S01]  /*30b50*/  STL.64 [R1+0x250], R6 ;  /* 0x0002500601007387 */ /* 0x0007e20000100a00 */
[----:B0-----:R-:W-:-:S04]  /*30b60*/  LEA R4, P5, R10, R3, 0x1 ;  /* 0x000000030a047211 */ /* 0x001fc800078a08ff */
[----:B------:R-:W-:-:S05]  /*30b70*/  LEA.HI.X.SX32 R5, R10, R0, 0x1, P5 ;  /* 0x000000000a057211 */ /* 0x000fca00028f0eff */
[----:B------:R0:W-:Y:S01]  /*30b80*/  STL.64 [R1+0x248], R4 ;  /* 0x0002480401007387 */ /* 0x0001e20000100a00 */
[----:B------:R-:W-:Y:S02]  /*30b90*/  LEA R25, R18, R24, 0x2 ;  /* 0x0000001812197211 */ /* 0x000fe400078e10ff */
[CC--:B---3--:R-:W-:Y:S02]  /*30ba0*/  LEA R6, P6, R26.reuse, R3.reuse, 0x1 ;  /* 0x000000031a067211 */ /* 0x0c8fe400078c08ff */
[C---:B0-----:R-:W-:Y:S02]  /*30bb0*/  LEA R4, P5, R27.reuse, R3, 0x1 ;  /* 0x000000031b047211 */ /* 0x041fe400078a08ff */
[-C--:B------:R-:W-:Y:S02]  /*30bc0*/  LEA.HI.X.SX32 R7, R26, R0.reuse, 0x1, P6 ;  /* 0x000000001a077211 */ /* 0x080fe400030f0eff */
[----:B------:R-:W-:-:S03]  /*30bd0*/  LEA.HI.X.SX32 R5, R27, R0, 0x1, P5 ;  /* 0x000000001b057211 */ /* 0x000fc600028f0eff */
[----:B------:R0:W-:Y:S04]  /*30be0*/  STL.64 [R1+0x240], R6 ;  /* 0x0002400601007387 */ /* 0x0001e80000100a00 */
[----:B------:R-:W-:Y:S04]  /*30bf0*/  STL.64 [R1+0x1710], R24 ;  /* 0x0017101801007387 */ /* 0x000fe80000100a00 */
[----:B------:R1:W-:Y:S01]  /*30c00*/  STL.64 [R1+0x238], R4 ;  /* 0x0002380401007387 */ /* 0x0003e20000100a00 */
[----:B0-----:R-:W0:Y:S03]  /*30c10*/  LDC R7, c[0x0][0x3e8] ;  /* 0x0000fa00ff077b82 */ /* 0x001e260000000800 */
[----:B-1----:R-:W3:Y:S01]  /*30c20*/  LDL.LU.64 R4, [R1+0x1750] ;  /* 0x0017500001047983 */ /* 0x002ee20000300a00 */
[----:B----4-:R-:W-:-:S02]  /*30c30*/  LEA R6, P6, R28, R3, 0x1 ;  /* 0x000000031c067211 */ /* 0x010fc400078c08ff */
[----:B------:R-:W-:Y:S01]  /*30c40*/  LEA R26, R18, R25, 0x2 ;  /* 0x00000019121a7211 */ /* 0x000fe200078e10ff */
[C---:B0-----:R-:W-:Y:S01]  /*30c50*/  IMAD R12, R7.reuse, 0x4, R28 ;  /* 0x00000004070c7824 */ /* 0x041fe200078e021c */
[----:B------:R-:W-:-:S04]  /*30c60*/  LEA R10, R7, R28, 0x2 ;  /* 0x0000001c070a7211 */ /* 0x000fc800078e10ff */
[----:B------:R-:W-:Y:S02]  /*30c70*/  LEA R24, P5, R12, R3, 0x1 ;  /* 0x000000030c187211 */ /* 0x000fe400078a08ff */
[----:B------:R-:W-:Y:S02]  /*30c80*/  LEA R10, R7, R10, 0x2 ;  /* 0x0000000a070a7211 */ /* 0x000fe400078e10ff */
[-C--:B------:R-:W-:Y:S02]  /*30c90*/  LEA.HI.X.SX32 R7, R28, R0.reuse, 0x1, P6 ;  /* 0x000000001c077211 */ /* 0x080fe400030f0eff */
[----:B------:R-:W-:-:S03]  /*30ca0*/  LEA.HI.X.SX32 R25, R12, R0, 0x1, P5 ;  /* 0x000000000c197211 */ /* 0x000fc600028f0eff */
[----:B------:R0:W-:Y:S04]  /*30cb0*/  STL.64 [R1+0x230], R6 ;  /* 0x0002300601007387 */ /* 0x0001e80000100a00 */
[----:B------:R-:W-:Y:S01]  /*30cc0*/  STL.64 [R1+0x228], R24 ;  /* 0x0002281801007387 */ /* 0x000fe20000100a00 */
[----:B------:R-:W-:Y:S01]  /*30cd0*/  IMAD R12, R11, 0x4, R29 ;  /* 0x000000040b0c7824 */ /* 0x000fe200078e021d */
[----:B0-----:R-:W-:-:S04]  /*30ce0*/  LEA R6, P6, R10, R3, 0x1 ;  /* 0x000000030a067211 */ /* 0x001fc800078c08ff */
[----:B------:R-:W-:Y:S02]  /*30cf0*/  LEA.HI.X.SX32 R7, R10, R0, 0x1, P6 ;  /* 0x000000000a077211 */ /* 0x000fe400030f0eff */
[----:B------:R-:W-:-:S03]  /*30d00*/  LEA R10, P6, R29, R3, 0x1 ;  /* 0x000000031d0a7211 */ /* 0x000fc600078c08ff */
[----:B------:R0:W-:Y:S01]  /*30d10*/  STL.64 [R1+0x220], R6 ;  /* 0x0002200601007387 */ /* 0x0001e20000100a00 */
[----:B------:R-:W-:-:S03]  /*30d20*/  LEA.HI.X.SX32 R11, R29, R0, 0x1, P6 ;  /* 0x000000001d0b7211 */ /* 0x000fc600030f0eff */
[----:B0-----:R-:W4:Y:S01]  /*30d30*/  LDL.LU.64 R6, [R1+0x1748] ;  /* 0x0017480001067983 */ /* 0x001f220000300a00 */
[----:B---3--:R-:W-:Y:S02]  /*30d40*/  MOV R24, R4 ;  /* 0x0000000400187202 */ /* 0x008fe40000000f00 */
[C---:B--2---:R-:W-:Y:S02]  /*30d50*/  LEA R4, P5, R19.reuse, R3, 0x1 ;  /* 0x0000000313047211 */ /* 0x044fe400078a08ff */
[----:B------:R-:W-:Y:S02]  /*30d60*/  MOV R25, R5 ;  /* 0x0000000500197202 */ /* 0x000fe40000000f00 */
[----:B------:R-:W-:-:S05]  /*30d70*/  LEA.HI.X.SX32 R5, R19, R0, 0x1, P5 ;  /* 0x0000000013057211 */ /* 0x000fca00028f0eff */
[----:B------:R0:W-:Y:S04]  /*30d80*/  STL.64 [R1+0x218], R4 ;  /* 0x0002180401007387 */ /* 0x0001e80000100a00 */
[----:B------:R-:W-:Y:S01]  /*30d90*/  STL.64 [R1+0x210], R10 ;  /* 0x0002100a01007387 */ /* 0x000fe20000100a00 */
[----:B0-----:R-:W-:-:S04]  /*30da0*/  LEA R4, P5, R12, R3, 0x1 ;  /* 0x000000030c047211 */ /* 0x001fc800078a08ff */
[----:B------:R-:W-:-:S05]  /*30db0*/  LEA.HI.X.SX32 R5, R12, R0, 0x1, P5 ;  /* 0x000000000c057211 */ /* 0x000fca00028f0eff */
[----:B------:R0:W-:Y:S04]  /*30dc0*/  STL.64 [R1+0x208], R4 ;  /* 0x0002080401007387 */ /* 0x0001e80000100a00 */
[----:B0-----:R-:W2:Y:S01]  /*30dd0*/  LDL.LU.64 R4, [R1+0x1740] ;  /* 0x0017400001047983 */ /* 0x001ea20000300a00 */
[----:B------:R-:W-:Y:S01]  /*30de0*/  LEA R10, P6, R2, R3, 0x1 ;  /* 0x00000003020a7211 */ /* 0x000fe200078c08ff */
[----:B------:R-:W-:-:S03]  /*30df0*/  IMAD R27, R18, 0x4, R26 ;  /* 0x00000004121b7824 */ /* 0x000fc600078e021a */
[----:B------:R-:W-:Y:S02]  /*30e00*/  LEA.HI.X.SX32 R11, R2, R0, 0x1, P6 ;  /* 0x00000000020b7211 */ /* 0x000fe400030f0eff */
[C---:B------:R-:W-:Y:S01]  /*30e10*/  LEA R28, R18.reuse, R27, 0x2 ;  /* 0x0000001b121c7211 */ /* 0x040fe200078e10ff */
[----:B------:R-:W-:Y:S02]  /*30e20*/  IMAD.MOV.U32 R19, RZ, RZ, R13 ;  /* 0x000000ffff137224 */ /* 0x000fe400078e000d */
[----:B------:R0:W-:Y:S01]  /*30e30*/  STL.64 [R1+0x200], R10 ;  /* 0x0002000a01007387 */ /* 0x0001e20000100a00 */
[----:B------:R-:W-:-:S05]  /*30e40*/  LEA R29, R18, R28, 0x2 ;  /* 0x0000001c121d7211 */ /* 0x000fca00078e10ff */
[----:B------:R4:W-:Y:S01]  /*30e50*/  STL.64 [R1+0x1708], R28 ;  /* 0x0017081c01007387 */ /* 0x0009e20000100a00 */
[----:B------:R-:W-:Y:S02]  /*30e60*/  LEA R2, R18, R29, 0x2 ;  /* 0x0000001d12027211 */ /* 0x000fe400078e10ff */
[CC--:B--2---:R-:W-:Y:S02]  /*30e70*/  LEA R12, P5, R4.reuse, R3.reuse, 0x1 ;  /* 0x00000003040c7211 */ /* 0x0c4fe400078a08ff */
[C---:B0-----:R-:W-:Y:S02]  /*30e80*/  LEA R10, P6, R5.reuse, R3, 0x1 ;  /* 0x00000003050a7211 */ /* 0x041fe400078c08ff */
[-C--:B------:R-:W-:Y:S02]  /*30e90*/  LEA.HI.X.SX32 R13, R4, R0.reuse, 0x1, P5 ;  /* 0x00000000040d7211 */ /* 0x080fe400028f0eff */
[----:B------:R-:W-:-:S03]  /*30ea0*/  LEA.HI.X.SX32 R11, R5, R0, 0x1, P6 ;  /* 0x00000000050b7211 */ /* 0x000fc600030f0eff */
[----:B------:R0:W-:Y:S01]  /*30eb0*/  STL.64 [R1+0x1f8], R12 ;  /* 0x0001f80c01007387 */ /* 0x0001e20000100a00 */
[----:B----4-:R-:W-:-:S04]  /*30ec0*/  LEA R28, P5, R6, R3, 0x1 ;  /* 0x00000003061c7211 */ /* 0x010fc800078a08ff */
[----:B------:R-:W-:Y:S01]  /*30ed0*/  LEA.HI.X.SX32 R29, R6, R0, 0x1, P5 ;  /* 0x00000000061d7211 */ /* 0x000fe200028f0eff */
[----:B0-----:R-:W2:Y:S04]  /*30ee0*/  LDL.LU.64 R12, [R1+0x1738] ;  /* 0x00173800010c7983 */ /* 0x001ea80000300a00 */
[----:B------:R0:W-:Y:S04]  /*30ef0*/  STL.64 [R1+0x1f0], R10 ;  /* 0x0001f00a01007387 */ /* 0x0001e80000100a00 */
[----:B------:R-:W-:Y:S01]  /*30f00*/  STL.64 [R1+0x1e8], R28 ;  /* 0x0001e81c01007387 */ /* 0x000fe20000100a00 */
[----:B0-----:R-:W-:-:S04]  /*30f10*/  LEA R10, P6, R7, R3, 0x1 ;  /* 0x00000003070a7211 */ /* 0x001fc800078c08ff */
[----:B------:R-:W-:-:S05]  /*30f20*/  LEA.HI.X.SX32 R11, R7, R0, 0x1, P6 ;  /* 0x00000000070b7211 */ /* 0x000fca00030f0eff */
[----:B------:R0:W-:Y:S04]  /*30f30*/  STL.64 [R1+0x1e0], R10 ;  /* 0x0001e00a01007387 */ /* 0x0001e80000100a00 */
[----:B0-----:R-:W3:Y:S01]  /*30f40*/  LDL.LU.64 R10, [R1+0x1730] ;  /* 0x00173000010a7983 */ /* 0x001ee20000300a00 */
[CC--:B------:R-:W-:Y:S02]  /*30f50*/  LEA R28, P5, R8.reuse, R3.reuse, 0x1 ;  /* 0x00000003081c7211 */ /* 0x0c0fe400078a08ff */
[----:B------:R-:W-:Y:S02]  /*30f60*/  LEA R6, P6, R9, R3, 0x1 ;  /* 0x0000000309067211 */ /* 0x000fe400078c08ff */
[----:B------:R-:W-:Y:S02]  /*30f70*/  LEA.HI.X.SX32 R29, R8, R0, 0x1, P5 ;  /* 0x00000000081d7211 */ /* 0x000fe400028f0eff */
[----:B------:R-:W-:-:S02]  /*30f80*/  LEA R4, R18, R2, 0x2 ;  /* 0x0000000212047211 */ /* 0x000fc400078e10ff */
[----:B------:R-:W-:Y:S01]  /*30f90*/  MOV R8, R24 ;  /* 0x0000001800087202 */ /* 0x000fe20000000f00 */
[----:B------:R3:W-:Y:S01]  /*30fa0*/  STL.64 [R1+0x1d8], R28 ;  /* 0x0001d81c01007387 */ /* 0x0007e20000100a00 */
[----:B------:R-:W-:Y:S01]  /*30fb0*/  LEA.HI.X.SX32 R7, R9, R0, 0x1, P6 ;  /* 0x0000000009077211 */ /* 0x000fe200030f0eff */
[----:B------:R-:W-:Y:S01]  /*30fc0*/  IMAD.MOV.U32 R24, RZ, RZ, R14 ;  /* 0x000000ffff187224 */ /* 0x000fe200078e000e */
[----:B------:R-:W-:Y:S01]  /*30fd0*/  MOV R9, R25 ;  /* 0x0000001900097202 */ /* 0x000fe20000000f00 */
[----:B------:R-:W-:Y:S01]  /*30fe0*/  IMAD R5, R18, 0x4, R4 ;  /* 0x0000000412057824 */ /* 0x000fe200078e0204 */
[----:B------:R-:W-:Y:S01]  /*30ff0*/  MOV R25, R15 ;  /* 0x0000000f00197202 */ /* 0x000fe20000000f00 */
[----:B------:R-:W-:Y:S04]  /*31000*/  STL.64 [R1+0x1d0], R6 ;  /* 0x0001d00601007387 */ /* 0x000fe80000100a00 */
[----:B------:R-:W-:Y:S01]  /*31010*/  STL.64 [R1+0x1700], R4 ;  /* 0x0017000401007387 */ /* 0x000fe20000100a00 */
[----:B---3--:R-:W-:-:S02]  /*31020*/  LEA R28, P5, R10, R3, 0x1 ;  /* 0x000000030a1c7211 */ /* 0x008fc400078a08ff */
[C---:B------:R-:W-:Y:S02]  /*31030*/  LEA R14, P6, R11.reuse, R3, 0x1 ;  /* 0x000000030b0e7211 */ /* 0x040fe400078c08ff */
[-C--:B------:R-:W-:Y:S02]  /*31040*/  LEA.HI.X.SX32 R29, R10, R0.reuse, 0x1, P5 ;  /* 0x000000000a1d7211 */ /* 0x080fe400028f0eff */
[----:B------:R-:W-:-:S03]  /*31050*/  LEA.HI.X.SX32 R15, R11, R0, 0x1, P6 ;  /* 0x000000000b0f7211 */ /* 0x000fc600030f0eff */
[----:B------:R-:W-:Y:S04]  /*31060*/  STL.64 [R1+0x1c8], R28 ;  /* 0x0001c81c01007387 */ /* 0x000fe80000100a00 */
[----:B------:R0:W-:Y:S04]  /*31070*/  STL.64 [R1+0x1c0], R14 ;  /* 0x0001c00e01007387 */ /* 0x0001e80000100a00 */
[----:B0-----:R-:W3:Y:S01]  /*31080*/  LDL.LU.64 R14, [R1+0x1728] ;  /* 0x00172800010e7983 */ /* 0x001ee20000300a00 */
[----:B--2---:R-:W-:Y:S01]  /*31090*/  LEA R28, P5, R12, R3, 0x1 ;  /* 0x000000030c1c7211 */ /* 0x004fe200078a08ff */
[----:B------:R-:W-:Y:S01]  /*310a0*/  IMAD.MOV.U32 R10, RZ, RZ, R8 ;  /* 0x000000ffff0a7224 */ /* 0x000fe200078e0008 */
[----:B------:R-:W-:-:S02]  /*310b0*/  LEA R6, R18, R5, 0x2 ;  /* 0x0000000512067211 */ /* 0x000fc400078e10ff */
[----:B------:R-:W-:Y:S02]  /*310c0*/  LEA.HI.X.SX32 R29, R12, R0, 0x1, P5 ;  /* 0x000000000c1d7211 */ /* 0x000fe400028f0eff */
[C---:B------:R-:W-:Y:S01]  /*310d0*/  LEA R8, P6, R13.reuse, R3, 0x1 ;  /* 0x000000030d087211 */ /* 0x040fe200078c08ff */
[----:B------:R-:W-:Y:S01]  /*310e0*/  IMAD.MOV.U32 R4, RZ, RZ, R19 ;  /* 0x000000ffff047224 */ /* 0x000fe200078e0013 */
[----:B------:R-:W-:Y:S01]  /*310f0*/  MOV R11, R9 ;  /* 0x00000009000b7202 */ /* 0x000fe20000000f00 */
[----:B------:R3:W-:Y:S01]  /*31100*/  STL.64 [R1+0x1b8], R28 ;  /* 0x0001b81c01007387 */ /* 0x0007e20000100a00 */
[----:B------:R-:W-:Y:S01]  /*31110*/  LEA R7, R18, R6, 0x2 ;  /* 0x0000000612077211 */ /* 0x000fe200078e10ff */
[----:B------:R-:W0:Y:S01]  /*31120*/  LDC R12, c[0x0][0x3e8] ;  /* 0x0000fa00ff0c7b82 */ /* 0x000e220000000800 */
[----:B------:R-:W-:-:S05]  /*31130*/  LEA.HI.X.SX32 R9, R13, R0, 0x1, P6 ;  /* 0x000000000d097211 */ /* 0x000fca00030f0eff */
[----:B------:R-:W-:Y:S01]  /*31140*/  STL.64 [R1+0x1b0], R8 ;  /* 0x0001b00801007387 */ /* 0x000fe20000100a00 */
[CC--:B---3--:R-:W-:Y:S02]  /*31150*/  LEA R28, P5, R14.reuse, R3.reuse, 0x1 ;  /* 0x000000030e1c7211 */ /* 0x0c8fe400078a08ff */
[C---:B------:R-:W-:Y:S02]  /*31160*/  LEA R18, P6, R15.reuse, R3, 0x1 ;  /* 0x000000030f127211 */ /* 0x040fe400078c08ff */
[-C--:B------:R-:W-:Y:S02]  /*31170*/  LEA.HI.X.SX32 R29, R14, R0.reuse, 0x1, P5 ;  /* 0x000000000e1d7211 */ /* 0x080fe400028f0eff */
[----:B------:R-:W-:-:S03]  /*31180*/  LEA.HI.X.SX32 R19, R15, R0, 0x1, P6 ;  /* 0x000000000f137211 */ /* 0x000fc600030f0eff */
[----:B------:R-:W-:Y:S04]  /*31190*/  STL.64 [R1+0x1a8], R28 ;  /* 0x0001a81c01007387 */ /* 0x000fe80000100a00 */
[----:B------:R1:W-:Y:S04]  /*311a0*/  STL.64 [R1+0x1a0], R18 ;  /* 0x0001a01201007387 */ /* 0x0003e80000100a00 */
[----:B-1----:R-:W2:Y:S01]  /*311b0*/  LDL.LU.64 R18, [R1+0x1720] ;  /* 0x0017200001127983 */ /* 0x002ea20000300a00 */
[----:B------:R-:W-:Y:S02]  /*311c0*/  LEA R28, P5, R16, R3, 0x1 ;  /* 0x00000003101c7211 */ /* 0x000fe400078a08ff */
[----:B------:R-:W-:-:S02]  /*311d0*/  MOV R14, R10 ;  /* 0x0000000a000e7202 */ /* 0x000fc40000000f00 */
[----:B------:R-:W-:Y:S02]  /*311e0*/  LEA.HI.X.SX32 R29, R16, R0, 0x1, P5 ;  /* 0x00000000101d7211 */ /* 0x000fe400028f0eff */
[C---:B------:R-:W-:Y:S01]  /*311f0*/  LEA R10, P6, R17.reuse, R3, 0x1 ;  /* 0x00000003110a7211 */ /* 0x040fe200078c08ff */
[----:B------:R-:W-:Y:S01]  /*31200*/  IMAD.MOV.U32 R15, RZ, RZ, R11 ;  /* 0x000000ffff0f7224 */ /* 0x000fe200078e000b */
[----:B------:R-:W-:Y:S01]  /*31210*/  MOV R16, R22 ;  /* 0x0000001600107202 */ /* 0x000fe20000000f00 */
[----:B------:R2:W-:Y:S01]  /*31220*/  STL.64 [R1+0x198], R28 ;  /* 0x0001981c01007387 */ /* 0x0005e20000100a00 */
[----:B------:R-:W-:Y:S01]  /*31230*/  LEA.HI.X.SX32 R11, R17, R0, 0x1, P6 ;  /* 0x00000000110b7211 */ /* 0x000fe200030f0eff */
[----:B------:R-:W-:-:S04]  /*31240*/  IMAD.MOV.U32 R17, RZ, RZ, R23 ;  /* 0x000000ffff117224 */ /* 0x000fc800078e0017 */
[----:B------:R-:W-:Y:S01]  /*31250*/  STL.64 [R1+0x190], R10 ;  /* 0x0001900a01007387 */ /* 0x000fe20000100a00 */
[CC--:B--2---:R-:W-:Y:S02]  /*31260*/  LEA R28, P5, R18.reuse, R3.reuse, 0x1 ;  /* 0x00000003121c7211 */ /* 0x0c4fe400078a08ff */
[CC--:B------:R-:W-:Y:S02]  /*31270*/  LEA R22, P6, R19.reuse, R3.reuse, 0x1 ;  /* 0x0000000313167211 */ /* 0x0c0fe400078c08ff */
[-C--:B------:R-:W-:Y:S02]  /*31280*/  LEA.HI.X.SX32 R29, R18, R0.reuse, 0x1, P5 ;  /* 0x00000000121d7211 */ /* 0x080fe400028f0eff */
[----:B------:R-:W-:Y:S02]  /*31290*/  LEA.HI.X.SX32 R23, R19, R0, 0x1, P6 ;  /* 0x0000000013177211 */ /* 0x000fe400030f0eff */
[----:B------:R-:W-:Y:S01]  /*312a0*/  MOV R18, R24 ;  /* 0x0000001800127202 */ /* 0x000fe20000000f00 */
[----:B------:R1:W-:Y:S01]  /*312b0*/  STL.64 [R1+0x188], R28 ;  /* 0x0001881c01007387 */ /* 0x0003e20000100a00 */
[----:B------:R-:W-:-:S03]  /*312c0*/  LEA R24, P6, R21, R3, 0x1 ;  /* 0x0000000315187211 */ /* 0x000fc600078c08ff */
[----:B------:R2:W-:Y:S01]  /*312d0*/  STL.64 [R1+0x180], R22 ;  /* 0x0001801601007387 */ /* 0x0005e20000100a00 */
[----:B------:R-:W-:Y:S01]  /*312e0*/  IMAD.MOV.U32 R19, RZ, RZ, R25 ;  /* 0x000000ffff137224 */ /* 0x000fe200078e0019 */
[-C--:B------:R-:W-:Y:S02]  /*312f0*/  LEA.HI.X.SX32 R25, R21, R0.reuse, 0x1, P6 ;  /* 0x0000000015197211 */ /* 0x080fe400030f0eff */
[C---:B-1----:R-:W-:Y:S01]  /*31300*/  LEA R28, P5, R20.reuse, R3, 0x1 ;  /* 0x00000003141c7211 */ /* 0x042fe200078a08ff */
[----:B--2---:R-:W2:Y:S03]  /*31310*/  LDL.LU.64 R22, [R1+0x1718] ;  /* 0x0017180001167983 */ /* 0x004ea60000300a00 */
[----:B------:R-:W-:-:S05]  /*31320*/  LEA.HI.X.SX32 R29, R20, R0, 0x1, P5 ;  /* 0x00000000141d7211 */ /* 0x000fca00028f0eff */
[----:B------:R-:W-:Y:S04]  /*31330*/  STL.64 [R1+0x178], R28 ;  /* 0x0001781c01007387 */ /* 0x000fe80000100a00 */
[----:B------:R1:W-:Y:S04]  /*31340*/  STL.64 [R1+0x170], R24 ;  /* 0x0001701801007387 */ /* 0x0003e80000100a00 */
[----:B-1----:R-:W3:Y:S01]  /*31350*/  LDL.LU.64 R24, [R1+0x1710] ;  /* 0x0017100001187983 */ /* 0x002ee20000300a00 */
[----:B------:R-:W-:Y:S01]  /*31360*/  MOV R20, R16 ;  /* 0x0000001000147202 */ /* 0x000fe20000000f00 */
[----:B------:R-:W-:Y:S01]  /*31370*/  IMAD.MOV.U32 R21, RZ, RZ, R17 ;  /* 0x000000ffff157224 */ /* 0x000fe200078e0011 */
[----:B--2---:R-:W-:-:S04]  /*31380*/  LEA R28, P5, R22, R3, 0x1 ;  /* 0x00000003161c7211 */ /* 0x004fc800078a08ff */
[----:B------:R-:W-:Y:S02]  /*31390*/  LEA.HI.X.SX32 R29, R22, R0, 0x1, P5 ;  /* 0x00000000161d7211 */ /* 0x000fe400028f0eff */
[----:B------:R-:W-:-:S03]  /*313a0*/  LEA R16, P6, R23, R3, 0x1 ;  /* 0x0000000317107211 */ /* 0x000fc600078c08ff */
[----:B------:R3:W-:Y:S01]  /*313b0*/  STL.64 [R1+0x168], R28 ;  /* 0x0001681c01007387 */ /* 0x0007e20000100a00 */
[----:B------:R-:W-:Y:S02]  /*313c0*/  LEA.HI.X.SX32 R17, R23, R0, 0x1, P6 ;  /* 0x0000000017117211 */ /* 0x000fe400030f0eff */
[----:B------:R-:W-:Y:S01]  /*313d0*/  MOV R22, R4 ;  /* 0x0000000400167202 */ /* 0x000fe20000000f00 */
[----:B------:R-:W1:Y:S01]  /*313e0*/  LDC R23, c[0x0][0x3e8] ;  /* 0x0000fa00ff177b82 */ /* 0x000e620000000800 */
[----:B---3--:R-:W-:-:S04]  /*313f0*/  LEA R28, P5, R24, R3, 0x1 ;  /* 0x00000003181c7211 */ /* 0x008fc800078a08ff */
[-C--:B------:R-:W-:Y:S01]  /*31400*/  LEA.HI.X.SX32 R29, R24, R0.reuse, 0x1, P5 ;  /* 0x00000000181d7211 */ /* 0x080fe200028f0eff */
[----:B------:R2:W-:Y:S04]  /*31410*/  STL.64 [R1+0x160], R16 ;  /* 0x0001601001007387 */ /* 0x0005e80000100a00 */
[----:B------:R3:W-:Y:S01]  /*31420*/  STL.64 [R1+0x158], R28 ;  /* 0x0001581c01007387 */ /* 0x0007e20000100a00 */
[CC--:B--2---:R-:W-:Y:S02]  /*31430*/  LEA R16, P6, R25.reuse, R3.reuse, 0x1 ;  /* 0x0000000319107211 */ /* 0x0c4fe400078c08ff */
[----:B---3--:R-:W-:Y:S02]  /*31440*/  LEA R28, P5, R26, R3, 0x1 ;  /* 0x000000031a1c7211 */ /* 0x008fe400078a08ff */
[----:B------:R-:W-:-:S02]  /*31450*/  LEA.HI.X.SX32 R17, R25, R0, 0x1, P6 ;  /* 0x0000000019117211 */ /* 0x000fc400030f0eff */
[----:B------:R-:W-:Y:S01]  /*31460*/  LEA.HI.X.SX32 R29, R26, R0, 0x1, P5 ;  /* 0x000000001a1d7211 */ /* 0x000fe200028f0eff */
[----:B------:R-:W-:Y:S04]  /*31470*/  STL [R1+0x16a8], R25 ;  /* 0x0016a81901007387 */ /* 0x000fe80000100800 */
[----:B------:R-:W-:Y:S04]  /*31480*/  STL.64 [R1+0x150], R16 ;  /* 0x0001501001007387 */ /* 0x000fe80000100a00 */
[----:B------:R2:W-:Y:S04]  /*31490*/  STL.64 [R1+0x148], R28 ;  /* 0x0001481c01007387 */ /* 0x0005e80000100a00 */
[----:B--2---:R-:W2:Y:S01]  /*314a0*/  LDL.LU.64 R28, [R1+0x1708] ;  /* 0x00170800011c7983 */ /* 0x004ea20000300a00 */
[----:B------:R-:W-:-:S02]  /*314b0*/  MOV R24, R14 ;  /* 0x0000000e00187202 */ /* 0x000fc40000000f00 */
[C---:B------:R-:W-:Y:S02]  /*314c0*/  LEA R14, P6, R27.reuse, R3, 0x1 ;  /* 0x000000031b0e7211 */ /* 0x040fe400078c08ff */
[----:B------:R-:W-:Y:S02]  /*314d0*/  MOV R25, R15 ;  /* 0x0000000f00197202 */ /* 0x000fe40000000f00 */
[----:B------:R-:W-:Y:S02]  /*314e0*/  LEA.HI.X.SX32 R15, R27, R0, 0x1, P6 ;  /* 0x000000001b0f7211 */ /* 0x000fe400030f0eff */
[----:B------:R-:W-:Y:S02]  /*314f0*/  MOV R27, R5 ;  /* 0x00000005001b7202 */ /* 0x000fe40000000f00 */
[----:B--2---:R-:W-:-:S04]  /*31500*/  LEA R4, P5, R28, R3, 0x1 ;  /* 0x000000031c047211 */ /* 0x004fc800078a08ff */
[----:B------:R-:W-:Y:S01]  /*31510*/  MOV R26, R4 ;  /* 0x00000004001a7202 */ /* 0x000fe20000000f00 */
[----:B------:R2:W-:Y:S01]  /*31520*/  STL [R1+0xf0], R4 ;  /* 0x0000f00401007387 */ /* 0x0005e20000100800 */
[-C--:B------:R-:W-:Y:S02]  /*31530*/  LEA.HI.X.SX32 R27, R28, R0.reuse, 0x1, P5 ;  /* 0x000000001c1b7211 */ /* 0x080fe400028f0eff */
[CC--:B--2---:R-:W-:Y:S01]  /*31540*/  LEA R4, P6, R29.reuse, R3.reuse, 0x1 ;  /* 0x000000031d047211 */ /* 0x0c4fe200078c08ff */
[----:B------:R-:W-:Y:S03]  /*31550*/  STL.64 [R1+0x140], R14 ;  /* 0x0001400e01007387 */ /* 0x000fe60000100a00 */
[----:B------:R-:W-:Y:S01]  /*31560*/  LEA.HI.X.SX32 R5, R29, R0, 0x1, P6 ;  /* 0x000000001d057211 */ /* 0x000fe200030f0eff */
[----:B------:R-:W-:Y:S04]  /*31570*/  STL [R1+0xf4], R27 ;  /* 0x0000f41b01007387 */ /* 0x000fe80000100800 */
[----:B------:R2:W-:Y:S04]  /*31580*/  STL.64 [R1+0xe0], R4 ;  /* 0x0000e00401007387 */ /* 0x0005e80000100a00 */
[----:B--2---:R-:W2:Y:S01]  /*31590*/  LDL.LU.64 R4, [R1+0x1700] ;  /* 0x0017000001047983 */ /* 0x004ea20000300a00 */
[----:B------:R-:W-:-:S04]  /*315a0*/  LEA R26, P5, R2, R3, 0x1 ;  /* 0x00000003021a7211 */ /* 0x000fc800078a08ff */
[----:B------:R-:W-:-:S05]  /*315b0*/  LEA.HI.X.SX32 R27, R2, R0, 0x1, P5 ;  /* 0x00000000021b7211 */ /* 0x000fca00028f0eff */
[----:B------:R3:W-:Y:S02]  /*315c0*/  STL.64 [R1+0xd0], R26 ;  /* 0x0000d01a01007387 */ /* 0x0007e40000100a00 */
[----:B---3--:R-:W-:Y:S01]  /*315d0*/  MOV R26, R24 ;  /* 0x00000018001a7202 */ /* 0x008fe20000000f00 */
[----:B------:R-:W-:Y:S01]  /*315e0*/  IMAD.MOV.U32 R27, RZ, RZ, R25 ;  /* 0x000000ffff1b7224 */ /* 0x000fe200078e0019 */
[----:B0-----:R-:W-:-:S04]  /*315f0*/  LEA R8, R12, R7, 0x2 ;  /* 0x000000070c087211 */ /* 0x001fc800078e10ff */
[----:B------:R-:W-:-:S04]  /*31600*/  LEA R9, R12, R8, 0x2 ;  /* 0x000000080c097211 */ /* 0x000fc800078e10ff */
[----:B------:R-:W-:-:S04]  /*31610*/  LEA R10, R12, R9, 0x2 ;  /* 0x000000090c0a7211 */ /* 0x000fc800078e10ff */
[----:B------:R-:W-:-:S04]  /*31620*/  LEA R11, R12, R10, 0x2 ;  /* 0x0000000a0c0b7211 */ /* 0x000fc800078e10ff */
[----:B------:R-:W-:-:S05]  /*31630*/  LEA R12, R12, R11, 0x2 ;  /* 0x0000000b0c0c7211 */ /* 0x000fca00078e10ff */
[----:B-1----:R-:W-:-:S04]  /*31640*/  IMAD R13, R23, 0x4, R12 ;  /* 0x00000004170d7824 */ /* 0x002fc800078e020c */
[----:B------:R-:W-:-:S04]  /*31650*/  IMAD R17, R23, 0x4, R13 ;  /* 0x0000000417117824 */ /* 0x000fc800078e020d */
[----:B------:R-:W-:-:S05]  /*31660*/  IMAD R15, R23, 0x4, R17 ;  /* 0x00000004170f7824 */ /* 0x000fca00078e0211 */
[----:B------:R-:W-:-:S04]  /*31670*/  LEA R16, R23, R15, 0x2 ;  /* 0x0000000f17107211 */ /* 0x000fc800078e10ff */
[----:B------:R-:W-:Y:S02]  /*31680*/  LEA R14, R23, R16, 0x2 ;  /* 0x00000010170e7211 */ /* 0x000fe400078e10ff */
[CC--:B--2---:R-:W-:Y:S02]  /*31690*/  LEA R28, P6, R4.reuse, R3.reuse, 0x1 ;  /* 0x00000003041c7211 */ /* 0x0c4fe400078c08ff */
[C---:B------:R-:W-:Y:S02]  /*316a0*/  LEA R24, P5, R5.reuse, R3, 0x1 ;  /* 0x0000000305187211 */ /* 0x040fe400078a08ff */
[-C--:B------:R-:W-:Y:S02]  /*316b0*/  LEA.HI.X.SX32 R29, R4, R0.reuse, 0x1, P6 ;  /* 0x00000000041d7211 */ /* 0x080fe400030f0eff */
[----:B------:R-:W-:-:S03]  /*316c0*/  LEA.HI.X.SX32 R25, R5, R0, 0x1, P5 ;  /* 0x0000000005197211 */ /* 0x000fc600028f0eff */
[----:B------:R0:W-:Y:S04]  /*316d0*/  STL.64 [R1+0xc8], R28 ;  /* 0x0000c81c01007387 */ /* 0x0001e80000100a00 */
[----:B------:R1:W-:Y:S01]  /*316e0*/  STL.64 [R1+0xc0], R24 ;  /* 0x0000c01801007387 */ /* 0x0003e20000100a00 */
[CC--:B0-----:R-:W-:Y:S02]  /*316f0*/  LEA R28, P6, R6.reuse, R3.reuse, 0x1 ;  /* 0x00000003061c7211 */ /* 0x0c1fe400078c08ff */
[C---:B-1----:R-:W-:Y:S02]  /*31700*/  LEA R24, P5, R7.reuse, R3, 0x1 ;  /* 0x0000000307187211 */ /* 0x042fe400078a08ff */
[-C--:B------:R-:W-:Y:S02]  /*31710*/  LEA.HI.X.SX32 R29, R6, R0.reuse, 0x1, P6 ;  /* 0x00000000061d7211 */ /* 0x080fe400030f0eff */
[----:B------:R-:W-:-:S03]  /*31720*/  LEA.HI.X.SX32 R25, R7, R0, 0x1, P5 ;  /* 0x0000000007197211 */ /* 0x000fc600028f0eff */
[----:B------:R0:W-:Y:S04]  /*31730*/  STL.64 [R1+0xb0], R28 ;  /* 0x0000b01c01007387 */ /* 0x0001e80000100a00 */
[----:B------:R1:W-:Y:S01]  /*31740*/  STL.64 [R1+0xa8], R24 ;  /* 0x0000a81801007387 */ /* 0x0003e20000100a00 */
[CC--:B0-----:R-:W-:Y:S02]  /*31750*/  LEA R28, P6, R8.reuse, R3.reuse, 0x1 ;  /* 0x00000003081c7211 */ /* 0x0c1fe400078c08ff */
[C---:B-1----:R-:W-:Y:S02]  /*31760*/  LEA R24, P5, R9.reuse, R3, 0x1 ;  /* 0x0000000309187211 */ /* 0x042fe400078a08ff */
[-C--:B------:R-:W-:Y:S02]  /*31770*/  LEA.HI.X.SX32 R29, R8, R0.reuse, 0x1, P6 ;  /* 0x00000000081d7211 */ /* 0x080fe400030f0eff */
[----:B------:R-:W-:-:S02]  /*31780*/  LEA.HI.X.SX32 R25, R9, R0, 0x1, P5 ;  /* 0x0000000009197211 */ /* 0x000fc400028f0eff */
[CC--:B------:R-:W-:Y:S01]  /*31790*/  LEA R6, P6, R10.reuse, R3.reuse, 0x1 ;  /* 0x000000030a067211 */ /* 0x0c0fe200078c08ff */
[----:B------:R-:W-:Y:S03]  /*317a0*/  STL.64 [R1+0xa0], R28 ;  /* 0x0000a01c01007387 */ /* 0x000fe60000100a00 */
[----:B------:R-:W-:Y:S01]  /*317b0*/  LEA.HI.X.SX32 R7, R10, R0, 0x1, P6 ;  /* 0x000000000a077211 */ /* 0x000fe200030f0eff */
[----:B------:R0:W-:Y:S04]  /*317c0*/  STL.64 [R1+0x98], R24 ;  /* 0x0000981801007387 */ /* 0x0001e80000100a00 */
[----:B------:R1:W-:Y:S01]  /*317d0*/  STL.64 [R1+0x90], R6 ;  /* 0x0000900601007387 */ /* 0x0003e20000100a00 */
[----:B0-----:R-:W-:-:S04]  /*317e0*/  LEA R24, P5, R11, R3, 0x1 ;  /* 0x000000030b187211 */ /* 0x001fc800078a08ff */
[----:B------:R-:W-:Y:S02]  /*317f0*/  LEA.HI.X.SX32 R25, R11, R0, 0x1, P5 ;  /* 0x000000000b197211 */ /* 0x000fe400028f0eff */
[----:B-1----:R-:W-:-:S03]  /*31800*/  LEA R6, P6, R12, R3, 0x1 ;  /* 0x000000030c067211 */ /* 0x002fc600078c08ff */
[----:B------:R0:W-:Y:S01]  /*31810*/  STL.64 [R1+0x88], R24 ;  /* 0x0000881801007387 */ /* 0x0001e20000100a00 */
[----:B------:R-:W-:Y:S02]  /*31820*/  LEA.HI.X.SX32 R7, R12, R0, 0x1, P6 ;  /* 0x000000000c077211 */ /* 0x000fe400030f0eff */
[----:B------:R-:W-:-:S04]  /*31830*/  LEA R10, P6, R17, R3, 0x1 ;  /* 0x00000003110a7211 */ /* 0x000fc800078c08ff */
[----:B------:R-:W-:Y:S02]  /*31840*/  LEA.HI.X.SX32 R11, R17, R0, 0x1, P6 ;  /* 0x00000000110b7211 */ /* 0x000fe400030f0eff */
[----:B0-----:R-:W-:-:S04]  /*31850*/  LEA R24, P5, R13, R3, 0x1 ;  /* 0x000000030d187211 */ /* 0x001fc800078a08ff */
[----:B------:R-:W-:Y:S01]  /*31860*/  LEA.HI.X.SX32 R25, R13, R0, 0x1, P5 ;  /* 0x000000000d197211 */ /* 0x000fe200028f0eff */
[----:B------:R-:W-:Y:S04]  /*31870*/  STL.64 [R1+0x80], R6 ;  /* 0x0000800601007387 */ /* 0x000fe80000100a00 */
[----:B------:R0:W-:Y:S04]  /*31880*/  STL.64 [R1+0x78], R24 ;  /* 0x0000781801007387 */ /* 0x0001e80000100a00 */
[----:B------:R1:W-:Y:S01]  /*31890*/  STL.64 [R1+0x70], R10 ;  /* 0x0000700a01007387 */ /* 0x0003e20000100a00 */
[----:B------:R-:W-:-:S02]  /*318a0*/  LEA R5, R23, R14, 0x2 ;  /* 0x0000000e17057211 */ /* 0x000fc400078e10ff */
[CC--:B0-----:R-:W-:Y:S02]  /*318b0*/  LEA R24, P5, R15.reuse, R3.reuse, 0x1 ;  /* 0x000000030f187211 */ /* 0x0c1fe400078a08ff */
[CC--:B-1----:R-:W-:Y:S02]  /*318c0*/  LEA R10, P6, R16.reuse, R3.reuse, 0x1 ;  /* 0x00000003100a7211 */ /* 0x0c2fe400078c08ff */
[-C--:B------:R-:W-:Y:S02]  /*318d0*/  LEA.HI.X.SX32 R25, R15, R0.reuse, 0x1, P5 ;  /* 0x000000000f197211 */ /* 0x080fe400028f0eff */
[-C--:B------:R-:W-:Y:S02]  /*318e0*/  LEA.HI.X.SX32 R11, R16, R0.reuse, 0x1, P6 ;  /* 0x00000000100b7211 */ /* 0x080fe400030f0eff */
[C---:B------:R-:W-:Y:S01]  /*318f0*/  LEA R12, P5, R14.reuse, R3, 0x1 ;  /* 0x000000030e0c7211 */ /* 0x040fe200078a08ff */
[----:B------:R-:W-:Y:S02]  /*31900*/  IMAD R4, R23, 0x4, R5 ;  /* 0x0000000417047824 */ /* 0x000fe400078e0205 */
[----:B------:R0:W-:Y:S01]  /*31910*/  STL.64 [R1+0x60], R10 ;  /* 0x0000600a01007387 */ /* 0x0001e20000100a00 */
[----:B------:R-:W-:-:S03]  /*31920*/  LEA.HI.X.SX32 R13, R14, R0, 0x1, P5 ;  /* 0x000000000e0d7211 */ /* 0x000fc600028f0eff */
[----:B------:R-:W-:Y:S01]  /*31930*/  STL.64 [R1+0x68], R24 ;  /* 0x0000681801007387 */ /* 0x000fe20000100a00 */
[----:B------:R-:W-:Y:S02]  /*31940*/  LEA R8, R23, R4, 0x2 ;  /* 0x0000000417087211 */ /* 0x000fe400078e10ff */
[C---:B0-----:R-:W-:Y:S01]  /*31950*/  LEA R10, P6, R5.reuse, R3, 0x1 ;  /* 0x00000003050a7211 */ /* 0x041fe200078c08ff */
[----:B------:R0:W-:Y:S03]  /*31960*/  STL.64 [R1+0x58], R12 ;  /* 0x0000580c01007387 */ /* 0x0001e60000100a00 */
[----:B------:R-:W-:Y:S02]  /*31970*/  LEA.HI.X.SX32 R11, R5, R0, 0x1, P6 ;  /* 0x00000000050b7211 */ /* 0x000fe400030f0eff */
[----:B------:R-:W-:-:S03]  /*31980*/  LEA R7, R23, R8, 0x2 ;  /* 0x0000000817077211 */ /* 0x000fc600078e10ff */
[----:B------:R1:W-:Y:S01]  /*31990*/  STL.64 [R1+0x50], R10 ;  /* 0x0000500a01007387 */ /* 0x0003e20000100a00 */
[----:B0-----:R-:W-:-:S04]  /*319a0*/  LEA R12, P5, R4, R3, 0x1 ;  /* 0x00000003040c7211 */ /* 0x001fc800078a08ff */
[-C--:B------:R-:W-:Y:S02]  /*319b0*/  LEA.HI.X.SX32 R13, R4, R0.reuse, 0x1, P5 ;  /* 0x00000000040d7211 */ /* 0x080fe400028f0eff */
[C---:B-1----:R-:W-:Y:S01]  /*319c0*/  LEA R10, P6, R8.reuse, R3, 0x1 ;  /* 0x00000003080a7211 */ /* 0x042fe200078c08ff */
[C---:B------:R-:W-:Y:S02]  /*319d0*/  IMAD R6, R23.reuse, 0x4, R7 ;  /* 0x0000000417067824 */ /* 0x040fe400078e0207 */
[----:B------:R0:W-:Y:S01]  /*319e0*/  STL.64 [R1+0x48], R12 ;  /* 0x0000480c01007387 */ /* 0x0001e20000100a00 */
[----:B------:R-:W-:Y:S02]  /*319f0*/  LEA.HI.X.SX32 R11, R8, R0, 0x1, P6 ;  /* 0x00000000080b7211 */ /* 0x000fe400030f0eff */
[----:B------:R-:W-:-:S03]  /*31a00*/  LEA R2, R23, R6, 0x2 ;  /* 0x0000000617027211 */ /* 0x000fc600078e10ff */
[----:B------:R1:W-:Y:S01]  /*31a10*/  STL.64 [R1+0x40], R10 ;  /* 0x0000400a01007387 */ /* 0x0003e20000100a00 */
[----:B0-----:R-:W-:-:S04]  /*31a20*/  LEA R12, P5, R7, R3, 0x1 ;  /* 0x00000003070c7211 */ /* 0x001fc800078a08ff */
[----:B------:R-:W-:Y:S02]  /*31a30*/  LEA.HI.X.SX32 R13, R7, R0, 0x1, P5 ;  /* 0x00000000070d7211 */ /* 0x000fe400028f0eff */
[----:B-1----:R-:W-:-:S03]  /*31a40*/  LEA R10, P6, R6, R3, 0x1 ;  /* 0x00000003060a7211 */ /* 0x002fc600078c08ff */
[----:B------:R0:W-:Y:S01]  /*31a50*/  STL.64 [R1+0x38], R12 ;  /* 0x0000380c01007387 */ /* 0x0001e20000100a00 */
[----:B------:R-:W-:Y:S02]  /*31a60*/  LEA.HI.X.SX32 R11, R6, R0, 0x1, P6 ;  /* 0x00000000060b7211 */ /* 0x000fe400030f0eff */
[----:B------:R-:W-:Y:S01]  /*31a70*/  LEA R5, R23, R2, 0x2 ;  /* 0x0000000217057211 */ /* 0x000fe200078e10ff */
[----:B------:R-:W2:Y:S04]  /*31a80*/  LDL.LU R9, [R1+0x134] ;  /* 0x0001340001097983 */ /* 0x000ea80000300800 */
[----:B------:R-:W3:Y:S01]  /*31a90*/  LDL.LU R24, [R1+0x114] ;  /* 0x0001140001187983 */ /* 0x000ee20000300800 */
[----:B0-----:R-:W-:-:S03]  /*31aa0*/  LEA R12, P5, R2, R3, 0x1 ;  /* 0x00000003020c7211 */ /* 0x001fc600078a08ff */
[----:B------:R-:W4:Y:S04]  /*31ab0*/  LDL.LU.64 R14, [R1+0x380] ;  /* 0x00038000010e7983 */ /* 0x000f280000300a00 */
[----:B------:R0:W-:Y:S01]  /*31ac0*/  STL.64 [R1+0x30], R10 ;  /* 0x0000300a01007387 */ /* 0x0001e20000100a00 */
[----:B------:R-:W-:-:S03]  /*31ad0*/  LEA.HI.X.SX32 R13, R2, R0, 0x1, P5 ;  /* 0x00000000020d7211 */ /* 0x000fc600028f0eff */
[----:B------:R-:W2:Y:S01]  /*31ae0*/  LDL.LU.64 R16, [R1+0x378] ;  /* 0x0003780001107983 */ /* 0x000ea20000300a00 */
[----:B0-----:R-:W-:-:S03]  /*31af0*/  LEA R10, P6, R5, R3, 0x1 ;  /* 0x00000003050a7211 */ /* 0x001fc600078c08ff */
[----:B------:R0:W-:Y:S01]  /*31b00*/  STL.64 [R1+0x28], R12 ;  /* 0x0000280c01007387 */ /* 0x0001e20000100a00 */
[----:B------:R-:W-:-:S03]  /*31b10*/  LEA.HI.X.SX32 R11, R5, R0, 0x1, P6 ;  /* 0x00000000050b7211 */ /* 0x000fc600030f0eff */
[----:B0-----:R-:W2:Y:S04]  /*31b20*/  LDL.LU.64 R12, [R1+0x370] ;  /* 0x00037000010c7983 */ /* 0x001ea80000300a00 */
[----:B------:R0:W-:Y:S02]  /*31b30*/  STL.64 [R1+0x20], R10 ;  /* 0x0000200a01007387 */ /* 0x0001e40000100a00 */
[----:B0-----:R-:W-:Y:S01]  /*31b40*/  MOV R10, R20 ;  /* 0x00000014000a7202 */ /* 0x001fe20000000f00 */
[----:B------:R-:W-:Y:S02]  /*31b50*/  IMAD.MOV.U32 R11, RZ, RZ, R21 ;  /* 0x000000ffff0b7224 */ /* 0x000fe400078e0015 */
[----:B------:R-:W2:Y:S04]  /*31b60*/  LDL.LU.64 R20, [R1+0x368] ;  /* 0x0003680001147983 */ /* 0x000ea80000300a00 */
[----:B------:R-:W2:Y:S01]  /*31b70*/  LDL.LU R8, [R1+0x118] ;  /* 0x0001180001087983 */ /* 0x000ea20000300800 */
[----:B------:R-:W-:-:S05]  /*31b80*/  IMAD R4, R23, 0x4, R5 ;  /* 0x0000000417047824 */ /* 0x000fca00078e0205 */
[----:B------:R-:W-:-:S04]  /*31b90*/  LEA R6, R23, R4, 0x2 ;  /* 0x0000000417067211 */ /* 0x000fc800078e10ff */
[-C--:B------:R-:W-:Y:S02]  /*31ba0*/  LEA R2, P6, R6, R3.reuse, 0x1 ;  /* 0x0000000306027211 */ /* 0x080fe400078c08ff */
[----:B------:R-:W-:Y:S02]  /*31bb0*/  LEA R28, P5, R4, R3, 0x1 ;  /* 0x00000003041c7211 */ /* 0x000fe400078a08ff */
[-C--:B------:R-:W-:Y:S02]  /*31bc0*/  LEA.HI.X.SX32 R3, R6, R0.reuse, 0x1, P6 ;  /* 0x0000000006037211 */ /* 0x080fe400030f0eff */
[----:B------:R-:W-:Y:S01]  /*31bd0*/  PRMT R7, R22, 0x7632, R7 ;  /* 0x0000763216077816 */ /* 0x000fe20000000007 */
[----:B--2---:R0:W-:Y:S04]  /*31be0*/  STL [R1+0x16d8], R8 ;  /* 0x0016d80801007387 */ /* 0x0041e80000100800 */
[----:B0-----:R-:W2:Y:S04]  /*31bf0*/  LDL.LU R8, [R1+0xe8] ;  /* 0x0000e80001087983 */ /* 0x001ea80000300800 */
[----:B------:R-:W2:Y:S04]  /*31c00*/  LDL.LU R23, [R1+0xd8] ;  /* 0x0000d80001177983 */ /* 0x000ea80000300800 */
[----:B------:R-:W2:Y:S04]  /*31c10*/  LDL.LU R22, [R1+0xf8] ;  /* 0x0000f80001167983 */ /* 0x000ea80000300800 */
[----:B------:R-:W2:Y:S04]  /*31c20*/  LDL.LU R25, [R1+0x108] ;  /* 0x0001080001197983 */ /* 0x000ea80000300800 */
[----:B------:R-:W2:Y:S04]  /*31c30*/  LDL.LU R6, [R1+0x138] ;  /* 0x0001380001067983 */ /* 0x000ea80000300800 */
[----:B------:R-:W-:Y:S04]  /*31c40*/  STL.64 [R1+0x1520], R2 ;  /* 0x0015200201007387 */ /* 0x000fe80000100a00 */
[----:B------:R0:W-:Y:S04]  /*31c50*/  STL.64 [R1+0x1698], R2 ;  /* 0x0016980201007387 */ /* 0x0001e80000100a00 */
[----:B0-----:R-:W2:Y:S01]  /*31c60*/  LDL.LU.64 R2, [R1+0x388] ;  /* 0x0003880001027983 */ /* 0x001ea20000300a00 */
[----:B------:R-:W-:-:S05]  /*31c70*/  LEA.HI.X.SX32 R29, R4, R0, 0x1, P5 ;  /* 0x00000000041d7211 */ /* 0x000fca00028f0eff */
[----:B------:R0:W-:Y:S04]  /*31c80*/  STL.64 [R1+0x1528], R28 ;  /* 0x0015281c01007387 */ /* 0x0001e80000100a00 */
[----:B0-----:R-:W3:Y:S04]  /*31c90*/  LDL.LU R29, [R1+0x124] ;  /* 0x00012400011d7983 */ /* 0x001ee80000300800 */
[----:B--2---:R0:W-:Y:S04]  /*31ca0*/  STG.E.U16 desc[UR10][R2.64], R7 ;  /* 0x0000000702007986 */ /* 0x0041e8000c10150a */
[----:B0-----:R-:W2:Y:S01]  /*31cb0*/  LDL.LU R7, [R1+0x128] ;  /* 0x0001280001077983 */ /* 0x001ea20000300800 */
[----:B---3--:R-:W-:-:S05]  /*31cc0*/  PRMT R5, R29, 0x7632, R5 ;  /* 0x000076321d057816 */ /* 0x008fca0000000005 */
[----:B----4-:R-:W-:Y:S04]  /*31cd0*/  STG.E.U16 desc[UR10][R14.64], R5 ;  /* 0x000000050e007986 */ /* 0x010fe8000c10150a */
[----:B--2---:R-:W-:Y:S04]  /*31ce0*/  STL.64 [R1+0x16f0], R6 ;  /* 0x0016f00601007387 */ /* 0x004fe80000100a00 */
[----:B------:R0:W-:Y:S04]  /*31cf0*/  STL [R1+0x16c8], R5 ;  /* 0x0016c80501007387 */ /* 0x0001e80000100800 */
[----:B0-----:R-:W2:Y:S04]  /*31d00*/  LDL.LU R5, [R1+0xb8] ;  /* 0x0000b80001057983 */ /* 0x001ea80000300800 */
[----:B------:R-:W3:Y:S04]  /*31d10*/  LDL.LU.64 R6, [R1+0x348] ;  /* 0x0003480001067983 */ /* 0x000ee80000300a00 */
[----:B---3--:R-:W-:Y:S04]  /*31d20*/  STL.64 [R1+0x16f8], R6 ;  /* 0x0016f80601007387 */ /* 0x008fe80000100a00 */
[----:B------:R-:W3:Y:S04]  /*31d30*/  LDL.LU.64 R2, [R1+0x2c8] ;  /* 0x0002c80001027983 */ /* 0x000ee80000300a00 */
[----:B---3--:R0:W-:Y:S04]  /*31d40*/  STL.64 [R1+0x16a0], R2 ;  /* 0x0016a00201007387 */ /* 0x0081e80000100a00 */
[----:B0-----:R-:W3:Y:S04]  /*31d50*/  LDL.LU.64 R2, [R1+0x2d8] ;  /* 0x0002d80001027983 */ /* 0x001ee80000300a00 */
[----:B---3--:R0:W-:Y:S04]  /*31d60*/  STL.64 [R1+0x16b0], R2 ;  /* 0x0016b00201007387 */ /* 0x0081e80000100a00 */
[----:B0-----:R-:W3:Y:S04]  /*31d70*/  LDL.LU.64 R2, [R1+0x2e8] ;  /* 0x0002e80001027983 */ /* 0x001ee80000300a00 */
[----:B---3--:R0:W-:Y:S04]  /*31d80*/  STL.64 [R1+0x16b8], R2 ;  /* 0x0016b80201007387 */ /* 0x0081e80000100a00 */
[----:B0-----:R-:W3:Y:S04]  /*31d90*/  LDL.LU.64 R2, [R1+0x2f8] ;  /* 0x0002f80001027983 */ /* 0x001ee80000300a00 */
[----:B---3--:R0:W-:Y:S04]  /*31da0*/  STL.64 [R1+0x16c0], R2 ;  /* 0x0016c00201007387 */ /* 0x0081e80000100a00 */
[----:B0-----:R-:W3:Y:S04]  /*31db0*/  LDL.LU.64 R2, [R1+0x310] ;  /* 0x0003100001027983 */ /* 0x001ee80000300a00 */
[----:B---3--:R0:W-:Y:S04]  /*31dc0*/  STL.64 [R1+0x16d0], R2 ;  /* 0x0016d00201007387 */ /* 0x0081e80000100a00 */
[----:B0-----:R-:W3:Y:S01]  /*31dd0*/  LDL.LU.64 R2, [R1+0x320] ;  /* 0x0003200001027983 */ /* 0x001ee20000300a00 */
[----:B------:R-:W-:-:S03]  /*31de0*/  PRMT R4, R9, 0x7632, R4 ;  /* 0x0000763209047816 */ /* 0x000fc60000000004 */
[----:B---3--:R0:W-:Y:S04]  /*31df0*/  STL.64 [R1+0x16e0], R2 ;  /* 0x0016e00201007387 */ /* 0x0081e80000100a00 */
[----:B0-----:R-:W3:Y:S01]  /*31e00*/  LDL.LU.64 R2, [R1+0x330] ;  /* 0x0003300001027983 */ /* 0x001ee20000300a00 */
[----:B------:R-:W-:-:S03]  /*31e10*/  PRMT R0, R24, 0x7632, R0 ;  /* 0x0000763218007816 */ /* 0x000fc60000000000 */
[----:B------:R-:W-:Y:S01]  /*31e20*/  STG.E.U16 desc[UR10][R16.64], R4 ;  /* 0x0000000410007986 */ /* 0x000fe2000c10150a */
[----:B------:R-:W-:-:S03]  /*31e30*/  MOV R6, R10 ;  /* 0x0000000a00067202 */ /* 0x000fc60000000f00 */
[----:B------:R-:W-:Y:S01]  /*31e40*/  STG.E.U16 desc[UR10][R12.64], R0 ;  /* 0x000000000c007986 */ /* 0x000fe2000c10150a */
[----:B------:R-:W-:-:S03]  /*31e50*/  MOV R7, R11 ;  /* 0x0000000b00077202 */ /* 0x000fc60000000f00 */
[----:B------:R-:W-:Y:S04]  /*31e60*/  STG.E.U16 desc[UR10][R20.64], R8 ;  /* 0x0000000814007986 */ /* 0x000fe8000c10150a */
[----:B--2---:R-:W-:Y:S04]  /*31e70*/  STG.E.U16 desc[UR10][R18.64], R5 ;  /* 0x0000000512007986 */ /* 0x004fe8000c10150a */
[----:B------:R-:W-:Y:S04]  /*31e80*/  STG.E.U16 desc[UR10][R26.64], R23 ;  /* 0x000000171a007986 */ /* 0x000fe8000c10150a */
[----:B------:R-:W-:Y:S04]  /*31e90*/  STG.E.U16 desc[UR10][R6.64], R22 ;  /* 0x0000001606007986 */ /* 0x000fe8000c10150a */
[----:B---3--:R0:W-:Y:S04]  /*31ea0*/  STL.64 [R1+0x16e8], R2 ;  /* 0x0016e80201007387 */ /* 0x0081e80000100a00 */
[----:B0-----:R-:W2:Y:S04]  /*31eb0*/  LDL.LU.64 R2, [R1+0x340] ;  /* 0x0003400001027983 */ /* 0x001ea80000300a00 */
[----:B------:R-:W3:Y:S04]  /*31ec0*/  LDL.LU.64 R28, [R1+0x2b8] ;  /* 0x0002b800011c7983 */ /* 0x000ee80000300a00 */
[----:B------:R-:W4:Y:S04]  /*31ed0*/  LDL.LU.64 R14, [R1+0x2a0] ;  /* 0x0002a000010e7983 */ /* 0x000f280000300a00 */
[----:B------:R-:W2:Y:S04]  /*31ee0*/  LDL.LU.64 R16, [R1+0x290] ;  /* 0x0002900001107983 */ /* 0x000ea80000300a00 */
[----:B------:R-:W2:Y:S04]  /*31ef0*/  LDL.LU.64 R12, [R1+0x280] ;  /* 0x00028000010c7983 */ /* 0x000ea80000300a00 */
[----:B------:R-:W2:Y:S04]  /*31f00*/  LDL.LU R9, [R1+0xec] ;  /* 0x0000ec0001097983 */ /* 0x000ea80000300800 */
[----:B------:R-:W2:Y:S04]  /*31f10*/  LDL.LU.64 R10, [R1+0x270] ;  /* 0x00027000010a7983 */ /* 0x000ea80000300a00 */
[----:B------:R-:W2:Y:S04]  /*31f20*/  LDL.LU R21, [R1+0xbc] ;  /* 0x0000bc0001157983 */ /* 0x000ea80000300800 */
[----:B------:R-:W2:Y:S04]  /*31f30*/  LDL.LU R19, [R1+0xdc] ;  /* 0x0000dc0001137983 */ /* 0x000ea80000300800 */
[----:B------:R-:W2:Y:S04]  /*31f40*/  LDL.LU R20, [R1+0x420] ;  /* 0x0004200001147983 */ /* 0x000ea80000300800 */
[----:B------:R-:W2:Y:S04]  /*31f50*/  LDL.LU.64 R26, [R1+0x260] ;  /* 0x00026000011a7983 */ /* 0x000ea80000300a00 */
[----:B------:R-:W2:Y:S04]  /*31f60*/  LDL.LU R24, [R1+0x3a4] ;  /* 0x0003a40001187983 */ /* 0x000ea80000300800 */
[----:B------:R-:W2:Y:S04]  /*31f70*/  LDL.LU.64 R6, [R1+0x16f8] ;  /* 0x0016f80001067983 */ /* 0x000ea80000300a00 */
[----:B--2---:R0:W-:Y:S04]  /*31f80*/  STG.E.U16 desc[UR10][R6.64], R25 ;  /* 0x0000001906007986 */ /* 0x0041e8000c10150a */
[----:B0-----:R-:W2:Y:S04]  /*31f90*/  LDL.LU.64 R6, [R1+0x16f0] ;  /* 0x0016f00001067983 */ /* 0x001ea80000300a00 */
[----:B--2---:R0:W-:Y:S04]  /*31fa0*/  STG.E.U16 desc[UR10][R2.64], R7 ;  /* 0x0000000702007986 */ /* 0x0041e8000c10150a */
[----:B0-----:R-:W2:Y:S01]  /*31fb0*/  LDL.LU.64 R2, [R1+0x16e8] ;  /* 0x0016e80001027983 */ /* 0x001ea20000300a00 */
[----:B------:R-:W-:-:S03]  /*31fc0*/  PRMT R0, R8, 0x7632, R0 ;  /* 0x0000763208007816 */ /* 0x000fc60000000000 */
[----:B------:R-:W3:Y:S04]  /*31fd0*/  LDL.LU R18, [R1+0xfc] ;  /* 0x0000fc0001127983 */ /* 0x000ee80000300800 */
[----:B--2---:R0:W-:Y:S04]  /*31fe0*/  STG.E.U16 desc[UR10][R2.64], R6 ;  /* 0x0000000602007986 */ /* 0x0041e8000c10150a */
[----:B0-----:R-:W2:Y:S04]  /*31ff0*/  LDL.LU.64 R2, [R1+0x16e0] ;  /* 0x0016e00001027983 */ /* 0x001ea80000300a00 */
[----:B------:R-:W2:Y:S04]  /*32000*/  LDL.LU R8, [R1+0x16d8] ;  /* 0x0016d80001087983 */ /* 0x000ea80000300800 */
[----:B--2---:R0:W-:Y:S04]  /*32010*/  STG.E.U16 desc[UR10][R2.64], R8 ;  /* 0x0000000802007986 */ /* 0x0041e8000c10150a */
[----:B0-----:R-:W2:Y:S01]  /*32020*/  LDL.LU.64 R2, [R1+0x16d0] ;  /* 0x0016d00001027983 */ /* 0x001ea20000300a00 */
[----:B------:R-:W-:-:S03]  /*32030*/  PRMT R4, R5, 0x7632, R4 ;  /* 0x0000763205047816 */ /* 0x000fc60000000004 */
[----:B------:R-:W3:Y:S04]  /*32040*/  LDL.LU R5, [R1+0x16c8] ;  /* 0x0016c80001057983 */ /* 0x000ee80000300800 */
[----:B--2---:R0:W-:Y:S04]  /*32050*/  STG.E.U16 desc[UR10][R2.64], R0 ;  /* 0x0000000002007986 */ /* 0x0041e8000c10150a */
[----:B0-----:R-:W2:Y:S01]  /*32060*/  LDL.LU.64 R2, [R1+0x16c0] ;  /* 0x0016c00001027983 */ /* 0x001ea20000300a00 */
[----:B------:R-:W-:-:S03]  /*32070*/  PRMT R0, R23, 0x7632, R0 ;  /* 0x0000763217007816 */ /* 0x000fc60000000000 */
[----:B--2---:R0:W-:Y:S04]  /*32080*/  STG.E.U16 desc[UR10][R2.64], R4 ;  /* 0x0000000402007986 */ /* 0x0041e8000c10150a */
[----:B0-----:R-:W2:Y:S01]  /*32090*/  LDL.LU.64 R2, [R1+0x16b8] ;  /* 0x0016b80001027983 */ /* 0x001ea20000300a00 */
[----:B------:R-:W-:-:S03]  /*320a0*/  PRMT R4, R22, 0x7632, R4 ;  /* 0x0000763216047816 */ /* 0x000fc60000000004 */
[----:B------:R-:W3:Y:S04]  /*320b0*/  LDL.LU.64 R22, [R1+0x2b0] ;  /* 0x0002b00001167983 */ /* 0x000ee80000300a00 */
[----:B--2---:R0:W-:Y:S04]  /*320c0*/  STG.E.U16 desc[UR10][R2.64], R0 ;  /* 0x0000000002007986 */ /* 0x0041e8000c10150a */
[----:B0-----:R-:W2:Y:S01]  /*320d0*/  LDL.LU.64 R2, [R1+0x16b0] ;  /* 0x0016b00001027983 */ /* 0x001ea20000300a00 */
[----:B------:R-:W-:-:S03]  /*320e0*/  PRMT R0, R25, 0x7632, R0 ;  /* 0x0000763219007816 */ /* 0x000fc60000000000 */
[----:B------:R-:W3:Y:S04]  /*320f0*/  LDL.LU R25, [R1+0x16a8] ;  /* 0x0016a80001197983 */ /* 0x000ee80000300800 */
[----:B--2---:R0:W-:Y:S04]  /*32100*/  STG.E.U16 desc[UR10][R2.64], R4 ;  /* 0x0000000402007986 */ /* 0x0041e8000c10150a */
[----:B0-----:R-:W2:Y:S01]  /*32110*/  LDL.LU.64 R2, [R1+0x16a0] ;  /* 0x0016a00001027983 */ /* 0x001ea20000300a00 */
[----:B---3--:R-:W-:Y:S02]  /*32120*/  PRMT R5, R7, 0x7632, R5 ;  /* 0x0000763207057816 */ /* 0x008fe40000000005 */
[----:B------:R-:W-:Y:S01]  /*32130*/  PRMT R4, R6, 0x7632, R4 ;  /* 0x0000763206047816 */ /* 0x000fe20000000004 */
[----:B--2---:R0:W-:Y:S04]  /*32140*/  STG.E.U16 desc[UR10][R2.64], R0 ;  /* 0x0000000002007986 */ /* 0x0041e8000c10150a */
[----:B0-----:R-:W2:Y:S01]  /*32150*/  LDL.LU.64 R2, [R1+0x1698] ;  /* 0x0016980001027983 */ /* 0x001ea20000300a00 */
[----:B------:R-:W-:-:S03]  /*32160*/  PRMT R0, R8, 0x7632, R0 ;  /* 0x0000763208007816 */ /* 0x000fc60000000000 */
[----:B------:R-:W-:Y:S04]  /*32170*/  STG.E.U16 desc[UR10][R28.64], R5 ;  /* 0x000000051c007986 */ /* 0x000fe8000c10150a */
[----:B----4-:R0:W-:Y:S04]  /*32180*/  STG.E.U16 desc[UR10][R14.64], R4 ;  /* 0x000000040e007986 */ /* 0x0101e8000c10150a */
[----:B------:R-:W-:Y:S01]  /*32190*/  STL [R1+0x1678], R0 ;  /* 0x0016780001007387 */ /* 0x000fe20000100800 */
[----:B0-----:R-:W-:-:S05]  /*321a0*/  PRMT R4, R9, 0x7632, R4 ;  /* 0x0000763209047816 */ /* 0x001fca0000000004 */
[----:B------:R-:W-:Y:S04]  /*321b0*/  STL.S16 [R1+0xf8], R4 ;  /* 0x0000f80401007387 */ /* 0x000fe80000100600 */
[----:B------:R-:W0:Y:S04]  /*321c0*/  LDS.128 R4, [R20+UR6] ;  /* 0x0000000614047984 */ /* 0x000e280008000c00 */
[----:B------:R1:W-:Y:S04]  /*321d0*/  STG.E.U16 desc[UR10][R16.64], R0 ;  /* 0x0000000010007986 */ /* 0x0003e8000c10150a */
[----:B------:R-:W-:Y:S04]  /*321e0*/  STG.E.U16 desc[UR10][R12.64], R9 ;  /* 0x000000090c007986 */ /* 0x000fe8000c10150a */
[----:B------:R-:W-:Y:S04]  /*321f0*/  STG.E.U16 desc[UR10][R10.64], R21 ;  /* 0x000000150a007986 */ /* 0x000fe8000c10150a */
[----:B------:R-:W3:Y:S01]  /*32200*/  LDS.128 R8, [R20+UR6+0x400] ;  /* 0x0004000614087984 */ /* 0x000ee20008000c00 */
[----:B0-----:R-:W-:Y:S01]  /*32210*/  IMAD.MOV.U32 R29, RZ, RZ, R5 ;  /* 0x000000ffff1d7224 */ /* 0x001fe200078e0005 */
[----:B-1----:R-:W-:-:S02]  /*32220*/  PRMT R0, R18, 0x7632, R0 ;  /* 0x0000763212007816 */ /* 0x002fc40000000000 */
[----:B------:R-:W-:Y:S04]  /*32230*/  STG.E.U16 desc[UR10][R26.64], R19 ;  /* 0x000000131a007986 */ /* 0x000fe8000c10150a */
[----:B------:R-:W-:Y:S04]  /*32240*/  STG.E.U16 desc[UR10][R22.64], R18 ;  /* 0x0000001216007986 */ /* 0x000fe8000c10150a */
[----:B------:R-:W-:Y:S01]  /*32250*/  LDS.128 R12, [R20+UR6+0x800] ;  /* 0x00080006140c7984 */ /* 0x000fe20008000c00 */
[----:B---3--:R-:W-:Y:S02]  /*32260*/  MOV R28, R9 ;  /* 0x00000009001c7202 */ /* 0x008fe40000000f00 */
[----:B--2---:R-:W-:-:S02]  /*32270*/  PRMT R3, R21, 0x7632, R3 ;  /* 0x0000763215037816 */ /* 0x004fc40000000003 */
[----:B------:R-:W-:Y:S02]  /*32280*/  PRMT R2, R19, 0x7632, R2 ;  /* 0x0000763213027816 */ /* 0x000fe40000000002 */
[----:B------:R-:W-:Y:S04]  /*32290*/  LDS.128 R16, [R24+UR6+0x800] ;  /* 0x0008000618107984 */ /* 0x000fe80008000c00 */
[----:B------:R-:W-:Y:S04]  /*322a0*/  STL.S16 [R1+0xec], R3 ;  /* 0x0000ec0301007387 */ /* 0x000fe80000100600 */
[----:B------:R-:W-:Y:S04]  /*322b0*/  STL.S16 [R1+0xe8], R2 ;  /* 0x0000e80201007387 */ /* 0x000fe80000100600 */
[----:B------:R-:W-:Y:S04]  /*322c0*/  STL [R1+0x10], R4 ;  /* 0x0000100401007387 */ /* 0x000fe80000100800 */
[----:B------:R-:W-:Y:S04]  /*322d0*/  STL.64 [R1+0x18], R6 ;  /* 0x0000180601007387 */ /* 0x000fe80000100a00 */
[----:B------:R-:W0:Y:S04]  /*322e0*/  LDS.128 R4, [R24+UR6] ;  /* 0x0000000618047984 */ /* 0x000e280008000c00 */
[----:B0-----:R0:W-:Y:S04]  /*322f0*/  STL [R1+0x1618], R5 ;  /* 0x0016180501007387 */ /* 0x0011e80000100800 */
[----:B------:R1:W-:Y:S01]  /*32300*/  STL [R1+0x1570], R7 ;  /* 0x0015700701007387 */ /* 0x0003e20000100800 */
[----:B0-----:R-:W-:-:S03]  /*32310*/  MOV R5, R8 ;  /* 0x0000000800057202 */ /* 0x001fc60000000f00 */
[----:B------:R0:W-:Y:S01]  /*32320*/  STL.S16 [R1+0xdc], R0 ;  /* 0x0000dc0001007387 */ /* 0x0001e20000100600 */
[----:B-1----:R-:W-:-:S03]  /*32330*/  IMAD.MOV.U32 R7, RZ, RZ, R10 ;  /* 0x000000ffff077224 */ /* 0x002fc600078e000a */
[----:B------:R-:W-:Y:S04]  /*32340*/  STL [R1+0xc], R11 ;  /* 0x00000c0b01007387 */ /* 0x000fe80000100800 */
[----:B------:R-:W-:Y:S04]  /*32350*/  STL.64 [R1+0x1638], R4 ;  /* 0x0016380401007387 */ /* 0x000fe80000100a00 */
[----:B------:R-:W-:Y:S04]  /*32360*/  STL.64 [R1+0x15e8], R28 ;  /* 0x0015e81c01007387 */ /* 0x000fe80000100a00 */
[----:B------:R-:W-:Y:S04]  /*32370*/  STL.64 [R1+0x15a8], R6 ;  /* 0x0015a80601007387 */ /* 0x000fe80000100a00 */
[----:B------:R-:W2:Y:S04]  /*32380*/  LDL.LU.64 R22, [R1+0x308] ;  /* 0x0003080001167983 */ /* 0x000ea80000300a00 */
[----:B------:R-:W3:Y:S04]  /*32390*/  LDL.LU R21, [R1+0x10c] ;  /* 0x00010c0001157983 */ /* 0x000ee80000300800 */
[----:B0-----:R-:W4:Y:S04]  /*323a0*/  LDL.LU R0, [R1+0x13c] ;  /* 0x00013c0001007983 */ /* 0x001f280000300800 */
[----:B------:R-:W0:Y:S04]  /*323b0*/  LDS.128 R8, [R24+UR6+0x400] ;  /* 0x0004000618087984 */ /* 0x000e280008000c00 */
[----:B----4-:R1:W-:Y:S04]  /*323c0*/  STL [R1+0x1688], R0 ;  /* 0x0016880001007387 */ /* 0x0103e80000100800 */
[----:B-1----:R-:W4:Y:S04]  /*323d0*/  LDL.LU R0, [R1+0x12c] ;  /* 0x00012c0001007983 */ /* 0x002f280000300800 */
[----:B------:R-:W2:Y:S04]  /*323e0*/  LDL.LU.64 R4, [R1+0x2d0] ;  /* 0x0002d00001047983 */ /* 0x000ea80000300a00 */
[----:B--2---:R1:W-:Y:S04]  /*323f0*/  STL.64 [R1+0x1640], R4 ;  /* 0x0016400401007387 */ /* 0x0043e80000100a00 */
[----:B-1----:R-:W2:Y:S04]  /*32400*/  LDL.LU.64 R4, [R1+0x2e0] ;  /* 0x0002e00001047983 */ /* 0x002ea80000300a00 */
[----:B--2---:R1:W-:Y:S04]  /*32410*/  STL [R1+0x1658], R4 ;  /* 0x0016580401007387 */ /* 0x0043e80000100800 */
[----:B-1----:R-:W2:Y:S04]  /*32420*/  LDL.LU.S16 R4, [R1+0xf8] ;  /* 0x0000f80001047983 */ /* 0x002ea80000300600 */
[----:B--2---:R1:W-:Y:S04]  /*32430*/  STL [R1+0x1668], R4 ;  /* 0x0016680401007387 */ /* 0x0043e80000100800 */
[----:B-1----:R-:W2:Y:S04]  /*32440*/  LDL.LU R4, [R1+0x11c] ;  /* 0x00011c0001047983 */ /* 0x002ea80000300800 */
[----:B------:R1:W-:Y:S04]  /*32450*/  STL [R1+0x1648], R5 ;  /* 0x0016480501007387 */ /* 0x0003e80000100800 */
[----:B-1----:R-:W2:Y:S04]  /*32460*/  LDL.LU.S16 R5, [R1+0xec] ;  /* 0x0000ec0001057983 */ /* 0x002ea80000300600 */
[----:B--2---:R1:W-:Y:S04]  /*32470*/  STL.64 [R1+0x1680], R4 ;  /* 0x0016800401007387 */ /* 0x0043e80000100a00 */
[----:B-1----:R-:W2:Y:S04]  /*32480*/  LDL.LU.64 R4, [R1+0x328] ;  /* 0x0003280001047983 */ /* 0x002ea80000300a00 */
[----:B--2---:R1:W-:Y:S04]  /*32490*/  STL.64 [R1+0x1690], R4 ;  /* 0x0016900401007387 */ /* 0x0043e80000100a00 */
[----:B-1----:R-:W4:Y:S04]  /*324a0*/  LDL.LU.64 R4, [R1+0x338] ;  /* 0x0003380001047983 */ /* 0x002f280000300a00 */
[----:B------:R-:W2:Y:S04]  /*324b0*/  LDL.LU.64 R6, [R1+0x278] ;  /* 0x0002780001067983 */ /* 0x000ea80000300a00 */
[----:B--2---:R1:W-:Y:S04]  /*324c0*/  STL.64 [R1+0x1650], R6 ;  /* 0x0016500601007387 */ /* 0x0043e80000100a00 */
[----:B-1----:R-:W2:Y:S04]  /*324d0*/  LDL.LU.64 R6, [R1+0x2f0] ;  /* 0x0002f00001067983 */ /* 0x002ea80000300a00 */
[----:B--2---:R1:W-:Y:S04]  /*324e0*/  STL.64 [R1+0x1660], R6 ;  /* 0x0016600601007387 */ /* 0x0043e80000100a00 */
[----:B-1----:R-:W2:Y:S01]  /*324f0*/  LDL.LU.64 R6, [R1+0x300] ;  /* 0x0003000001067983 */ /* 0x002ea20000300a00 */
[----:B---3--:R-:W-:-:S03]  /*32500*/  PRMT R25, R21, 0x7632, R25 ;  /* 0x0000763215197816 */ /* 0x008fc60000000019 */
[----:B------:R-:W-:Y:S04]  /*32510*/  STG.E.U16 desc[UR10][R22.64], R21 ;  /* 0x0000001516007986 */ /* 0x000fe8000c10150a */
[----:B------:R-:W1:Y:S04]  /*32520*/  LDS.128 R20, [R20+UR6+0xc00] ;  /* 0x000c000614147984 */ /* 0x000e680008000c00 */
[----:B----4-:R-:W-:Y:S04]  /*32530*/  STG.E.U16 desc[UR10][R4.64], R0 ;  /* 0x0000000004007986 */ /* 0x010fe8000c10150a */
[----:B--2---:R2:W-:Y:S04]  /*32540*/  STL.64 [R1+0x1670], R6 ;  /* 0x0016700601007387 */ /* 0x0045e80000100a00 */
[----:B--2---:R-:W2:Y:S04]  /*32550*/  LDL.LU.64 R6, [R1+0x318] ;  /* 0x0003180001067983 */ /* 0x004ea80000300a00 */
[----:B------:R-:W3:Y:S04]  /*32560*/  LDL.LU.64 R28, [R1+0x268] ;  /* 0x00026800011c7983 */ /* 0x000ee80000300a00 */
[----:B------:R-:W4:Y:S04]  /*32570*/  LDL.LU.64 R2, [R1+0x258] ;  /* 0x0002580001027983 */ /* 0x000f280000300a00 */
[----:B0-----:R0:W-:Y:S04]  /*32580*/  STL.64 [R1+0x15a0], R10 ;  /* 0x0015a00a01007387 */ /* 0x0011e80000100a00 */
[----:B0-----:R-:W2:Y:S04]  /*32590*/  LDL.LU R11, [R1+0x10] ;  /* 0x00001000010b7983 */ /* 0x001ea80000300800 */
[----:B------:R0:W-:Y:S04]  /*325a0*/  STL.64 [R1+0x1630], R12 ;  /* 0x0016300c01007387 */ /* 0x0001e80000100a00 */
[----:B0-----:R-:W2:Y:S04]  /*325b0*/  LDL.LU.64 R12, [R1+0x298] ;  /* 0x00029800010c7983 */ /* 0x001ea80000300a00 */
[----:B------:R0:W-:Y:S04]  /*325c0*/  STL.64 [R1+0x1598], R14 ;  /* 0x0015980e01007387 */ /* 0x0001e80000100a00 */
[----:B0-----:R-:W2:Y:S04]  /*325d0*/  LDL.LU.64 R14, [R1+0x288] ;  /* 0x00028800010e7983 */ /* 0x001ea80000300a00 */
[----:B------:R0:W-:Y:S04]  /*325e0*/  STL.64 [R1+0x1590], R18 ;  /* 0x0015901201007387 */ /* 0x0001e80000100a00 */
[----:B------:R-:W-:Y:S04]  /*325f0*/  STL.S16 [R1+0xd8], R25 ;  /* 0x0000d81901007387 */ /* 0x000fe80000100600 */
[----:B------:R-:W1:Y:S04]  /*32600*/  LDS.128 R24, [R24+UR6+0xc00] ;  /* 0x000c000618187984 */ /* 0x000e680008000c00 */
[----:B0-----:R-:W2:Y:S04]  /*32610*/  LDL.LU.S16 R19, [R1+0xd8] ;  /* 0x0000d80001137983 */ /* 0x001ea80000300600 */
[----:B-1----:R0:W-:Y:S01]  /*32620*/  STL.64 [R1+0x1628], R20 ;  /* 0x0016281401007387 */ /* 0x0021e20000100a00 */
[----:B------:R-:W-:-:S03]  /*32630*/  PRMT R18, R0, 0x7632, R18 ;  /* 0x0000763200127816 */ /* 0x000fc60000000012 */
[----:B0-----:R-:W2:Y:S04]  /*32640*/  LDL.LU.64 R20, [R1+0x2a8] ;  /* 0x0002a80001147983 */ /* 0x001ea80000300a00 */
[----:B------:R0:W-:Y:S04]  /*32650*/  STL.64 [R1+0x1588], R22 ;  /* 0x0015881601007387 */ /* 0x0001e80000100a00 */
[----:B0-----:R-:W2:Y:S04]  /*32660*/  LDL.LU.64 R22, [R1+0x2c0] ;  /* 0x0002c00001167983 */ /* 0x001ea80000300a00 */
[----:B------:R0:W-:Y:S04]  /*32670*/  STL.64 [R1+0x1580], R26 ;  /* 0x0015801a01007387 */ /* 0x0001e80000100a00 */
[----:B0-----:R-:W2:Y:S04]  /*32680*/  LDL.LU.S16 R26, [R1+0xe8] ;  /* 0x0000e800011a7983 */ /* 0x001ea80000300600 */
[----:B------:R-:W2:Y:S04]  /*32690*/  LDL.LU.S16 R27, [R1+0xdc] ;  /* 0x0000dc00011b7983 */ /* 0x000ea80000300600 */
[----:B------:R-:W2:Y:S04]  /*326a0*/  LDL.LU.64 R4, [R1+0x1690] ;  /* 0x0016900001047983 */ /* 0x000ea80000300a00 */
[----:B------:R-:W2:Y:S04]  /*326b0*/  LDL.LU R0, [R1+0x1688] ;  /* 0x0016880001007983 */ /* 0x000ea80000300800 */
[----:B--2---:R0:W-:Y:S01]  /*326c0*/  STG.E.U16 desc[UR10][R4.64], R0 ;  /* 0x0000000004007986 */ /* 0x0041e2000c10150a */
[----:B------:R-:W-:-:S03]  /*326d0*/  PRMT R10, R0, 0x7632, R10 ;  /* 0x00007632000a7816 */ /* 0x000fc6000000000a */
[----:B0-----:R-:W2:Y:S04]  /*326e0*/  LDL.LU.64 R4, [R1+0x1680] ;  /* 0x0016800001047983 */ /* 0x001ea80000300a00 */
[----:B------:R-:W3:Y:S04]  /*326f0*/  LDL.LU R0, [R1+0x1678] ;  /* 0x0016780001007983 */ /* 0x000ee80000300800 */
[----:B--2---:R0:W-:Y:S01]  /*32700*/  STG.E.U16 desc[UR10][R6.64], R4 ;  /* 0x0000000406007986 */ /* 0x0041e2000c10150a */
[----:B---3--:R-:W-:-:S03]  /*32710*/  PRMT R0, R4, 0x7632, R0 ;  /* 0x0000763204007816 */ /* 0x008fc60000000000 */
[----:B0-----:R-:W2:Y:S04]  /*32720*/  LDL.LU.64 R6, [R1+0x1670] ;  /* 0x0016700001067983 */ /* 0x001ea80000300a00 */
[----:B------:R-:W2:Y:S04]  /*32730*/  LDL.LU R4, [R1+0x1668] ;  /* 0x0016680001047983 */ /* 0x000ea80000300800 */
[----:B--2---:R0:W-:Y:S04]  /*32740*/  STG.E.U16 desc[UR10][R6.64], R4 ;  /* 0x0000000406007986 */ /* 0x0041e8000c10150a */
[----:B0-----:R-:W2:Y:S04]  /*32750*/  LDL.LU.64 R6, [R1+0x1660] ;  /* 0x0016600001067983 */ /* 0x001ea80000300a00 */
[----:B------:R-:W3:Y:S04]  /*32760*/  LDL.LU R4, [R1+0x1658] ;  /* 0x0016580001047983 */ /* 0x000ee80000300800 */
[----:B--2---:R0:W-:Y:S04]  /*32770*/  STG.E.U16 desc[UR10][R6.64], R5 ;  /* 0x0000000506007986 */ /* 0x0041e8000c10150a */
[----:B0-----:R-:W2:Y:S04]  /*32780*/  LDL.LU.64 R6, [R1+0x1650] ;  /* 0x0016500001067983 */ /* 0x001ea80000300a00 */
[----:B------:R-:W3:Y:S04]  /*32790*/  LDL.LU R5, [R1+0x1648] ;  /* 0x0016480001057983 */ /* 0x000ee80000300800 */
[----:B---3--:R0:W-:Y:S04]  /*327a0*/  STG.E.U16 desc[UR10][R4.64], R26 ;  /* 0x0000001a04007986 */ /* 0x0081e8000c10150a */
[----:B0-----:R-:W3:Y:S04]  /*327b0*/  LDL.LU.64 R4, [R1+0x1640] ;  /* 0x0016400001047983 */ /* 0x001ee80000300a00 */
[----:B---3--:R0:W-:Y:S04]  /*327c0*/  STG.E.U16 desc[UR10][R4.64], R27 ;  /* 0x0000001b04007986 */ /* 0x0081e8000c10150a */
[----:B0-----:R-:W3:Y:S04]  /*327d0*/  LDL.LU.64 R4, [R1+0x1638] ;  /* 0x0016380001047983 */ /* 0x001ee80000300a00 */
[----:B------:R-:W-:Y:S04]  /*327e0*/  STG.E.U16 desc[UR10][R22.64], R19 ;  /* 0x0000001316007986 */ /* 0x000fe8000c10150a */
[----:B------:R-:W-:Y:S04]  /*327f0*/  STG.E.U16 desc[UR10][R20.64], R18 ;  /* 0x0000001214007986 */ /* 0x000fe8000c10150a */
[----:B------:R0:W-:Y:S04]  /*32800*/  STG.E.U16 desc[UR10][R12.64], R10 ;  /* 0x0000000a0c007986 */ /* 0x0001e8000c10150a */
[----:B------:R1:W-:Y:S04]  /*32810*/  STG.E.U16 desc[UR10][R14.64], R0 ;  /* 0x000000000e007986 */ /* 0x0003e8000c10150a */
[----:B--2---:R2:W-:Y:S04]  /*32820*/  STG.E.U16 desc[UR10][R6.64], R11 ;  /* 0x0000000b06007986 */ /* 0x0045e8000c10150a */
[----:B0-----:R-:W4:Y:S04]  /*32830*/  LDL.LU.64 R12, [R1+0x250] ;  /* 0x00025000010c7983 */ /* 0x001f280000300a00 */
[----:B------:R-:W4:Y:S04]  /*32840*/  LDL.LU.64 R18, [R1+0x248] ;  /* 0x0002480001127983 */ /* 0x000f280000300a00 */
[----:B------:R-:W4:Y:S04]  /*32850*/  LDL.LU.64 R20, [R1+0x240] ;  /* 0x0002400001147983 */ /* 0x000f280000300a00 */
[----:B-1----:R-:W4:Y:S04]  /*32860*/  LDL.LU.64 R14, [R1+0x238] ;  /* 0x00023800010e7983 */ /* 0x002f280000300a00 */
[----:B--2---:R-:W2:Y:S04]  /*32870*/  LDL.LU.64 R6, [R1+0x230] ;  /* 0x0002300001067983 */ /* 0x004ea80000300a00 */
[----:B---3--:R-:W-:Y:S04]  /*32880*/  STG.E.U16 desc[UR10][R28.64], R4 ;  /* 0x000000041c007986 */ /* 0x008fe8000c10150a */
[----:B----4-:R0:W-:Y:S04]  /*32890*/  STG.E.U16 desc[UR10][R2.64], R5 ;  /* 0x0000000502007986 */ /* 0x0101e8000c10150a */
[----:B0-----:R-:W3:Y:S04]  /*328a0*/  LDL.LU.64 R2, [R1+0x218] ;  /* 0x0002180001027983 */ /* 0x001ee80000300a00 */
[----:B---3--:R0:W-:Y:S04]  /*328b0*/  STL.64 [R1+0x1610], R2 ;  /* 0x0016100201007387 */ /* 0x0081e80000100a00 */
[----:B0-----:R-:W3:Y:S04]  /*328c0*/  LDL.LU.64 R2, [R1+0x220] ;  /* 0x0002200001027983 */ /* 0x001ee80000300a00 */
[----:B---3--:R0:W-:Y:S04]  /*328d0*/  STL.64 [R1+0x1620], R2 ;  /* 0x0016200201007387 */ /* 0x0081e80000100a00 */
[----:B0-----:R-:W3:Y:S04]  /*328e0*/  LDL.LU.64 R2, [R1+0x228] ;  /* 0x0002280001027983 */ /* 0x001ee80000300a00 */
[----:B------:R-:W4:Y:S04]  /*328f0*/  LDL.LU.64 R28, [R1+0x1f0] ;  /* 0x0001f000011c7983 */ /* 0x000f280000300a00 */
[----:B----4-:R0:W-:Y:S04]  /*32900*/  STL.64 [R1+0x15f0], R28 ;  /* 0x0015f01c01007387 */ /* 0x0101e80000100a00 */
[----:B0-----:R-:W4:Y:S04]  /*32910*/  LDL.LU.64 R28, [R1+0x1f8] ;  /* 0x0001f800011c7983 */ /* 0x001f280000300a00 */
[----:B----4-:R0:W-:Y:S04]  /*32920*/  STL.64 [R1+0x15f8], R28 ;  /* 0x0015f81c01007387 */ /* 0x0101e80000100a00 */
[----:B0-----:R-:W4:Y:S04]  /*32930*/  LDL.LU.64 R28, [R1+0x200] ;  /* 0x00020000011c7983 */ /* 0x001f280000300a00 */
[----:B----4-:R0:W-:Y:S04]  /*32940*/  STL.64 [R1+0x1600], R28 ;  /* 0x0016001c01007387 */ /* 0x0101e80000100a00 */
[----:B0-----:R-:W4:Y:S04]  /*32950*/  LDL.LU.64 R28, [R1+0x208] ;  /* 0x00020800011c7983 */ /* 0x001f280000300a00 */
[----:B----4-:R0:W-:Y:S04]  /*32960*/  STL.64 [R1+0x1608], R28 ;  /* 0x0016081c01007387 */ /* 0x0101e80000100a00 */
[----:B0-----:R-:W4:Y:S04]  /*32970*/  LDL.LU.64 R28, [R1+0x210] ;  /* 0x00021000011c7983 */ /* 0x001f280000300a00 */
[----:B------:R-:W2:Y:S04]  /*32980*/  LDL.LU.64 R26, [R1+0x1d0] ;  /* 0x0001d000011a7983 */ /* 0x000ea80000300a00 */
[----:B--2---:R0:W-:Y:S04]  /*32990*/  STL.64 [R1+0x15d0], R26 ;  /* 0x0015d01a01007387 */ /* 0x0041e80000100a00 */
[----:B0-----:R-:W2:Y:S04]  /*329a0*/  LDL.LU.64 R26, [R1+0x1d8] ;  /* 0x0001d800011a7983 */ /* 0x001ea80000300a00 */
[----:B--2---:R0:W-:Y:S04]  /*329b0*/  STL.64 [R1+0x15d8], R26 ;  /* 0x0015d81a01007387 */ /* 0x0041e80000100a00 */
[----:B0-----:R-:W2:Y:S04]  /*329c0*/  LDL.LU.64 R26, [R1+0x1e0] ;  /* 0x0001e000011a7983 */ /* 0x001ea80000300a00 */
[----:B------:R-:W-:Y:S04]  /*329d0*/  STG.E.U16 desc[UR10][R12.64], R8 ;  /* 0x000000080c007986 */ /* 0x000fe8000c10150a */
[----:B--2---:R0:W-:Y:S04]  /*329e0*/  STL.64 [R1+0x15e0], R26 ;  /* 0x0015e01a01007387 */ /* 0x0041e80000100a00 */
[----:B0-----:R-:W2:Y:S04]  /*329f0*/  LDL.LU.64 R26, [R1+0x1e8] ;  /* 0x0001e800011a7983 */ /* 0x001ea80000300a00 */
[----:B------:R-:W2:Y:S04]  /*32a00*/  LDL.LU.64 R22, [R1+0x1c8] ;  /* 0x0001c80001167983 */ /* 0x000ea80000300a00 */
[----:B------:R-:W2:Y:S04]  /*32a10*/  LDL.LU.64 R12, [R1+0x1630] ;  /* 0x00163000010c7983 */ /* 0x000ea80000300a00 */
[----:B--2---:R0:W-:Y:S04]  /*32a20*/  STG.E.U16 desc[UR10][R18.64], R12 ;  /* 0x0000000c12007986 */ /* 0x0041e8000c10150a */
[----:B------:R1:W-:Y:S04]  /*32a30*/  STG.E.U16 desc[UR10][R20.64], R16 ;  /* 0x0000001014007986 */ /* 0x0003e8000c10150a */
[----:B0-----:R-:W2:Y:S04]  /*32a40*/  LDL.LU.64 R18, [R1+0x1c0] ;  /* 0x0001c00001127983 */ /* 0x001ea80000300a00 */
[----:B-1----:R-:W2:Y:S01]  /*32a50*/  LDL.LU.64 R20, [R1+0x1628] ;  /* 0x0016280001147983 */ /* 0x002ea20000300a00 */
[----:B------:R-:W-:-:S03]  /*32a60*/  PRMT R0, R11, 0x7632, R0 ;  /* 0x000076320b007816 */ /* 0x000fc60000000000 */
[----:B--2---:R0:W-:Y:S04]  /*32a70*/  STG.E.U16 desc[UR10][R14.64], R20 ;  /* 0x000000140e007986 */ /* 0x0041e8000c10150a */
[----:B------:R1:W-:Y:S04]  /*32a80*/  STG.E.U16 desc[UR10][R6.64], R24 ;  /* 0x0000001806007986 */ /* 0x0003e8000c10150a */
[----:B---3--:R2:W-:Y:S04]  /*32a90*/  STG.E.U16 desc[UR10][R2.64], R0 ;  /* 0x0000000002007986 */ /* 0x0085e8000c10150a */
[----:B0-----:R-:W3:Y:S04]  /*32aa0*/  LDL.LU.64 R14, [R1+0x1b8] ;  /* 0x0001b800010e7983 */ /* 0x001ee80000300a00 */
[----:B------:R-:W3:Y:S04]  /*32ab0*/  LDL.LU.64 R10, [R1+0x1b0] ;  /* 0x0001b000010a7983 */ /* 0x000ee80000300a00 */
[----:B-1----:R-:W3:Y:S04]  /*32ac0*/  LDL.LU.64 R6, [R1+0x1a8] ;  /* 0x0001a80001067983 */ /* 0x002ee80000300a00 */
[----:B--2---:R-:W2:Y:S01]  /*32ad0*/  LDL.LU.64 R2, [R1+0x1620] ;  /* 0x0016200001027983 */ /* 0x004ea20000300a00 */
[----:B------:R-:W-:-:S02]  /*32ae0*/  PRMT R4, R4, 0x7632, R4 ;  /* 0x0000763204047816 */ /* 0x000fc40000000004 */
[----:B------:R-:W-:Y:S02]  /*32af0*/  PRMT R0, R5, 0x7632, R0 ;  /* 0x0000763205007816 */ /* 0x000fe40000000000 */
[----:B------:R-:W3:Y:S04]  /*32b00*/  LDL.LU R5, [R1+0x1618] ;  /* 0x0016180001057983 */ /* 0x000ee80000300800 */
[----:B--2---:R0:W-:Y:S04]  /*32b10*/  STG.E.U16 desc[UR10][R2.64], R4 ;  /* 0x0000000402007986 */ /* 0x0041e8000c10150a */
[----:B0-----:R-:W2:Y:S01]  /*32b20*/  LDL.LU.64 R2, [R1+0x1610] ;  /* 0x0016100001027983 */ /* 0x001ea20000300a00 */
[----:B------:R-:W-:-:S02]  /*32b30*/  PRMT R8, R8, 0x7632, R8 ;  /* 0x0000763208087816 */ /* 0x000fc40000000008 */
[----:B------:R-:W-:Y:S01]  /*32b40*/  PRMT R12, R12, 0x7632, R12 ;  /* 0x000076320c0c7816 */ /* 0x000fe2000000000c */
[----:B--2---:R0:W-:Y:S04]  /*32b50*/  STG.E.U16 desc[UR10][R2.64], R0 ;  /* 0x0000000002007986 */ /* 0x0041e8000c10150a */
[----:B----4-:R1:W-:Y:S04]  /*32b60*/  STG.E.U16 desc[UR10][R28.64], R8 ;  /* 0x000000081c007986 */ /* 0x0103e8000c10150a */
[----:B0-----:R-:W2:Y:S04]  /*32b70*/  LDL.LU.64 R2, [R1+0x1a0] ;  /* 0x0001a00001027983 */ /* 0x001ea80000300a00 */
[----:B-1----:R-:W4:Y:S01]  /*32b80*/  LDL.LU.64 R28, [R1+0x1608] ;  /* 0x00160800011c7983 */ /* 0x002f220000300a00 */
[----:B------:R-:W-:-:S03]  /*32b90*/  PRMT R16, R16, 0x7632, R16 ;  /* 0x0000763210107816 */ /* 0x000fc60000000010 */
[----:B----4-:R0:W-:Y:S04]  /*32ba0*/  STG.E.U16 desc[UR10][R28.64], R12 ;  /* 0x0000000c1c007986 */ /* 0x0101e8000c10150a */
[----:B0-----:R-:W4:Y:S01]  /*32bb0*/  LDL.LU.64 R28, [R1+0x1600] ;  /* 0x00160000011c7983 */ /* 0x001f220000300a00 */
[----:B------:R-:W-:-:S03]  /*32bc0*/  PRMT R20, R20, 0x7632, R20 ;  /* 0x0000763214147816 */ /* 0x000fc60000000014 */
[----:B----4-:R0:W-:Y:S04]  /*32bd0*/  STG.E.U16 desc[UR10][R28.64], R16 ;  /* 0x000000101c007986 */ /* 0x0101e8000c10150a */
[----:B0-----:R-:W4:Y:S01]  /*32be0*/  LDL.LU.64 R28, [R1+0x15f8] ;  /* 0x0015f800011c7983 */ /* 0x001f220000300a00 */
[----:B------:R-:W-:-:S03]  /*32bf0*/  PRMT R24, R24, 0x7632, R24 ;  /* 0x0000763218187816 */ /* 0x000fc60000000018 */
[----:B----4-:R0:W-:Y:S04]  /*32c00*/  STG.E.U16 desc[UR10][R28.64], R20 ;  /* 0x000000141c007986 */ /* 0x0101e8000c10150a */
[----:B0-----:R-:W4:Y:S04]  /*32c10*/  LDL.LU.64 R28, [R1+0x15f0] ;  /* 0x0015f000011c7983 */ /* 0x001f280000300a00 */
[----:B----4-:R0:W-:Y:S04]  /*32c20*/  STG.E.U16 desc[UR10][R28.64], R24 ;  /* 0x000000181c007986 */ /* 0x0101e8000c10150a */
[----:B0-----:R-:W4:Y:S04]  /*32c30*/  LDL.LU.64 R28, [R1+0x15e8] ;  /* 0x0015e800011c7983 */ /* 0x001f280000300a00 */
[----:B----4-:R0:W-:Y:S04]  /*32c40*/  STG.E.U16 desc[UR10][R26.64], R29 ;  /* 0x0000001d1a007986 */ /* 0x0101e8000c10150a */
[----:B0-----:R-:W3:Y:S04]  /*32c50*/  LDL.LU.64 R26, [R1+0x15e0] ;  /* 0x0015e000011a7983 */ /* 0x001ee80000300a00 */
[----:B---3--:R0:W-:Y:S04]  /*32c60*/  STG.E.U16 desc[UR10][R26.64], R5 ;  /* 0x000000051a007986 */ /* 0x0081e8000c10150a */
[----:B0-----:R-:W3:Y:S04]  /*32c70*/  LDL.LU.64 R26, [R1+0x15d8] ;  /* 0x0015d800011a7983 */ /* 0x001ee80000300a00 */
[----:B---3--:R0:W-:Y:S04]  /*32c80*/  STG.E.U16 desc[UR10][R26.64], R28 ;  /* 0x0000001c1a007986 */ /* 0x0081e8000c10150a */
[----:B0-----:R-:W3:Y:S01]  /*32c90*/  LDL.LU.64 R26, [R1+0x15d0] ;  /* 0x0015d000011a7983 */ /* 0x001ee20000300a00 */
[----:B------:R-:W-:-:S03]  /*32ca0*/  PRMT R0, R29, 0x7632, R0 ;  /* 0x000076321d007816 */ /* 0x000fc60000000000 */
[----:B------:R-:W-:Y:S04]  /*32cb0*/  STL.64 [R1+0x15c8], R12 ;  /* 0x0015c80c01007387 */ /* 0x000fe80000100a00 */
[----:B---3--:R-:W-:Y:S04]  /*32cc0*/  STG.E.U16 desc[UR10][R26.64], R9 ;  /* 0x000000091a007986 */ /* 0x008fe8000c10150a */
[----:B------:R0:W-:Y:S04]  /*32cd0*/  STG.E.U16 desc[UR10][R22.64], R13 ;  /* 0x0000000d16007986 */ /* 0x0001e8000c10150a */
[----:B------:R-:W-:Y:S04]  /*32ce0*/  STG.E.U16 desc[UR10][R18.64], R17 ;  /* 0x0000001112007986 */ /* 0x000fe8000c10150a */
[----:B------:R-:W-:Y:S04]  /*32cf0*/  STG.E.U16 desc[UR10][R14.64], R21 ;  /* 0x000000150e007986 */ /* 0x000fe8000c10150a */
[----:B0-----:R-:W3:Y:S04]  /*32d00*/  LDL.LU.64 R12, [R1+0x198] ;  /* 0x00019800010c7983 */ /* 0x001ee80000300a00 */
[----:B------:R0:W-:Y:S04]  /*32d10*/  STL [R1+0x15c0], R17 ;  /* 0x0015c01101007387 */ /* 0x0001e80000100800 */
[----:B------:R-:W-:Y:S04]  /*32d20*/  STG.E.U16 desc[UR10][R10.64], R25 ;  /* 0x000000190a007986 */ /* 0x000fe8000c10150a */
[----:B------:R1:W-:Y:S04]  /*32d30*/  STG.E.U16 desc[UR10][R6.64], R0 ;  /* 0x0000000006007986 */ /* 0x0003e8000c10150a */
[----:B0-----:R-:W4:Y:S04]  /*32d40*/  LDL.LU.64 R16, [R1+0x190] ;  /* 0x0001900001107983 */ /* 0x001f280000300a00 */
[----:B------:R-:W2:Y:S01]  /*32d50*/  LDL.LU R24, [R1+0x18] ;  /* 0x0000180001187983 */ /* 0x000ea20000300800 */
[----:B-1----:R-:W-:-:S03]  /*32d60*/  PRMT R0, R28, 0x7632, R0 ;  /* 0x000076321c007816 */ /* 0x002fc60000000000 */
[----:B------:R-:W2:Y:S01]  /*32d70*/  LDL.LU.64 R28, [R1+0x170] ;  /* 0x00017000011c7983 */ /* 0x000ea20000300a00 */
[----:B------:R-:W-:-:S03]  /*32d80*/  PRMT R5, R5, 0x7632, R5 ;  /* 0x0000763205057816 */ /* 0x000fc60000000005 */
[----:B--2---:R0:W-:Y:S04]  /*32d90*/  STL.64 [R1+0x15b0], R28 ;  /* 0x0015b01c01007387 */ /* 0x0041e80000100a00 */
[----:B0-----:R-:W2:Y:S04]  /*32da0*/  LDL.LU.64 R28, [R1+0x178] ;  /* 0x00017800011c7983 */ /* 0x001ea80000300a00 */
[----:B------:R-:W-:Y:S01]  /*32db0*/  STG.E.U16 desc[UR10][R2.64], R5 ;  /* 0x0000000502007986 */ /* 0x000fe2000c10150a */
[----:B------:R-:W-:-:S03]  /*32dc0*/  PRMT R9, R9, 0x7632, R9 ;  /* 0x0000763209097816 */ /* 0x000fc60000000009 */
[----:B---3--:R-:W-:Y:S04]  /*32dd0*/  STG.E.U16 desc[UR10][R12.64], R0 ;  /* 0x000000000c007986 */ /* 0x008fe8000c10150a */
[----:B----4-:R-:W-:Y:S04]  /*32de0*/  STG.E.U16 desc[UR10][R16.64], R9 ;  /* 0x0000000910007986 */ /* 0x010fe8000c10150a */
[----:B--2---:R0:W-:Y:S04]  /*32df0*/  STL.64 [R1+0x15b8], R28 ;  /* 0x0015b81c01007387 */ /* 0x0041e80000100a00 */
[----:B0-----:R-:W2:Y:S04]  /*32e00*/  LDL.LU.64 R28, [R1+0x180] ;  /* 0x00018000011c7983 */ /* 0x001ea80000300a00 */
[----:B------:R-:W3:Y:S04]  /*32e10*/  LDL.LU.64 R6, [R1+0x168] ;  /* 0x0001680001067983 */ /* 0x000ee80000300a00 */
[----:B------:R-:W4:Y:S04]  /*32e20*/  LDL.LU.64 R2, [R1+0x160] ;  /* 0x0001600001027983 */ /* 0x000f280000300a00 */
[----:B------:R-:W2:Y:S04]  /*32e30*/  LDL.LU.64 R10, [R1+0x158] ;  /* 0x00015800010a7983 */ /* 0x000ea80000300a00 */
[----:B------:R-:W2:Y:S04]  /*32e40*/  LDL.LU.64 R14, [R1+0x150] ;  /* 0x00015000010e7983 */ /* 0x000ea80000300a00 */
[----:B------:R-:W2:Y:S04]  /*32e50*/  LDL.LU.64 R18, [R1+0x148] ;  /* 0x0001480001127983 */ /* 0x000ea80000300a00 */
[----:B------:R-:W2:Y:S04]  /*32e60*/  LDL.LU.64 R22, [R1+0x140] ;  /* 0x0001400001167983 */ /* 0x000ea80000300a00 */
[----:B------:R-:W2:Y:S04]  /*32e70*/  LDL.LU.64 R26, [R1+0xf0] ;  /* 0x0000f000011a7983 */ /* 0x000ea80000300a00 */
[----:B------:R0:W-:Y:S04]  /*32e80*/  STL.64 [R1+0x1548], R4 ;  /* 0x0015480401007387 */ /* 0x0001e80000100a00 */
[----:B0-----:R-:W2:Y:S04]  /*32e90*/  LDL.LU.64 R4, [R1+0x188] ;  /* 0x0001880001047983 */ /* 0x001ea80000300a00 */
[----:B------:R-:W2:Y:S04]  /*32ea0*/  LDL.LU.64 R12, [R1+0x15c8] ;  /* 0x0015c800010c7983 */ /* 0x000ea80000300a00 */
[----:B------:R-:W2:Y:S04]  /*32eb0*/  LDL.LU R17, [R1+0x15c0] ;  /* 0x0015c00001117983 */ /* 0x000ea80000300800 */
[----:B------:R0:W-:Y:S04]  /*32ec0*/  STL.64 [R1+0x1558], R8 ;  /* 0x0015580801007387 */ /* 0x0001e80000100a00 */
[----:B0-----:R-:W2:Y:S04]  /*32ed0*/  LDL.LU.64 R8, [R1+0xa8] ;  /* 0x0000a80001087983 */ /* 0x001ea80000300a00 */
[----:B--2---:R0:W-:Y:S04]  /*32ee0*/  STL.64 [R1+0x1560], R8 ;  /* 0x0015600801007387 */ /* 0x0041e80000100a00 */
[----:B0-----:R-:W2:Y:S01]  /*32ef0*/  LDL.LU.64 R8, [R1+0xb0] ;  /* 0x0000b00001087983 */ /* 0x001ea20000300a00 */
[----:B------:R-:W-:-:S03]  /*32f00*/  PRMT R13, R13, 0x7632, R13 ;  /* 0x000076320d0d7816 */ /* 0x000fc6000000000d */
[----:B--2---:R0:W-:Y:S04]  /*32f10*/  STL.64 [R1+0x1568], R8 ;  /* 0x0015680801007387 */ /* 0x0041e80000100a00 */
[----:B0-----:R-:W2:Y:S01]  /*32f20*/  LDL.LU.64 R8, [R1+0xc8] ;  /* 0x0000c80001087983 */ /* 0x001ea20000300a00 */
[----:B------:R-:W-:-:S03]  /*32f30*/  PRMT R17, R17, 0x7632, R17 ;  /* 0x0000763211117816 */ /* 0x000fc60000000011 */
[----:B------:R-:W-:Y:S04]  /*32f40*/  STG.E.U16 desc[UR10][R4.64], R13 ;  /* 0x0000000d04007986 */ /* 0x000fe8000c10150a */
[----:B------:R-:W-:Y:S04]  /*32f50*/  STG.E.U16 desc[UR10][R28.64], R17 ;  /* 0x000000111c007986 */ /* 0x000fe8000c10150a */
[----:B--2---:R0:W-:Y:S04]  /*32f60*/  STL.64 [R1+0x1578], R8 ;  /* 0x0015780801007387 */ /* 0x0041e80000100a00 */
[----:B0-----:R-:W2:Y:S04]  /*32f70*/  LDL.LU.64 R8, [R1+0xd0] ;  /* 0x0000d00001087983 */ /* 0x001ea80000300a00 */
[----:B------:R-:W2:Y:S04]  /*32f80*/  LDL.LU.64 R4, [R1+0xa0] ;  /* 0x0000a00001047983 */ /* 0x000ea80000300a00 */
[----:B------:R-:W2:Y:S01]  /*32f90*/  LDL.LU.64 R28, [R1+0x15b8] ;  /* 0x0015b800011c7983 */ /* 0x000ea20000300a00 */
[----:B------:R-:W-:-:S03]  /*32fa0*/  PRMT R21, R21, 0x7632, R21 ;  /* 0x0000763215157816 */ /* 0x000fc60000000015 */
[----:B------:R-:W3:Y:S04]  /*32fb0*/  LDL.LU.64 R16, [R1+0xc0] ;  /* 0x0000c00001107983 */ /* 0x000ee80000300a00 */
[----:B--2---:R0:W-:Y:S04]  /*32fc0*/  STG.E.U16 desc[UR10][R28.64], R21 ;  /* 0x000000151c007986 */ /* 0x0041e8000c10150a */
[----:B0-----:R-:W2:Y:S01]  /*32fd0*/  LDL.LU.64 R28, [R1+0x15b0] ;  /* 0x0015b000011c7983 */ /* 0x001ea20000300a00 */
[----:B------:R-:W-:-:S03]  /*32fe0*/  PRMT R25, R25, 0x7632, R25 ;  /* 0x0000763219197816 */ /* 0x000fc60000000019 */
[----:B------:R-:W3:Y:S04]  /*32ff0*/  LDL.LU.64 R20, [R1+0xe0] ;  /* 0x0000e00001147983 */ /* 0x000ee80000300a00 */
[----:B--2---:R0:W-:Y:S04]  /*33000*/  STG.E.U16 desc[UR10][R28.64], R25 ;  /* 0x000000191c007986 */ /* 0x0041e8000c10150a */
[----:B---3--:R1:W-:Y:S04]  /*33010*/  STG.E.U16 desc[UR10][R6.64], R24 ;  /* 0x0000001806007986 */ /* 0x0083e8000c10150a */
[----:B0-----:R-:W2:Y:S04]  /*33020*/  LDL.LU.64 R28, [R1+0x98] ;  /* 0x00009800011c7983 */ /* 0x001ea80000300a00 */
[----:B-1----:R-:W4:Y:S04]  /*33030*/  LDL.LU.64 R6, [R1+0x15a8] ;  /* 0x0015a80001067983 */ /* 0x002f280000300a00 */
[----:B----4-:R0:W-:Y:S04]  /*33040*/  STG.E.U16 desc[UR10][R2.64], R6 ;  /* 0x0000000602007986 */ /* 0x0101e8000c10150a */
[----:B------:R1:W-:Y:S04]  /*33050*/  STG.E.U16 desc[UR10][R10.64], R7 ;  /* 0x000000070a007986 */ /* 0x0003e8000c10150a */
[----:B0-----:R-:W3:Y:S04]  /*33060*/  LDL.LU.64 R2, [R1+0x90] ;  /* 0x0000900001027983 */ /* 0x001ee80000300a00 */
[----:B-1----:R-:W4:Y:S04]  /*33070*/  LDL.LU.64 R10, [R1+0x15a0] ;  /* 0x0015a000010a7983 */ /* 0x002f280000300a00 */
[----:B----4-:R0:W-:Y:S04]  /*33080*/  STG.E.U16 desc[UR10][R14.64], R10 ;  /* 0x0000000a0e007986 */ /* 0x0101e8000c10150a */
[----:B0-----:R-:W4:Y:S04]  /*33090*/  LDL.LU.64 R14, [R1+0x1598] ;  /* 0x00159800010e7983 */ /* 0x001f280000300a00 */
[----:B----4-:R0:W-:Y:S04]  /*330a0*/  STG.E.U16 desc[UR10][R18.64], R14 ;  /* 0x0000000e12007986 */ /* 0x0101e8000c10150a */
[----:B0-----:R-:W4:Y:S04]  /*330b0*/  LDL.LU.64 R18, [R1+0x1590] ;  /* 0x0015900001127983 */ /* 0x001f280000300a00 */
[----:B----4-:R0:W-:Y:S04]  /*330c0*/  STG.E.U16 desc[UR10][R22.64], R18 ;  /* 0x0000001216007986 */ /* 0x0101e8000c10150a */
[----:B0-----:R-:W4:Y:S01]  /*330d0*/  LDL.LU.64 R22, [R1+0x1588] ;  /* 0x0015880001167983 */ /* 0x001f220000300a00 */
[----:B------:R-:W-:-:S03]  /*330e0*/  PRMT R0, R24, 0x7632, R0 ;  /* 0x0000763218007816 */ /* 0x000fc60000000000 */
[----:B----4-:R0:W-:Y:S04]  /*330f0*/  STG.E.U16 desc[UR10][R26.64], R22 ;  /* 0x000000161a007986 */ /* 0x0101e8000c10150a */
[----:B0-----:R-:W4:Y:S04]  /*33100*/  LDL.LU.64 R26, [R1+0x1580] ;  /* 0x00158000011a7983 */ /* 0x001f280000300a00 */
[----:B------:R-:W2:Y:S04]  /*33110*/  LDL.LU.64 R24, [R1+0x88] ;  /* 0x0000880001187983 */ /* 0x000ea80000300a00 */
[----:B----4-:R0:W-:Y:S04]  /*33120*/  STG.E.U16 desc[UR10][R20.64], R26 ;  /* 0x0000001a14007986 */ /* 0x0101e8000c10150a */
[----:B------:R1:W-:Y:S04]  /*33130*/  STG.E.U16 desc[UR10][R8.64], R0 ;  /* 0x0000000008007986 */ /* 0x0003e8000c10150a */
[----:B0-----:R-:W4:Y:S04]  /*33140*/  LDL.LU R20, [R1+0x1c] ;  /* 0x00001c0001147983 */ /* 0x001f280000300800 */
[----:B-1----:R-:W2:Y:S01]  /*33150*/  LDL.LU.64 R8, [R1+0x1578] ;  /* 0x0015780001087983 */ /* 0x002ea20000300a00 */
[----:B------:R-:W-:-:S02]  /*33160*/  PRMT R6, R6, 0x7632, R6 ;  /* 0x0000763206067816 */ /* 0x000fc40000000006 */
[----:B------:R-:W-:Y:S02]  /*33170*/  PRMT R0, R7, 0x7632, R0 ;  /* 0x0000763207007816 */ /* 0x000fe40000000000 */
[----:B------:R-:W3:Y:S04]  /*33180*/  LDL.LU R7, [R1+0x1570] ;  /* 0x0015700001077983 */ /* 0x000ee80000300800 */
[----:B--2---:R0:W-:Y:S04]  /*33190*/  STG.E.U16 desc[UR10][R8.64], R6 ;  /* 0x0000000608007986 */ /* 0x0041e8000c10150a */
[----:B0-----:R-:W2:Y:S01]  /*331a0*/  LDL.LU.64 R8, [R1+0x1568] ;  /* 0x0015680001087983 */ /* 0x001ea20000300a00 */
[----:B------:R-:W-:-:S03]  /*331b0*/  PRMT R10, R10, 0x7632, R10 ;  /* 0x000076320a0a7816 */ /* 0x000fc6000000000a */
[----:B------:R0:W-:Y:S04]  /*331c0*/  STG.E.U16 desc[UR10][R16.64], R0 ;  /* 0x0000000010007986 */ /* 0x0001e8000c10150a */
[----:B0-----:R-:W3:Y:S04]  /*331d0*/  LDL.LU.64 R16, [R1+0x80] ;  /* 0x0000800001107983 */ /* 0x001ee80000300a00 */
[----:B--2---:R0:W-:Y:S04]  /*331e0*/  STG.E.U16 desc[UR10][R8.64], R10 ;  /* 0x0000000a08007986 */ /* 0x0041e8000c10150a */
[----:B0-----:R-:W2:Y:S01]  /*331f0*/  LDL.LU.64 R8, [R1+0x1560] ;  /* 0x0015600001087983 */ /* 0x001ea20000300a00 */
[----:B------:R-:W-:-:S02]  /*33200*/  PRMT R14, R14, 0x7632, R14 ;  /* 0x000076320e0e7816 */ /* 0x000fc4000000000e */
[----:B------:R-:W-:-:S03]  /*33210*/  PRMT R18, R18, 0x7632, R18 ;  /* 0x0000763212127816 */ /* 0x000fc60000000012 */
[----:B--2---:R0:W-:Y:S04]  /*33220*/  STG.E.U16 desc[UR10][R8.64], R14 ;  /* 0x0000000e08007986 */ /* 0x0041e8000c10150a */
[----:B------:R1:W-:Y:S04]  /*33230*/  STG.E.U16 desc[UR10][R4.64], R18 ;  /* 0x0000001204007986 */ /* 0x0003e8000c10150a */
[----:B0-----:R-:W2:Y:S04]  /*33240*/  LDL.LU.64 R8, [R1+0x78] ;  /* 0x0000780001087983 */ /* 0x001ea80000300a00 */
[----:B-1----:R-:W2:Y:S01]  /*33250*/  LDL.LU.64 R4, [R1+0x68] ;  /* 0x0000680001047983 */ /* 0x002ea20000300a00 */
[----:B------:R-:W-:-:S02]  /*33260*/  PRMT R22, R22, 0x7632, R22 ;  /* 0x0000763216167816 */ /* 0x000fc40000000016 */
[----:B------:R-:W-:-:S03]  /*33270*/  PRMT R26, R26, 0x7632, R26 ;  /* 0x000076321a1a7816 */ /* 0x000fc6000000001a */
[----:B------:R-:W-:Y:S04]  /*33280*/  STG.E.U16 desc[UR10][R28.64], R22 ;  /* 0x000000161c007986 */ /* 0x000fe8000c10150a */
[----:B---3--:R-:W-:Y:S04]  /*33290*/  STG.E.U16 desc[UR10][R2.64], R26 ;  /* 0x0000001a02007986 */ /* 0x008fe8000c10150a */
[----:B--2---:R0:W-:Y:S04]  /*332a0*/  STL.64 [R1+0x1550], R4 ;  /* 0x0015500401007387 */ /* 0x0041e80000100a00 */
[----:B0-----:R-:W2:Y:S04]  /*332b0*/  LDL.LU.64 R4, [R1+0x70] ;  /* 0x0000700001047983 */ /* 0x001ea80000300a00 */
[----:B------:R0:W-:Y:S04]  /*332c0*/  STL [R1+0x1544], R23 ;  /* 0x0015441701007387 */ /* 0x0001e80000100800 */
[----:B0-----:R-:W3:Y:S04]  /*332d0*/  LDL.LU.64 R22, [R1+0x60] ;  /* 0x0000600001167983 */ /* 0x001ee80000300a00 */
[----:B------:R0:W-:Y:S04]  /*332e0*/  STL [R1+0x1540], R27 ;  /* 0x0015401b01007387 */ /* 0x0001e80000100800 */
[----:B0-----:R-:W2:Y:S04]  /*332f0*/  LDL.LU.64 R26, [R1+0x58] ;  /* 0x00005800011a7983 */ /* 0x001ea80000300a00 */
[----:B------:R-:W2:Y:S04]  /*33300*/  LDL.LU.64 R28, [R1+0x40] ;  /* 0x00004000011c7983 */ /* 0x000ea80000300a00 */
[----:B--2---:R0:W-:Y:S04]  /*33310*/  STL.64 [R1+0x1530], R28 ;  /* 0x0015301c01007387 */ /* 0x0041e80000100a00 */
[----:B0-----:R-:W2:Y:S01]  /*33320*/  LDL.LU.64 R28, [R1+0x48] ;  /* 0x00004800011c7983 */ /* 0x001ea20000300a00 */
[----:B------:R-:W-:-:S03]  /*33330*/  PRMT R10, R7, 0x7632, R10 ;  /* 0x00007632070a7816 */ /* 0x000fc6000000000a */
[----:B----4-:R-:W-:Y:S04]  /*33340*/  STG.E.U16 desc[UR10][R24.64], R20 ;  /* 0x0000001418007986 */ /* 0x010fe8000c10150a */
[----:B------:R-:W-:Y:S04]  /*33350*/  STG.E.U16 desc[UR10][R16.64], R7 ;  /* 0x0000000710007986 */ /* 0x000fe8000c10150a */
[----:B--2---:R0:W-:Y:S04]  /*33360*/  STL.64 [R1+0x1538], R28 ;  /* 0x0015381c01007387 */ /* 0x0041e80000100a00 */
[----:B0-----:R-:W2:Y:S04]  /*33370*/  LDL.LU.64 R28, [R1+0x50] ;  /* 0x00005000011c7983 */ /* 0x001ea80000300a00 */
[----:B------:R-:W4:Y:S04]  /*33380*/  LDL.LU.64 R2, [R1+0x38] ;  /* 0x0000380001027983 */ /* 0x000f280000300a00 */
[----:B------:R-:W2:Y:S04]  /*33390*/  LDL.LU R14, [R1+0x3a0] ;  /* 0x0003a000010e7983 */ /* 0x000ea80000300800 */
[----:B------:R-:W2:Y:S04]  /*333a0*/  LDL.LU R13, [R1+0x39c] ;  /* 0x00039c00010d7983 */ /* 0x000ea80000300800 */
[----:B------:R-:W2:Y:S04]  /*333b0*/  LDL.LU R18, [R1+0x398] ;  /* 0x0003980001127983 */ /* 0x000ea80000300800 */
[----:B------:R-:W2:Y:S04]  /*333c0*/  LDL.LU R25, [R1+0x394] ;  /* 0x0003940001197983 */ /* 0x000ea80000300800 */
[----:B------:R-:W2:Y:S04]  /*333d0*/  LDL.LU R21, [R1+0x464] ;  /* 0x0004640001157983 */ /* 0x000ea80000300800 */
[----:B------:R-:W2:Y:S01]  /*333e0*/  LDL.LU R7, [R1+0xc] ;  /* 0x00000c0001077983 */ /* 0x000ea20000300800 */
[----:B------:R-:W-:-:S03]  /*333f0*/  PRMT R12, R20, 0x7632, R12 ;  /* 0x00007632140c7816 */ /* 0x000fc6000000000c */
[----:B------:R-:W3:Y:S04]  /*33400*/  LDL.LU R17, [R1+0x460] ;  /* 0x0004600001117983 */ /* 0x000ee80000300800 */
[----:B------:R-:W3:Y:S04]  /*33410*/  LDL.LU R24, [R1+0x45c] ;  /* 0x00045c0001187983 */ /* 0x000ee80000300800 */
[----:B------:R-:W3:Y:S04]  /*33420*/  LDL.LU R16, [R1+0x458] ;  /* 0x0004580001107983 */ /* 0x000ee80000300800 */
[----:B------:R-:W3:Y:S04]  /*33430*/  LDL.LU R20, [R1+0x1518] ;  /* 0x0015180001147983 */ /* 0x000ee80000300800 */
[----:B--2---:R0:W-:Y:S04]  /*33440*/  STG.E.U16 desc[UR10][R8.64], R7 ;  /* 0x0000000708007986 */ /* 0x0041e8000c10150a */
[----:B------:R1:W-:Y:S04]  /*33450*/  STG.E.U16 desc[UR10][R4.64], R11 ;  /* 0x0000000b04007986 */ /* 0x0003e8000c10150a */
[----:B0-----:R-:W2:Y:S04]  /*33460*/  LDL.LU.64 R8, [R1+0x1558] ;  /* 0x0015580001087983 */ /* 0x001ea80000300a00 */
[----:B-1----:R-:W2:Y:S04]  /*33470*/  LDL.LU.64 R4, [R1+0x1550] ;  /* 0x0015500001047983 */ /* 0x002ea80000300a00 */
[----:B--2---:R0:W-:Y:S04]  /*33480*/  STG.E.U16 desc[UR10][R4.64], R15 ;  /* 0x0000000f04007986 */ /* 0x0041e8000c10150a */
[----:B---3--:R1:W-:Y:S04]  /*33490*/  STG.E.U16 desc[UR10][R22.64], R19 ;  /* 0x0000001316007986 */ /* 0x0083e8000c10150a */
[----:B0-----:R-:W2:Y:S04]  /*334a0*/  LDL.LU.64 R4, [R1+0x1548] ;  /* 0x0015480001047983 */ /* 0x001ea80000300a00 */
[----:B-1----:R-:W3:Y:S04]  /*334b0*/  LDL.LU R23, [R1+0x1544] ;  /* 0x0015440001177983 */ /* 0x002ee80000300800 */
[----:B---3--:R0:W-:Y:S04]  /*334c0*/  STG.E.U16 desc[UR10][R26.64], R23 ;  /* 0x000000171a007986 */ /* 0x0081e8000c10150a */
[----:B0-----:R-:W3:Y:S01]  /*334d0*/  LDL.LU R27, [R1+0x1540] ;  /* 0x00154000011b7983 */ /* 0x001ee20000300800 */
[----:B------:R-:W-:-:S03]  /*334e0*/  PRMT R0, R23, 0x7632, R0 ;  /* 0x0000763217007816 */ /* 0x000fc60000000000 */
[----:B------:R-:W2:Y:S04]  /*334f0*/  LDL.LU.64 R22, [R1+0x20] ;  /* 0x0000200001167983 */ /* 0x000ea80000300a00 */
[----:B---3--:R0:W-:Y:S04]  /*33500*/  STG.E.U16 desc[UR10][R28.64], R27 ;  /* 0x0000001b1c007986 */ /* 0x0081e8000c10150a */
[----:B0-----:R-:W3:Y:S01]  /*33510*/  LDL.LU.64 R28, [R1+0x1538] ;  /* 0x00153800011c7983 */ /* 0x001ee20000300a00 */
[----:B--2---:R-:W-:-:S03]  /*33520*/  PRMT R4, R27, 0x7632, R4 ;  /* 0x000076321b047816 */ /* 0x004fc60000000004 */
[----:B------:R-:W2:Y:S04]  /*33530*/  LDL.LU.64 R26, [R1+0x28] ;  /* 0x00002800011a7983 */ /* 0x000ea80000300a00 */
[----:B---3--:R0:W-:Y:S04]  /*33540*/  STG.E.U16 desc[UR10][R28.64], R12 ;  /* 0x0000000c1c007986 */ /* 0x0081e8000c10150a */
[----:B0-----:R-:W3:Y:S01]  /*33550*/  LDL.LU.64 R28, [R1+0x1530] ;  /* 0x00153000011c7983 */ /* 0x001ee20000300a00 */
[----:B------:R-:W-:Y:S02]  /*33560*/  PRMT R9, R11, 0x7632, R9 ;  /* 0x000076320b097816 */ /* 0x000fe40000000009 */
[----:B------:R-:W-:Y:S01]  /*33570*/  PRMT R6, R7, 0x7632, R6 ;  /* 0x0000763207067816 */ /* 0x000fe20000000006 */
[----:B---3--:R0:W-:Y:S04]  /*33580*/  STG.E.U16 desc[UR10][R28.64], R10 ;  /* 0x0000000a1c007986 */ /* 0x0081e8000c10150a */
[----:B0-----:R-:W3:Y:S04]  /*33590*/  LDL.LU.64 R28, [R1+0x1528] ;  /* 0x00152800011c7983 */ /* 0x001ee80000300a00 */
[----:B------:R-:W2:Y:S04]  /*335a0*/  LDL.LU.64 R10, [R1+0x30] ;  /* 0x00003000010a7983 */ /* 0x000ea80000300a00 */
[----:B----4-:R0:W-:Y:S04]  /*335b0*/  STG.E.U16 desc[UR10][R2.64], R6 ;  /* 0x0000000602007986 */ /* 0x0101e8000c10150a */
[----:B0-----:R-:W4:Y:S01]  /*335c0*/  LDL.LU.64 R2, [R1+0x1520] ;  /* 0x0015200001027983 */ /* 0x001f220000300a00 */
[----:B------:R-:W-:Y:S01]  /*335d0*/  FSEL R12, R25, -INF , P1 ;  /* 0xff800000190c7808 */ /* 0x000fe20000800000 */
[----:B------:R-:W0:Y:S01]  /*335e0*/  LDC.64 R6, c[0x0][0x3a0] ;  /* 0x0000e800ff067b82 */ /* 0x000e220000000a00 */
[----:B------:R-:W-:-:S02]  /*335f0*/  PRMT R8, R15, 0x7632, R8 ;  /* 0x000076320f087816 */ /* 0x000fc40000000008 */
[----:B------:R-:W-:Y:S02]  /*33600*/  PRMT R5, R19, 0x7632, R5 ;  /* 0x0000763213057816 */ /* 0x000fe40000000005 */
[----:B------:R-:W-:Y:S02]  /*33610*/  FSEL R14, R14, -INF , P4 ;  /* 0xff8000000e0e7808 */ /* 0x000fe40002000000 */
[----:B------:R-:W-:Y:S01]  /*33620*/  FSEL R13, R13, -INF , P3 ;  /* 0xff8000000d0d7808 */ /* 0x000fe20001800000 */
[----:B------:R-:W-:-:S04]  /*33630*/  UIMAD UR4, UR7, UR4, URZ ;  /* 0x00000004070472a4 */ /* 0x000fc8000f8e02ff */
[----:B------:R-:W-:Y:S02]  /*33640*/  USHF.L.U32 UR7, UR4, 0x2, URZ ;  /* 0x0000000204077899 */ /* 0x000fe400080006ff */
[----:B------:R-:W-:Y:S01]  /*33650*/  UIMAD.WIDE UR4, UR4, 0x4, URZ ;  /* 0x00000004040478a5 */ /* 0x000fe2000f8e02ff */
[----:B--2---:R1:W-:Y:S02]  /*33660*/  STG.E.U16 desc[UR10][R10.64], R9 ;  /* 0x000000090a007986 */ /* 0x0043e4000c10150a */
[----:B-1----:R-:W-:-:S05]  /*33670*/  FSEL R11, R18, -INF , P2 ;  /* 0xff800000120b7808 */ /* 0x002fca0001000000 */
[----:B------:R-:W-:Y:S01]  /*33680*/  FFMA R10, R11, 0.69314718246459960938, R24 ;  /* 0x3f3172180b0a7823 */ /* 0x000fe20000000018 */
[----:B------:R-:W-:Y:S02]  /*33690*/  FFMA R11, R12, 0.69314718246459960938, R16 ;  /* 0x3f3172180c0b7823 */ /* 0x000fe40000000010 */
[----:B------:R-:W1:Y:S01]  /*336a0*/  S2R R16, SR_TID.X ;  /* 0x0000000000107919 */ /* 0x000e620000002100 */
[----:B------:R2:W-:Y:S04]  /*336b0*/  STG.E.U16 desc[UR10][R26.64], R8 ;  /* 0x000000081a007986 */ /* 0x0005e8000c10150a */
[----:B------:R0:W-:Y:S04]  /*336c0*/  STG.E.U16 desc[UR10][R22.64], R5 ;  /* 0x0000000516007986 */ /* 0x0001e8000c10150a */
[----:B---3--:R3:W-:Y:S04]  /*336d0*/  STG.E.U16 desc[UR10][R28.64], R0 ;  /* 0x000000001c007986 */ /* 0x0087e8000c10150a */
[----:B----4-:R4:W-:Y:S01]  /*336e0*/  STG.E.U16 desc[UR10][R2.64], R4 ;  /* 0x0000000402007986 */ /* 0x0109e2000c10150a */
[----:B--2---:R-:W-:Y:S01]  /*336f0*/  FFMA R8, R14, 0.69314718246459960938, R21 ;  /* 0x3f3172180e087823 */ /* 0x004fe20000000015 */
[----:B------:R-:W-:Y:S01]  /*33700*/  FFMA R9, R13, 0.69314718246459960938, R17 ;  /* 0x3f3172180d097823 */ /* 0x000fe20000000011 */
[----:B-1----:R-:W-:-:S04]  /*33710*/  SHF.L.U32 R16, R16, 0x2, RZ ;  /* 0x0000000210107819 */ /* 0x002fc800000006ff */
[----:B------:R-:W-:Y:S01]  /*33720*/  LOP3.LUT R16, R16, 0x70, RZ, 0xc0, !PT ;  /* 0x0000007010107812 */ /* 0x000fe200078ec0ff */
[----:B------:R-:W-:Y:S01]  /*33730*/  BAR.SYNC.DEFER_BLOCKING 0x0 ;  /* 0x0000000000007b1d */ /* 0x000fe20000010000 */
[C---:B0-----:R-:W-:Y:S01]  /*33740*/  SHF.L.U32 R5, R20.reuse, 0x2, RZ ;  /* 0x0000000214057819 */ /* 0x041fe200000006ff */
[----:B---3--:R-:W-:-:S04]  /*33750*/  IMAD.HI R0, R20, 0x4, RZ ;  /* 0x0000000414007827 */ /* 0x008fc800078e02ff */
[----:B------:R4:W-:Y:S02]  /*33760*/  STS.128 [R16+UR6], R8 ;  /* 0x0000000810007988 */ /* 0x0009e40008000c06 */
[----:B------:R-:W-:Y:S01]  /*33770*/  BAR.SYNC.DEFER_BLOCKING 0x0 ;  /* 0x0000000000007b1d */ /* 0x000fe20000010000 */
[----:B------:R-:W-:-:S04]  /*33780*/  IADD3 R6, P1, P2, R5, UR7, R6 ;  /* 0x0000000705067c10 */ /* 0x000fc8000fa3e006 */
[----:B------:R-:W-:Y:S01]  /*33790*/  IADD3.X R7, PT, PT, R0, UR5, R7, P1, P2 ;  /* 0x0000000500077c10 */ /* 0x000fe20008fe4407 */
[----:B------:R-:W-:Y:S08]  /*337a0*/  @P0 EXIT ;  /* 0x000000000000094d */ /* 0x000ff00003800000 */
[----:B----4-:R-:W2:Y:S04]  /*337b0*/  LDL.LU R16, [R1+0x3a8] ;  /* 0x0003a80001107983 */ /* 0x010ea80000300800 */
[----:B--2---:R-:W0:Y:S04]  /*337c0*/  LDS R3, [R16] ;  /* 0x0000000010037984 */ /* 0x004e280000000800 */
[----:B0-----:R-:W-:Y:S01]  /*337d0*/  STG.E desc[UR10][R6.64], R3 ;  /* 0x0000000306007986 */ /* 0x001fe2000c10190a */
[----:B------:R-:W-:Y:S05]  /*337e0*/  EXIT ;  /* 0x000000000000794d */ /* 0x000fea0003800000 */
.L_x_2:
[----:B------:R-:W-:-:S00]  /*337f0*/  BRA `(.L_x_2) ;  /* 0xfffffffc00fc7947 */ /* 0x000fc0000383ffff */
[----:B------:R-:W-:-:S00]  /*33800*/  NOP ;  /* 0x0000000000007918 */ /* 0x000fc00000000000 */
[----:B------:R-:W-:-:S00]  /*33810*/  NOP ;  /* 0x0000000000007918 */ /* 0x000fc00000000000 */
[----:B------:R-:W-:-:S00]  /*33820*/  NOP ;  /* 0x0000000000007918 */ /* 0x000fc00000000000 */
[----:B------:R-:W-:-:S00]  /*33830*/  NOP ;  /* 0x0000000000007918 */ /* 0x000fc00000000000 */
[----:B------:R-:W-:-:S00]  /*33840*/  NOP ;  /* 0x0000000000007918 */ /* 0x000fc00000000000 */
[----:B------:R-:W-:-:S00]  /*33850*/  NOP ;  /* 0x0000000000007918 */ /* 0x000fc00000000000 */
[----:B------:R-:W-:-:S00]  /*33860*/  NOP ;  /* 0x0000000000007918 */ /* 0x000fc00000000000 */
[----:B------:R-:W-:-:S00]  /*33870*/  NOP ;  /* 0x0000000000007918 */ /* 0x000fc00000000000 */
.L_x_3:


//--------------------- .nv.global.init           --------------------------
	.section	.nv.global.init,"aw",@progbits
.nv.global.init:
	.type		_$_str,@object
	.size		_$_str,(.L_0 - _$_str)
_$_str:
        /*0000*/ 	.byte	0x5f, 0x5f, 0x43, 0x55, 0x44, 0x41, 0x5f, 0x46, 0x54, 0x5a, 0x00
.L_0:


//--------------------- .nv.shared.attn_fwd       --------------------------
	.section	.nv.shared.attn_fwd,"aw",@nobits
	.sectionflags	@""
	.align	16
	.zero		1024


//--------------------- .nv.shared.reserved.0     --------------------------
	.section	.nv.shared.reserved.0,"aw",@nobits
	.weak		__nv_reservedSMEM_offset_0_alias
	.size		__nv_reservedSMEM_offset_0_alias, 0, 64
	.other		__nv_reservedSMEM_offset_0_alias,@"STO_CUDA_RESERVED_SHARED STV_DEFAULT"
__nv_reservedSMEM_offset_0_alias:
	.zero		0
	.zero		64


//--------------------- .nv.constant0.attn_fwd    --------------------------
	.section	.nv.constant0.attn_fwd,"a",@progbits
	.sectionflags	@""
	.align	4
.nv.constant0.attn_fwd:
	.zero		1032


//--------------------- SYMBOLS --------------------------

	.type		.nv.reservedSmem.offset0,@object
	.size		.nv.reservedSmem.offset0,0x4
	.type		.nv.reservedSmem.cap,@object
	.size		.nv.reservedSmem.cap,0x4
